	.target	sm_90a

	.elftype	@"ET_EXEC"


//--------------------- .note.nv.tkinfo           --------------------------
	.section	.note.nv.tkinfo,"",@"SHT_NOTE"
	.sectionflags	@"SHF_NOTE_NV_TKINFO"
	.tkinfo
        /*0018*/ 	.word	0x00000002
        /*0030*/ 	.string	""
        /*0030*/ 	.string	"ptxas"
        /*0030*/ 	.string	"Cuda compilation tools, release 13.0, V13.0.88"
        /*0030*/ 	.string	"Build cuda_13.0.r13.0/compiler.36424714_0"
        /*0030*/ 	.string	"-arch sm_90a -m 64 "



//--------------------- .note.nv.cuinfo           --------------------------
	.section	.note.nv.cuinfo,"",@"SHT_NOTE"
	.sectionflags	@"SHF_NOTE_NV_CUINFO"
        /*0018*/ 	.short	0x0002
        /*001a*/ 	.short	0x005a
        /*001c*/ 	.short	0x0082
	.zero		2


//--------------------- .nv.info                  --------------------------
	.section	.nv.info,"",@"SHT_CUDA_INFO"
	.align	4


	//----- nvinfo : EIATTR_REGCOUNT
	.align		4
        /*0000*/ 	.byte	0x04, 0x2f
        /*0002*/ 	.short	(.L_18 - .L_17)
	.align		4
.L_17:
        /*0004*/ 	.word	index@(_ZN7cutlass13device_kernelIN5flash22FlashAttnBwdPreprocessIN4cute5tupleIJNS3_1CILi64EEENS5_ILi192EEEEEENS_10bfloat16_tEfNS_4arch4Sm90ELb1ELb1EEEEEvNT_6ParamsE)
        /*0008*/ 	.word	0x0000004c


	//----- nvinfo : EIATTR_FRAME_SIZE
	.align		4
.L_18:
        /*000c*/ 	.byte	0x04, 0x11
        /*000e*/ 	.short	(.L_20 - .L_19)
	.align		4
.L_19:
        /*0010*/ 	.word	index@(_ZN7cutlass13device_kernelIN5flash22FlashAttnBwdPreprocessIN4cute5tupleIJNS3_1CILi64EEENS5_ILi192EEEEEENS_10bfloat16_tEfNS_4arch4Sm90ELb1ELb1EEEEEvNT_6ParamsE)
        /*0014*/ 	.word	0x00000000


	//----- nvinfo : EIATTR_REGCOUNT
	.align		4
.L_20:
        /*0018*/ 	.byte	0x04, 0x2f
        /*001a*/ 	.short	(.L_22 - .L_21)
	.align		4
.L_21:
        /*001c*/ 	.word	index@(_ZN7cutlass13device_kernelIN5flash11enable_sm90INS1_16FlashAttnBwdSm90INS1_25CollectiveMainloopBwdSm90ILi2ELi1ELi1EN4cute5tupleIJNS5_1CILi1EEES8_S8_EEENS6_IJNS7_ILi64EEENS7_ILi96EEENS7_ILi192EEEEEENS_10bfloat16_tEfNS_4arch4Sm90ELb1ELb0ELb1ELb1ELb1ELb0ELb1ELb0ELi3ELi1ELi1ELi1ELb0EEENS1_24CollectiveEpilogueBwdGQAISD_fSG_Li384ELb1ELb1EEENS1_25SingleTileBwdLPTSchedulerILb1ELi96ELb1EEEEEEEEEvNT_6ParamsE)
        /*0020*/ 	.word	0x00000080


	//----- nvinfo : EIATTR_FRAME_SIZE
	.align		4
.L_22:
        /*0024*/ 	.byte	0x04, 0x11
        /*0026*/ 	.short	(.L_24 - .L_23)
	.align		4
.L_23:
        /*0028*/ 	.word	index@(_ZN7cutlass13device_kernelIN5flash11enable_sm90INS1_16FlashAttnBwdSm90INS1_25CollectiveMainloopBwdSm90ILi2ELi1ELi1EN4cute5tupleIJNS5_1CILi1EEES8_S8_EEENS6_IJNS7_ILi64EEENS7_ILi96EEENS7_ILi192EEEEEENS_10bfloat16_tEfNS_4arch4Sm90ELb1ELb0ELb1ELb1ELb1ELb0ELb1ELb0ELi3ELi1ELi1ELi1ELb0EEENS1_24CollectiveEpilogueBwdGQAISD_fSG_Li384ELb1ELb1EEENS1_25SingleTileBwdLPTSchedulerILb1ELi96ELb1EEEEEEEEEvNT_6ParamsE)
        /*002c*/ 	.word	0x00000018


	//----- nvinfo : EIATTR_REGCOUNT
	.align		4
.L_24:
        /*0030*/ 	.byte	0x04, 0x2f
        /*0032*/ 	.short	(.L_26 - .L_25)
	.align		4
.L_25:
        /*0034*/ 	.word	index@(_ZN7cutlass13device_kernelIN5flash32FlashAttnBwdPostprocessConvertdQIN4cute5tupleIJNS3_1CILi64EEENS5_ILi192EEEEEENS_10bfloat16_tEfNS_4arch4Sm90ELi384ENS3_8TiledMMAINS3_8MMA_AtomIJNS3_4SM904GMMA27MMA_64x64x16_F32BF16BF16_SSILNSF_5MajorE0ELSH_1ELNSF_7ScaleInE1ELSI_1EEEEEENS3_6LayoutINS4_IJNS5_ILi1EEENS5_ILi3EEESM_EEENS4_IJNS5_ILi0EEESM_SP_EEEEENS4_IJNS3_10UnderscoreESS_SS_EEEEELb0EEEEEvNT_6ParamsE)
        /*0038*/ 	.word	0x00000038


	//----- nvinfo : EIATTR_FRAME_SIZE
	.align		4
.L_26:
        /*003c*/ 	.byte	0x04, 0x11
        /*003e*/ 	.short	(.L_28 - .L_27)
	.align		4
.L_27:
        /*0040*/ 	.word	index@(_ZN7cutlass13device_kernelIN5flash32FlashAttnBwdPostprocessConvertdQIN4cute5tupleIJNS3_1CILi64EEENS5_ILi192EEEEEENS_10bfloat16_tEfNS_4arch4Sm90ELi384ENS3_8TiledMMAINS3_8MMA_AtomIJNS3_4SM904GMMA27MMA_64x64x16_F32BF16BF16_SSILNSF_5MajorE0ELSH_1ELNSF_7ScaleInE1ELSI_1EEEEEENS3_6LayoutINS4_IJNS5_ILi1EEENS5_ILi3EEESM_EEENS4_IJNS5_ILi0EEESM_SP_EEEEENS4_IJNS3_10UnderscoreESS_SS_EEEEELb0EEEEEvNT_6ParamsE)
        /*0044*/ 	.word	0x00000000


	//----- nvinfo : EIATTR_REGCOUNT
	.align		4
.L_28:
        /*0048*/ 	.byte	0x04, 0x2f
        /*004a*/ 	.short	(.L_30 - .L_29)
	.align		4
.L_29:
        /*004c*/ 	.word	index@(_ZN7cutlass13device_kernelIN5flash32FlashAttnBwdPostprocessConvertdQIN4cute5tupleIJNS3_1CILi96EEENS5_ILi192EEEEEENS_10bfloat16_tEfNS_4arch4Sm90ELi384ENS3_8TiledMMAINS3_8MMA_AtomIJNS3_4SM904GMMA27MMA_64x96x16_F32BF16BF16_SSILNSF_5MajorE1ELSH_1ELNSF_7ScaleInE1ELSI_1EEEEEENS3_6LayoutINS4_IJNS5_ILi3EEENS5_ILi1EEESN_EEENS4_IJSN_NS5_ILi0EEESP_EEEEENS4_IJNS3_10UnderscoreESS_SS_EEEEELb1EEEEEvNT_6ParamsE)
        /*0050*/ 	.word	0x00000048


	//----- nvinfo : EIATTR_FRAME_SIZE
	.align		4
.L_30:
        /*0054*/ 	.byte	0x04, 0x11
        /*0056*/ 	.short	(.L_32 - .L_31)
	.align		4
.L_31:
        /*0058*/ 	.word	index@(_ZN7cutlass13device_kernelIN5flash32FlashAttnBwdPostprocessConvertdQIN4cute5tupleIJNS3_1CILi96EEENS5_ILi192EEEEEENS_10bfloat16_tEfNS_4arch4Sm90ELi384ENS3_8TiledMMAINS3_8MMA_AtomIJNS3_4SM904GMMA27MMA_64x96x16_F32BF16BF16_SSILNSF_5MajorE1ELSH_1ELNSF_7ScaleInE1ELSI_1EEEEEENS3_6LayoutINS4_IJNS5_ILi3EEENS5_ILi1EEESN_EEENS4_IJSN_NS5_ILi0EEESP_EEEEENS4_IJNS3_10UnderscoreESS_SS_EEEEELb1EEEEEvNT_6ParamsE)
        /*005c*/ 	.word	0x00000000


	//----- nvinfo : EIATTR_REGCOUNT
	.align		4
.L_32:
        /*0060*/ 	.byte	0x04, 0x2f
        /*0062*/ 	.short	(.L_34 - .L_33)
	.align		4
.L_33:
        /*0064*/ 	.word	index@(_ZN7cutlass13device_kernelIN5flash11enable_sm90INS1_16FlashAttnBwdSm90INS1_25CollectiveMainloopBwdSm90ILi2ELi1ELi1EN4cute5tupleIJNS5_1CILi1EEES8_S8_EEENS6_IJNS7_ILi64EEENS7_ILi96EEENS7_ILi192EEEEEENS_10bfloat16_tEfNS_4arch4Sm90ELb1ELb0ELb1ELb1ELb0ELb0ELb1ELb0ELi3ELi1ELi1ELi1ELb0EEENS1_24CollectiveEpilogueBwdGQAISD_fSG_Li384ELb1ELb0EEENS1_25SingleTileBwdLPTSchedulerILb1ELi96ELb0EEEEEEEEEvNT_6ParamsE)
        /*0068*/ 	.word	0x00000080


	//----- nvinfo : EIATTR_FRAME_SIZE
	.align		4
.L_34:
        /*006c*/ 	.byte	0x04, 0x11
        /*006e*/ 	.short	(.L_36 - .L_35)
	.align		4
.L_35:
        /*0070*/ 	.word	index@(_ZN7cutlass13device_kernelIN5flash11enable_sm90INS1_16FlashAttnBwdSm90INS1_25CollectiveMainloopBwdSm90ILi2ELi1ELi1EN4cute5tupleIJNS5_1CILi1EEES8_S8_EEENS6_IJNS7_ILi64EEENS7_ILi96EEENS7_ILi192EEEEEENS_10bfloat16_tEfNS_4arch4Sm90ELb1ELb0ELb1ELb1ELb0ELb0ELb1ELb0ELi3ELi1ELi1ELi1ELb0EEENS1_24CollectiveEpilogueBwdGQAISD_fSG_Li384ELb1ELb0EEENS1_25SingleTileBwdLPTSchedulerILb1ELi96ELb0EEEEEEEEEvNT_6ParamsE)
        /*0074*/ 	.word	0x00000018


	//----- nvinfo : EIATTR_REGCOUNT
	.align		4
.L_36:
        /*0078*/ 	.byte	0x04, 0x2f
        /*007a*/ 	.short	(.L_38 - .L_37)
	.align		4
.L_37:
        /*007c*/ 	.word	index@(_ZN7cutlass13device_kernelIN5flash11enable_sm90INS1_16FlashAttnBwdSm90INS1_25CollectiveMainloopBwdSm90ILi2ELi1ELi1EN4cute5tupleIJNS5_1CILi1EEES8_S8_EEENS6_IJNS7_ILi64EEENS7_ILi96EEENS7_ILi192EEEEEENS_10bfloat16_tEfNS_4arch4Sm90ELb1ELb0ELb1ELb1ELb1ELb0ELb1ELb0ELi3ELi1ELi1ELi1ELb0EEENS1_21CollectiveEpilogueBwdISD_SE_SG_Li384ELb1ELb1ELi3EEENS1_25SingleTileBwdLPTSchedulerILb1ELi96ELb1EEEEEEEEEvNT_6ParamsE)
        /*0080*/ 	.word	0x00000080


	//----- nvinfo : EIATTR_FRAME_SIZE
	.align		4
.L_38:
        /*0084*/ 	.byte	0x04, 0x11
        /*0086*/ 	.short	(.L_40 - .L_39)
	.align		4
.L_39:
        /*0088*/ 	.word	index@(_ZN7cutlass13device_kernelIN5flash11enable_sm90INS1_16FlashAttnBwdSm90INS1_25CollectiveMainloopBwdSm90ILi2ELi1ELi1EN4cute5tupleIJNS5_1CILi1EEES8_S8_EEENS6_IJNS7_ILi64EEENS7_ILi96EEENS7_ILi192EEEEEENS_10bfloat16_tEfNS_4arch4Sm90ELb1ELb0ELb1ELb1ELb1ELb0ELb1ELb0ELi3ELi1ELi1ELi1ELb0EEENS1_21CollectiveEpilogueBwdISD_SE_SG_Li384ELb1ELb1ELi3EEENS1_25SingleTileBwdLPTSchedulerILb1ELi96ELb1EEEEEEEEEvNT_6ParamsE)
        /*008c*/ 	.word	0x00000020


	//----- nvinfo : EIATTR_REGCOUNT
	.align		4
.L_40:
        /*0090*/ 	.byte	0x04, 0x2f
        /*0092*/ 	.short	(.L_42 - .L_41)
	.align		4
.L_41:
        /*0094*/ 	.word	index@(_ZN7cutlass13device_kernelIN5flash11enable_sm90INS1_16FlashAttnBwdSm90INS1_25CollectiveMainloopBwdSm90ILi2ELi1ELi1EN4cute5tupleIJNS5_1CILi1EEES8_S8_EEENS6_IJNS7_ILi64EEENS7_ILi96EEENS7_ILi192EEEEEENS_10bfloat16_tEfNS_4arch4Sm90ELb1ELb0ELb1ELb1ELb0ELb0ELb1ELb0ELi3ELi1ELi1ELi1ELb0EEENS1_21CollectiveEpilogueBwdISD_SE_SG_Li384ELb1ELb1ELi3EEENS1_25SingleTileBwdLPTSchedulerILb1ELi96ELb0EEEEEEEEEvNT_6ParamsE)
        /*0098*/ 	.word	0x00000080


	//----- nvinfo : EIATTR_FRAME_SIZE
	.align		4
.L_42:
        /*009c*/ 	.byte	0x04, 0x11
        /*009e*/ 	.short	(.L_44 - .L_43)
	.align		4
.L_43:
        /*00a0*/ 	.word	index@(_ZN7cutlass13device_kernelIN5flash11enable_sm90INS1_16FlashAttnBwdSm90INS1_25CollectiveMainloopBwdSm90ILi2ELi1ELi1EN4cute5tupleIJNS5_1CILi1EEES8_S8_EEENS6_IJNS7_ILi64EEENS7_ILi96EEENS7_ILi192EEEEEENS_10bfloat16_tEfNS_4arch4Sm90ELb1ELb0ELb1ELb1ELb0ELb0ELb1ELb0ELi3ELi1ELi1ELi1ELb0EEENS1_21CollectiveEpilogueBwdISD_SE_SG_Li384ELb1ELb1ELi3EEENS1_25SingleTileBwdLPTSchedulerILb1ELi96ELb0EEEEEEEEEvNT_6ParamsE)
        /*00a4*/ 	.word	0x00000020


	//----- nvinfo : EIATTR_REGCOUNT
	.align		4
.L_44:
        /*00a8*/ 	.byte	0x04, 0x2f
        /*00aa*/ 	.short	(.L_46 - .L_45)
	.align		4
.L_45:
        /*00ac*/ 	.word	index@(_ZN7cutlass13device_kernelIN5flash22FlashAttnBwdPreprocessIN4cute5tupleIJNS3_1CILi64EEENS5_ILi192EEEEEENS_10bfloat16_tEfNS_4arch4Sm90ELb1ELb0EEEEEvNT_6ParamsE)
        /*00b0*/ 	.word	0x0000005a


	//----- nvinfo : EIATTR_FRAME_SIZE
	.align		4
.L_46:
        /*00b4*/ 	.byte	0x04, 0x11
        /*00b6*/ 	.short	(.L_48 - .L_47)
	.align		4
.L_47:
        /*00b8*/ 	.word	index@(_ZN7cutlass13device_kernelIN5flash22FlashAttnBwdPreprocessIN4cute5tupleIJNS3_1CILi64EEENS5_ILi192EEEEEENS_10bfloat16_tEfNS_4arch4Sm90ELb1ELb0EEEEEvNT_6ParamsE)
        /*00bc*/ 	.word	0x00000000


	//----- nvinfo : EIATTR_REGCOUNT
	.align		4
.L_48:
        /*00c0*/ 	.byte	0x04, 0x2f
        /*00c2*/ 	.short	(.L_50 - .L_49)
	.align		4
.L_49:
        /*00c4*/ 	.word	index@(_ZN7cutlass13device_kernelIN5flash11enable_sm90INS1_16FlashAttnBwdSm90INS1_25CollectiveMainloopBwdSm90ILi2ELi1ELi1EN4cute5tupleIJNS5_1CILi1EEES8_S8_EEENS6_IJNS7_ILi64EEENS7_ILi96EEENS7_ILi192EEEEEENS_10bfloat16_tEfNS_4arch4Sm90ELb1ELb0ELb1ELb0ELb1ELb0ELb1ELb0ELi3ELi1ELi1ELi1ELb0EEENS1_24CollectiveEpilogueBwdGQAISD_fSG_Li384ELb0ELb1EEENS1_25SingleTileBwdLPTSchedulerILb0ELi96ELb1EEEEEEEEEvNT_6ParamsE)
        /*00c8*/ 	.word	0x00000080


	//----- nvinfo : EIATTR_FRAME_SIZE
	.align		4
.L_50:
        /*00cc*/ 	.byte	0x04, 0x11
        /*00ce*/ 	.short	(.L_52 - .L_51)
	.align		4
.L_51:
        /*00d0*/ 	.word	index@(_ZN7cutlass13device_kernelIN5flash11enable_sm90INS1_16FlashAttnBwdSm90INS1_25CollectiveMainloopBwdSm90ILi2ELi1ELi1EN4cute5tupleIJNS5_1CILi1EEES8_S8_EEENS6_IJNS7_ILi64EEENS7_ILi96EEENS7_ILi192EEEEEENS_10bfloat16_tEfNS_4arch4Sm90ELb1ELb0ELb1ELb0ELb1ELb0ELb1ELb0ELi3ELi1ELi1ELi1ELb0EEENS1_24CollectiveEpilogueBwdGQAISD_fSG_Li384ELb0ELb1EEENS1_25SingleTileBwdLPTSchedulerILb0ELi96ELb1EEEEEEEEEvNT_6ParamsE)
        /*00d4*/ 	.word	0x00000018


	//----- nvinfo : EIATTR_REGCOUNT
	.align		4
.L_52:
        /*00d8*/ 	.byte	0x04, 0x2f
        /*00da*/ 	.short	(.L_54 - .L_53)
	.align		4
.L_53:
        /*00dc*/ 	.word	index@(_ZN7cutlass13device_kernelIN5flash11enable_sm90INS1_16FlashAttnBwdSm90INS1_25CollectiveMainloopBwdSm90ILi2ELi1ELi1EN4cute5tupleIJNS5_1CILi1EEES8_S8_EEENS6_IJNS7_ILi64EEENS7_ILi96EEENS7_ILi192EEEEEENS_10bfloat16_tEfNS_4arch4Sm90ELb1ELb0ELb1ELb0ELb0ELb0ELb1ELb0ELi3ELi1ELi1ELi1ELb0EEENS1_24CollectiveEpilogueBwdGQAISD_fSG_Li384ELb0ELb0EEENS1_25SingleTileBwdLPTSchedulerILb0ELi96ELb0EEEEEEEEEvNT_6ParamsE)
        /*00e0*/ 	.word	0x00000080


	//----- nvinfo : EIATTR_FRAME_SIZE
	.align		4
.L_54:
        /*00e4*/ 	.byte	0x04, 0x11
        /*00e6*/ 	.short	(.L_56 - .L_55)
	.align		4
.L_55:
        /*00e8*/ 	.word	index@(_ZN7cutlass13device_kernelIN5flash11enable_sm90INS1_16FlashAttnBwdSm90INS1_25CollectiveMainloopBwdSm90ILi2ELi1ELi1EN4cute5tupleIJNS5_1CILi1EEES8_S8_EEENS6_IJNS7_ILi64EEENS7_ILi96EEENS7_ILi192EEEEEENS_10bfloat16_tEfNS_4arch4Sm90ELb1ELb0ELb1ELb0ELb0ELb0ELb1ELb0ELi3ELi1ELi1ELi1ELb0EEENS1_24CollectiveEpilogueBwdGQAISD_fSG_Li384ELb0ELb0EEENS1_25SingleTileBwdLPTSchedulerILb0ELi96ELb0EEEEEEEEEvNT_6ParamsE)
        /*00ec*/ 	.word	0x00000018


	//----- nvinfo : EIATTR_REGCOUNT
	.align		4
.L_56:
        /*00f0*/ 	.byte	0x04, 0x2f
        /*00f2*/ 	.short	(.L_58 - .L_57)
	.align		4
.L_57:
        /*00f4*/ 	.word	index@(_ZN7cutlass13device_kernelIN5flash11enable_sm90INS1_16FlashAttnBwdSm90INS1_25CollectiveMainloopBwdSm90ILi2ELi1ELi1EN4cute5tupleIJNS5_1CILi1EEES8_S8_EEENS6_IJNS7_ILi64EEENS7_ILi96EEENS7_ILi192EEEEEENS_10bfloat16_tEfNS_4arch4Sm90ELb1ELb0ELb1ELb0ELb1ELb0ELb1ELb0ELi3ELi1ELi1ELi1ELb0EEENS1_21CollectiveEpilogueBwdISD_SE_SG_Li384ELb0ELb1ELi3EEENS1_25SingleTileBwdLPTSchedulerILb0ELi96ELb1EEEEEEEEEvNT_6ParamsE)
        /*00f8*/ 	.word	0x00000080


	//----- nvinfo : EIATTR_FRAME_SIZE
	.align		4
.L_58:
        /*00fc*/ 	.byte	0x04, 0x11
        /*00fe*/ 	.short	(.L_60 - .L_59)
	.align		4
.L_59:
        /*0100*/ 	.word	index@(_ZN7cutlass13device_kernelIN5flash11enable_sm90INS1_16FlashAttnBwdSm90INS1_25CollectiveMainloopBwdSm90ILi2ELi1ELi1EN4cute5tupleIJNS5_1CILi1EEES8_S8_EEENS6_IJNS7_ILi64EEENS7_ILi96EEENS7_ILi192EEEEEENS_10bfloat16_tEfNS_4arch4Sm90ELb1ELb0ELb1ELb0ELb1ELb0ELb1ELb0ELi3ELi1ELi1ELi1ELb0EEENS1_21CollectiveEpilogueBwdISD_SE_SG_Li384ELb0ELb1ELi3EEENS1_25SingleTileBwdLPTSchedulerILb0ELi96ELb1EEEEEEEEEvNT_6ParamsE)
        /*0104*/ 	.word	0x00000018


	//----- nvinfo : EIATTR_REGCOUNT
	.align		4
.L_60:
        /*0108*/ 	.byte	0x04, 0x2f
        /*010a*/ 	.short	(.L_62 - .L_61)
	.align		4
.L_61:
        /*010c*/ 	.word	index@(_ZN7cutlass13device_kernelIN5flash11enable_sm90INS1_16FlashAttnBwdSm90INS1_25CollectiveMainloopBwdSm90ILi2ELi1ELi1EN4cute5tupleIJNS5_1CILi1EEES8_S8_EEENS6_IJNS7_ILi64EEENS7_ILi96EEENS7_ILi192EEEEEENS_10bfloat16_tEfNS_4arch4Sm90ELb1ELb0ELb1ELb0ELb0ELb0ELb1ELb0ELi3ELi1ELi1ELi1ELb0EEENS1_21CollectiveEpilogueBwdISD_SE_SG_Li384ELb0ELb1ELi3EEENS1_25SingleTileBwdLPTSchedulerILb0ELi96ELb0EEEEEEEEEvNT_6ParamsE)
        /*0110*/ 	.word	0x00000080


	//----- nvinfo : EIATTR_FRAME_SIZE
	.align		4
.L_62:
        /*0114*/ 	.byte	0x04, 0x11
        /*0116*/ 	.short	(.L_64 - .L_63)
	.align		4
.L_63:
        /*0118*/ 	.word	index@(_ZN7cutlass13device_kernelIN5flash11enable_sm90INS1_16FlashAttnBwdSm90INS1_25CollectiveMainloopBwdSm90ILi2ELi1ELi1EN4cute5tupleIJNS5_1CILi1EEES8_S8_EEENS6_IJNS7_ILi64EEENS7_ILi96EEENS7_ILi192EEEEEENS_10bfloat16_tEfNS_4arch4Sm90ELb1ELb0ELb1ELb0ELb0ELb0ELb1ELb0ELi3ELi1ELi1ELi1ELb0EEENS1_21CollectiveEpilogueBwdISD_SE_SG_Li384ELb0ELb1ELi3EEENS1_25SingleTileBwdLPTSchedulerILb0ELi96ELb0EEEEEEEEEvNT_6ParamsE)
        /*011c*/ 	.word	0x00000018


	//----- nvinfo : EIATTR_REGCOUNT
	.align		4
.L_64:
        /*0120*/ 	.byte	0x04, 0x2f
        /*0122*/ 	.short	(.L_66 - .L_65)
	.align		4
.L_65:
        /*0124*/ 	.word	index@(_ZN7cutlass13device_kernelIN5flash11enable_sm90INS1_16FlashAttnBwdSm90INS1_25CollectiveMainloopBwdSm90ILi2ELi1ELi1EN4cute5tupleIJNS5_1CILi1EEES8_S8_EEENS6_IJNS7_ILi64EEENS7_ILi96EEENS7_ILi192EEEEEENS_10bfloat16_tEfNS_4arch4Sm90ELb0ELb1ELb1ELb1ELb1ELb0ELb1ELb0ELi3ELi1ELi1ELi1ELb0EEENS1_24CollectiveEpilogueBwdGQAISD_fSG_Li384ELb1ELb1EEENS1_19SingleTileSchedulerILb1ELb0ELb0ELi96EEEEEEEEEvNT_6ParamsE)
        /*0128*/ 	.word	0x00000080


	//----- nvinfo : EIATTR_FRAME_SIZE
	.align		4
.L_66:
        /*012c*/ 	.byte	0x04, 0x11
        /*012e*/ 	.short	(.L_68 - .L_67)
	.align		4
.L_67:
        /*0130*/ 	.word	index@(_ZN7cutlass13device_kernelIN5flash11enable_sm90INS1_16FlashAttnBwdSm90INS1_25CollectiveMainloopBwdSm90ILi2ELi1ELi1EN4cute5tupleIJNS5_1CILi1EEES8_S8_EEENS6_IJNS7_ILi64EEENS7_ILi96EEENS7_ILi192EEEEEENS_10bfloat16_tEfNS_4arch4Sm90ELb0ELb1ELb1ELb1ELb1ELb0ELb1ELb0ELi3ELi1ELi1ELi1ELb0EEENS1_24CollectiveEpilogueBwdGQAISD_fSG_Li384ELb1ELb1EEENS1_19SingleTileSchedulerILb1ELb0ELb0ELi96EEEEEEEEEvNT_6ParamsE)
        /*0134*/ 	.word	0x00000020


	//----- nvinfo : EIATTR_REGCOUNT
	.align		4
.L_68:
        /*0138*/ 	.byte	0x04, 0x2f
        /*013a*/ 	.short	(.L_70 - .L_69)
	.align		4
.L_69:
        /*013c*/ 	.word	index@(_ZN7cutlass13device_kernelIN5flash11enable_sm90INS1_16FlashAttnBwdSm90INS1_25CollectiveMainloopBwdSm90ILi2ELi1ELi1EN4cute5tupleIJNS5_1CILi1EEES8_S8_EEENS6_IJNS7_ILi64EEENS7_ILi96EEENS7_ILi192EEEEEENS_10bfloat16_tEfNS_4arch4Sm90ELb0ELb1ELb1ELb1ELb0ELb0ELb1ELb0ELi3ELi1ELi1ELi1ELb0EEENS1_24CollectiveEpilogueBwdGQAISD_fSG_Li384ELb1ELb0EEENS1_19SingleTileSchedulerILb1ELb0ELb0ELi96EEEEEEEEEvNT_6ParamsE)
        /*0140*/ 	.word	0x00000080


	//----- nvinfo : EIATTR_FRAME_SIZE
	.align		4
.L_70:
        /*0144*/ 	.byte	0x04, 0x11
        /*0146*/ 	.short	(.L_72 - .L_71)
	.align		4
.L_71:
        /*0148*/ 	.word	index@(_ZN7cutlass13device_kernelIN5flash11enable_sm90INS1_16FlashAttnBwdSm90INS1_25CollectiveMainloopBwdSm90ILi2ELi1ELi1EN4cute5tupleIJNS5_1CILi1EEES8_S8_EEENS6_IJNS7_ILi64EEENS7_ILi96EEENS7_ILi192EEEEEENS_10bfloat16_tEfNS_4arch4Sm90ELb0ELb1ELb1ELb1ELb0ELb0ELb1ELb0ELi3ELi1ELi1ELi1ELb0EEENS1_24CollectiveEpilogueBwdGQAISD_fSG_Li384ELb1ELb0EEENS1_19SingleTileSchedulerILb1ELb0ELb0ELi96EEEEEEEEEvNT_6ParamsE)
        /*014c*/ 	.word	0x00000020


	//----- nvinfo : EIATTR_REGCOUNT
	.align		4
.L_72:
        /*0150*/ 	.byte	0x04, 0x2f
        /*0152*/ 	.short	(.L_74 - .L_73)
	.align		4
.L_73:
        /*0154*/ 	.word	index@(_ZN7cutlass13device_kernelIN5flash11enable_sm90INS1_16FlashAttnBwdSm90INS1_25CollectiveMainloopBwdSm90ILi2ELi1ELi1EN4cute5tupleIJNS5_1CILi1EEES8_S8_EEENS6_IJNS7_ILi64EEENS7_ILi96EEENS7_ILi192EEEEEENS_10bfloat16_tEfNS_4arch4Sm90ELb0ELb1ELb1ELb1ELb1ELb0ELb1ELb0ELi3ELi1ELi1ELi1ELb0EEENS1_21CollectiveEpilogueBwdISD_SE_SG_Li384ELb1ELb1ELi3EEENS1_19SingleTileSchedulerILb1ELb0ELb0ELi96EEEEEEEEEvNT_6ParamsE)
        /*0158*/ 	.word	0x00000080


	//----- nvinfo : EIATTR_FRAME_SIZE
	.align		4
.L_74:
        /*015c*/ 	.byte	0x04, 0x11
        /*015e*/ 	.short	(.L_76 - .L_75)
	.align		4
.L_75:
        /*0160*/ 	.word	index@(_ZN7cutlass13device_kernelIN5flash11enable_sm90INS1_16FlashAttnBwdSm90INS1_25CollectiveMainloopBwdSm90ILi2ELi1ELi1EN4cute5tupleIJNS5_1CILi1EEES8_S8_EEENS6_IJNS7_ILi64EEENS7_ILi96EEENS7_ILi192EEEEEENS_10bfloat16_tEfNS_4arch4Sm90ELb0ELb1ELb1ELb1ELb1ELb0ELb1ELb0ELi3ELi1ELi1ELi1ELb0EEENS1_21CollectiveEpilogueBwdISD_SE_SG_Li384ELb1ELb1ELi3EEENS1_19SingleTileSchedulerILb1ELb0ELb0ELi96EEEEEEEEEvNT_6ParamsE)
        /*0164*/ 	.word	0x00000020


	//----- nvinfo : EIATTR_REGCOUNT
	.align		4
.L_76:
        /*0168*/ 	.byte	0x04, 0x2f
        /*016a*/ 	.short	(.L_78 - .L_77)
	.align		4
.L_77:
        /*016c*/ 	.word	index@(_ZN7cutlass13device_kernelIN5flash11enable_sm90INS1_16FlashAttnBwdSm90INS1_25CollectiveMainloopBwdSm90ILi2ELi1ELi1EN4cute5tupleIJNS5_1CILi1EEES8_S8_EEENS6_IJNS7_ILi64EEENS7_ILi96EEENS7_ILi192EEEEEENS_10bfloat16_tEfNS_4arch4Sm90ELb0ELb1ELb1ELb1ELb0ELb0ELb1ELb0ELi3ELi1ELi1ELi1ELb0EEENS1_21CollectiveEpilogueBwdISD_SE_SG_Li384ELb1ELb1ELi3EEENS1_19SingleTileSchedulerILb1ELb0ELb0ELi96EEEEEEEEEvNT_6ParamsE)
        /*0170*/ 	.word	0x00000080


	//----- nvinfo : EIATTR_FRAME_SIZE
	.align		4
.L_78:
        /*0174*/ 	.byte	0x04, 0x11
        /*0176*/ 	.short	(.L_80 - .L_79)
	.align		4
.L_79:
        /*0178*/ 	.word	index@(_ZN7cutlass13device_kernelIN5flash11enable_sm90INS1_16FlashAttnBwdSm90INS1_25CollectiveMainloopBwdSm90ILi2ELi1ELi1EN4cute5tupleIJNS5_1CILi1EEES8_S8_EEENS6_IJNS7_ILi64EEENS7_ILi96EEENS7_ILi192EEEEEENS_10bfloat16_tEfNS_4arch4Sm90ELb0ELb1ELb1ELb1ELb0ELb0ELb1ELb0ELi3ELi1ELi1ELi1ELb0EEENS1_21CollectiveEpilogueBwdISD_SE_SG_Li384ELb1ELb1ELi3EEENS1_19SingleTileSchedulerILb1ELb0ELb0ELi96EEEEEEEEEvNT_6ParamsE)
        /*017c*/ 	.word	0x00000020


	//----- nvinfo : EIATTR_REGCOUNT
	.align		4
.L_80:
        /*0180*/ 	.byte	0x04, 0x2f
        /*0182*/ 	.short	(.L_82 - .L_81)
	.align		4
.L_81:
        /*0184*/ 	.word	index@(_ZN7cutlass13device_kernelIN5flash11enable_sm90INS1_16FlashAttnBwdSm90INS1_25CollectiveMainloopBwdSm90ILi2ELi1ELi1EN4cute5tupleIJNS5_1CILi1EEES8_S8_EEENS6_IJNS7_ILi64EEENS7_ILi96EEENS7_ILi192EEEEEENS_10bfloat16_tEfNS_4arch4Sm90ELb0ELb1ELb1ELb0ELb1ELb0ELb1ELb0ELi3ELi1ELi1ELi1ELb0EEENS1_24CollectiveEpilogueBwdGQAISD_fSG_Li384ELb0ELb1EEENS1_19SingleTileSchedulerILb0ELb0ELb0ELi96EEEEEEEEEvNT_6ParamsE)
        /*0188*/ 	.word	0x00000080


	//----- nvinfo : EIATTR_FRAME_SIZE
	.align		4
.L_82:
        /*018c*/ 	.byte	0x04, 0x11
        /*018e*/ 	.short	(.L_84 - .L_83)
	.align		4
.L_83:
        /*0190*/ 	.word	index@(_ZN7cutlass13device_kernelIN5flash11enable_sm90INS1_16FlashAttnBwdSm90INS1_25CollectiveMainloopBwdSm90ILi2ELi1ELi1EN4cute5tupleIJNS5_1CILi1EEES8_S8_EEENS6_IJNS7_ILi64EEENS7_ILi96EEENS7_ILi192EEEEEENS_10bfloat16_tEfNS_4arch4Sm90ELb0ELb1ELb1ELb0ELb1ELb0ELb1ELb0ELi3ELi1ELi1ELi1ELb0EEENS1_24CollectiveEpilogueBwdGQAISD_fSG_Li384ELb0ELb1EEENS1_19SingleTileSchedulerILb0ELb0ELb0ELi96EEEEEEEEEvNT_6ParamsE)
        /*0194*/ 	.word	0x00000008


	//----- nvinfo : EIATTR_REGCOUNT
	.align		4
.L_84:
        /*0198*/ 	.byte	0x04, 0x2f
        /*019a*/ 	.short	(.L_86 - .L_85)
	.align		4
.L_85:
        /*019c*/ 	.word	index@(_ZN7cutlass13device_kernelIN5flash11enable_sm90INS1_16FlashAttnBwdSm90INS1_25CollectiveMainloopBwdSm90ILi2ELi1ELi1EN4cute5tupleIJNS5_1CILi1EEES8_S8_EEENS6_IJNS7_ILi64EEENS7_ILi96EEENS7_ILi192EEEEEENS_10bfloat16_tEfNS_4arch4Sm90ELb0ELb1ELb1ELb0ELb0ELb0ELb1ELb0ELi3ELi1ELi1ELi1ELb0EEENS1_24CollectiveEpilogueBwdGQAISD_fSG_Li384ELb0ELb0EEENS1_19SingleTileSchedulerILb0ELb0ELb0ELi96EEEEEEEEEvNT_6ParamsE)
        /*01a0*/ 	.word	0x00000080


	//----- nvinfo : EIATTR_FRAME_SIZE
	.align		4
.L_86:
        /*01a4*/ 	.byte	0x04, 0x11
        /*01a6*/ 	.short	(.L_88 - .L_87)
	.align		4
.L_87:
        /*01a8*/ 	.word	index@(_ZN7cutlass13device_kernelIN5flash11enable_sm90INS1_16FlashAttnBwdSm90INS1_25CollectiveMainloopBwdSm90ILi2ELi1ELi1EN4cute5tupleIJNS5_1CILi1EEES8_S8_EEENS6_IJNS7_ILi64EEENS7_ILi96EEENS7_ILi192EEEEEENS_10bfloat16_tEfNS_4arch4Sm90ELb0ELb1ELb1ELb0ELb0ELb0ELb1ELb0ELi3ELi1ELi1ELi1ELb0EEENS1_24CollectiveEpilogueBwdGQAISD_fSG_Li384ELb0ELb0EEENS1_19SingleTileSchedulerILb0ELb0ELb0ELi96EEEEEEEEEvNT_6ParamsE)
        /*01ac*/ 	.word	0x00000008


	//----- nvinfo : EIATTR_REGCOUNT
	.align		4
.L_88:
        /*01b0*/ 	.byte	0x04, 0x2f
        /*01b2*/ 	.short	(.L_90 - .L_89)
	.align		4
.L_89:
        /*01b4*/ 	.word	index@(_ZN7cutlass13device_kernelIN5flash11enable_sm90INS1_16FlashAttnBwdSm90INS1_25CollectiveMainloopBwdSm90ILi2ELi1ELi1EN4cute5tupleIJNS5_1CILi1EEES8_S8_EEENS6_IJNS7_ILi64EEENS7_ILi96EEENS7_ILi192EEEEEENS_10bfloat16_tEfNS_4arch4Sm90ELb0ELb1ELb1ELb0ELb1ELb0ELb1ELb0ELi3ELi1ELi1ELi1ELb0EEENS1_21CollectiveEpilogueBwdISD_SE_SG_Li384ELb0ELb1ELi3EEENS1_19SingleTileSchedulerILb0ELb0ELb0ELi96EEEEEEEEEvNT_6ParamsE)
        /*01b8*/ 	.word	0x00000080


	//----- nvinfo : EIATTR_FRAME_SIZE
	.align		4
.L_90:
        /*01bc*/ 	.byte	0x04, 0x11
        /*01be*/ 	.short	(.L_92 - .L_91)
	.align		4
.L_91:
        /*01c0*/ 	.word	index@(_ZN7cutlass13device_kernelIN5flash11enable_sm90INS1_16FlashAttnBwdSm90INS1_25CollectiveMainloopBwdSm90ILi2ELi1ELi1EN4cute5tupleIJNS5_1CILi1EEES8_S8_EEENS6_IJNS7_ILi64EEENS7_ILi96EEENS7_ILi192EEEEEENS_10bfloat16_tEfNS_4arch4Sm90ELb0ELb1ELb1ELb0ELb1ELb0ELb1ELb0ELi3ELi1ELi1ELi1ELb0EEENS1_21CollectiveEpilogueBwdISD_SE_SG_Li384ELb0ELb1ELi3EEENS1_19SingleTileSchedulerILb0ELb0ELb0ELi96EEEEEEEEEvNT_6ParamsE)
        /*01c4*/ 	.word	0x00000010


	//----- nvinfo : EIATTR_REGCOUNT
	.align		4
.L_92:
        /*01c8*/ 	.byte	0x04, 0x2f
        /*01ca*/ 	.short	(.L_94 - .L_93)
	.align		4
.L_93:
        /*01cc*/ 	.word	index@(_ZN7cutlass13device_kernelIN5flash11enable_sm90INS1_16FlashAttnBwdSm90INS1_25CollectiveMainloopBwdSm90ILi2ELi1ELi1EN4cute5tupleIJNS5_1CILi1EEES8_S8_EEENS6_IJNS7_ILi64EEENS7_ILi96EEENS7_ILi192EEEEEENS_10bfloat16_tEfNS_4arch4Sm90ELb0ELb1ELb1ELb0ELb0ELb0ELb1ELb0ELi3ELi1ELi1ELi1ELb0EEENS1_21CollectiveEpilogueBwdISD_SE_SG_Li384ELb0ELb1ELi3EEENS1_19SingleTileSchedulerILb0ELb0ELb0ELi96EEEEEEEEEvNT_6ParamsE)
        /*01d0*/ 	.word	0x00000080


	//----- nvinfo : EIATTR_FRAME_SIZE
	.align		4
.L_94:
        /*01d4*/ 	.byte	0x04, 0x11
        /*01d6*/ 	.short	(.L_96 - .L_95)
	.align		4
.L_95:
        /*01d8*/ 	.word	index@(_ZN7cutlass13device_kernelIN5flash11enable_sm90INS1_16FlashAttnBwdSm90INS1_25CollectiveMainloopBwdSm90ILi2ELi1ELi1EN4cute5tupleIJNS5_1CILi1EEES8_S8_EEENS6_IJNS7_ILi64EEENS7_ILi96EEENS7_ILi192EEEEEENS_10bfloat16_tEfNS_4arch4Sm90ELb0ELb1ELb1ELb0ELb0ELb0ELb1ELb0ELi3ELi1ELi1ELi1ELb0EEENS1_21CollectiveEpilogueBwdISD_SE_SG_Li384ELb0ELb1ELi3EEENS1_19SingleTileSchedulerILb0ELb0ELb0ELi96EEEEEEEEEvNT_6ParamsE)
        /*01dc*/ 	.word	0x00000010


	//----- nvinfo : EIATTR_REGCOUNT
	.align		4
.L_96:
        /*01e0*/ 	.byte	0x04, 0x2f
        /*01e2*/ 	.short	(.L_98 - .L_97)
	.align		4
.L_97:
        /*01e4*/ 	.word	index@(_ZN7cutlass13device_kernelIN5flash11enable_sm90INS1_16FlashAttnBwdSm90INS1_25CollectiveMainloopBwdSm90ILi2ELi1ELi1EN4cute5tupleIJNS5_1CILi1EEES8_S8_EEENS6_IJNS7_ILi64EEENS7_ILi96EEENS7_ILi192EEEEEENS_10bfloat16_tEfNS_4arch4Sm90ELb0ELb0ELb1ELb1ELb1ELb0ELb1ELb0ELi3ELi1ELi1ELi1ELb0EEENS1_24CollectiveEpilogueBwdGQAISD_fSG_Li384ELb1ELb1EEENS1_19SingleTileSchedulerILb1ELb0ELb0ELi96EEEEEEEEEvNT_6ParamsE)
        /*01e8*/ 	.word	0x00000080


	//----- nvinfo : EIATTR_FRAME_SIZE
	.align		4
.L_98:
        /*01ec*/ 	.byte	0x04, 0x11
        /*01ee*/ 	.short	(.L_100 - .L_99)
	.align		4
.L_99:
        /*01f0*/ 	.word	index@(_ZN7cutlass13device_kernelIN5flash11enable_sm90INS1_16FlashAttnBwdSm90INS1_25CollectiveMainloopBwdSm90ILi2ELi1ELi1EN4cute5tupleIJNS5_1CILi1EEES8_S8_EEENS6_IJNS7_ILi64EEENS7_ILi96EEENS7_ILi192EEEEEENS_10bfloat16_tEfNS_4arch4Sm90ELb0ELb0ELb1ELb1ELb1ELb0ELb1ELb0ELi3ELi1ELi1ELi1ELb0EEENS1_24CollectiveEpilogueBwdGQAISD_fSG_Li384ELb1ELb1EEENS1_19SingleTileSchedulerILb1ELb0ELb0ELi96EEEEEEEEEvNT_6ParamsE)
        /*01f4*/ 	.word	0x00000010


	//----- nvinfo : EIATTR_REGCOUNT
	.align		4
.L_100:
        /*01f8*/ 	.byte	0x04, 0x2f
        /*01fa*/ 	.short	(.L_102 - .L_101)
	.align		4
.L_101:
        /*01fc*/ 	.word	index@(_ZN7cutlass13device_kernelIN5flash11enable_sm90INS1_16FlashAttnBwdSm90INS1_25CollectiveMainloopBwdSm90ILi2ELi1ELi1EN4cute5tupleIJNS5_1CILi1EEES8_S8_EEENS6_IJNS7_ILi64EEENS7_ILi96EEENS7_ILi192EEEEEENS_10bfloat16_tEfNS_4arch4Sm90ELb0ELb0ELb1ELb1ELb0ELb0ELb1ELb0ELi3ELi1ELi1ELi1ELb0EEENS1_24CollectiveEpilogueBwdGQAISD_fSG_Li384ELb1ELb0EEENS1_19SingleTileSchedulerILb1ELb0ELb0ELi96EEEEEEEEEvNT_6ParamsE)
        /*0200*/ 	.word	0x00000080


	//----- nvinfo : EIATTR_FRAME_SIZE
	.align		4
.L_102:
        /*0204*/ 	.byte	0x04, 0x11
        /*0206*/ 	.short	(.L_104 - .L_103)
	.align		4
.L_103:
        /*0208*/ 	.word	index@(_ZN7cutlass13device_kernelIN5flash11enable_sm90INS1_16FlashAttnBwdSm90INS1_25CollectiveMainloopBwdSm90ILi2ELi1ELi1EN4cute5tupleIJNS5_1CILi1EEES8_S8_EEENS6_IJNS7_ILi64EEENS7_ILi96EEENS7_ILi192EEEEEENS_10bfloat16_tEfNS_4arch4Sm90ELb0ELb0ELb1ELb1ELb0ELb0ELb1ELb0ELi3ELi1ELi1ELi1ELb0EEENS1_24CollectiveEpilogueBwdGQAISD_fSG_Li384ELb1ELb0EEENS1_19SingleTileSchedulerILb1ELb0ELb0ELi96EEEEEEEEEvNT_6ParamsE)
        /*020c*/ 	.word	0x00000010


	//----- nvinfo : EIATTR_REGCOUNT
	.align		4
.L_104:
        /*0210*/ 	.byte	0x04, 0x2f
        /*0212*/ 	.short	(.L_106 - .L_105)
	.align		4
.L_105:
        /*0214*/ 	.word	index@(_ZN7cutlass13device_kernelIN5flash11enable_sm90INS1_16FlashAttnBwdSm90INS1_25CollectiveMainloopBwdSm90ILi2ELi1ELi1EN4cute5tupleIJNS5_1CILi1EEES8_S8_EEENS6_IJNS7_ILi64EEENS7_ILi96EEENS7_ILi192EEEEEENS_10bfloat16_tEfNS_4arch4Sm90ELb0ELb0ELb1ELb1ELb1ELb0ELb1ELb0ELi3ELi1ELi1ELi1ELb0EEENS1_21CollectiveEpilogueBwdISD_SE_SG_Li384ELb1ELb1ELi3EEENS1_19SingleTileSchedulerILb1ELb0ELb0ELi96EEEEEEEEEvNT_6ParamsE)
        /*0218*/ 	.word	0x00000080


	//----- nvinfo : EIATTR_FRAME_SIZE
	.align		4
.L_106:
        /*021c*/ 	.byte	0x04, 0x11
        /*021e*/ 	.short	(.L_108 - .L_107)
	.align		4
.L_107:
        /*0220*/ 	.word	index@(_ZN7cutlass13device_kernelIN5flash11enable_sm90INS1_16FlashAttnBwdSm90INS1_25CollectiveMainloopBwdSm90ILi2ELi1ELi1EN4cute5tupleIJNS5_1CILi1EEES8_S8_EEENS6_IJNS7_ILi64EEENS7_ILi96EEENS7_ILi192EEEEEENS_10bfloat16_tEfNS_4arch4Sm90ELb0ELb0ELb1ELb1ELb1ELb0ELb1ELb0ELi3ELi1ELi1ELi1ELb0EEENS1_21CollectiveEpilogueBwdISD_SE_SG_Li384ELb1ELb1ELi3EEENS1_19SingleTileSchedulerILb1ELb0ELb0ELi96EEEEEEEEEvNT_6ParamsE)
        /*0224*/ 	.word	0x00000010


	//----- nvinfo : EIATTR_REGCOUNT
	.align		4
.L_108:
        /*0228*/ 	.byte	0x04, 0x2f
        /*022a*/ 	.short	(.L_110 - .L_109)
	.align		4
.L_109:
        /*022c*/ 	.word	index@(_ZN7cutlass13device_kernelIN5flash11enable_sm90INS1_16FlashAttnBwdSm90INS1_25CollectiveMainloopBwdSm90ILi2ELi1ELi1EN4cute5tupleIJNS5_1CILi1EEES8_S8_EEENS6_IJNS7_ILi64EEENS7_ILi96EEENS7_ILi192EEEEEENS_10bfloat16_tEfNS_4arch4Sm90ELb0ELb0ELb1ELb1ELb0ELb0ELb1ELb0ELi3ELi1ELi1ELi1ELb0EEENS1_21CollectiveEpilogueBwdISD_SE_SG_Li384ELb1ELb1ELi3EEENS1_19SingleTileSchedulerILb1ELb0ELb0ELi96EEEEEEEEEvNT_6ParamsE)
        /*0230*/ 	.word	0x00000080


	//----- nvinfo : EIATTR_FRAME_SIZE
	.align		4
.L_110:
        /*0234*/ 	.byte	0x04, 0x11
        /*0236*/ 	.short	(.L_112 - .L_111)
	.align		4
.L_111:
        /*0238*/ 	.word	index@(_ZN7cutlass13device_kernelIN5flash11enable_sm90INS1_16FlashAttnBwdSm90INS1_25CollectiveMainloopBwdSm90ILi2ELi1ELi1EN4cute5tupleIJNS5_1CILi1EEES8_S8_EEENS6_IJNS7_ILi64EEENS7_ILi96EEENS7_ILi192EEEEEENS_10bfloat16_tEfNS_4arch4Sm90ELb0ELb0ELb1ELb1ELb0ELb0ELb1ELb0ELi3ELi1ELi1ELi1ELb0EEENS1_21CollectiveEpilogueBwdISD_SE_SG_Li384ELb1ELb1ELi3EEENS1_19SingleTileSchedulerILb1ELb0ELb0ELi96EEEEEEEEEvNT_6ParamsE)
        /*023c*/ 	.word	0x00000010


	//----- nvinfo : EIATTR_REGCOUNT
	.align		4
.L_112:
        /*0240*/ 	.byte	0x04, 0x2f
        /*0242*/ 	.short	(.L_114 - .L_113)
	.align		4
.L_113:
        /*0244*/ 	.word	index@(_ZN7cutlass13device_kernelIN5flash11enable_sm90INS1_16FlashAttnBwdSm90INS1_25CollectiveMainloopBwdSm90ILi2ELi1ELi1EN4cute5tupleIJNS5_1CILi1EEES8_S8_EEENS6_IJNS7_ILi64EEENS7_ILi96EEENS7_ILi192EEEEEENS_10bfloat16_tEfNS_4arch4Sm90ELb0ELb0ELb1ELb0ELb1ELb0ELb1ELb0ELi3ELi1ELi1ELi1ELb0EEENS1_24CollectiveEpilogueBwdGQAISD_fSG_Li384ELb0ELb1EEENS1_19SingleTileSchedulerILb0ELb0ELb0ELi96EEEEEEEEEvNT_6ParamsE)
        /*0248*/ 	.word	0x00000080


	//----- nvinfo : EIATTR_FRAME_SIZE
	.align		4
.L_114:
        /*024c*/ 	.byte	0x04, 0x11
        /*024e*/ 	.short	(.L_116 - .L_115)
	.align		4
.L_115:
        /*0250*/ 	.word	index@(_ZN7cutlass13device_kernelIN5flash11enable_sm90INS1_16FlashAttnBwdSm90INS1_25CollectiveMainloopBwdSm90ILi2ELi1ELi1EN4cute5tupleIJNS5_1CILi1EEES8_S8_EEENS6_IJNS7_ILi64EEENS7_ILi96EEENS7_ILi192EEEEEENS_10bfloat16_tEfNS_4arch4Sm90ELb0ELb0ELb1ELb0ELb1ELb0ELb1ELb0ELi3ELi1ELi1ELi1ELb0EEENS1_24CollectiveEpilogueBwdGQAISD_fSG_Li384ELb0ELb1EEENS1_19SingleTileSchedulerILb0ELb0ELb0ELi96EEEEEEEEEvNT_6ParamsE)
        /*0254*/ 	.word	0x00000000


	//----- nvinfo : EIATTR_REGCOUNT
	.align		4
.L_116:
        /*0258*/ 	.byte	0x04, 0x2f
        /*025a*/ 	.short	(.L_118 - .L_117)
	.align		4
.L_117:
        /*025c*/ 	.word	index@(_ZN7cutlass13device_kernelIN5flash11enable_sm90INS1_16FlashAttnBwdSm90INS1_25CollectiveMainloopBwdSm90ILi2ELi1ELi1EN4cute5tupleIJNS5_1CILi1EEES8_S8_EEENS6_IJNS7_ILi64EEENS7_ILi96EEENS7_ILi192EEEEEENS_10bfloat16_tEfNS_4arch4Sm90ELb0ELb0ELb1ELb0ELb0ELb0ELb1ELb0ELi3ELi1ELi1ELi1ELb0EEENS1_24CollectiveEpilogueBwdGQAISD_fSG_Li384ELb0ELb0EEENS1_19SingleTileSchedulerILb0ELb0ELb0ELi96EEEEEEEEEvNT_6ParamsE)
        /*0260*/ 	.word	0x00000080


	//----- nvinfo : EIATTR_FRAME_SIZE
	.align		4
.L_118:
        /*0264*/ 	.byte	0x04, 0x11
        /*0266*/ 	.short	(.L_120 - .L_119)
	.align		4
.L_119:
        /*0268*/ 	.word	index@(_ZN7cutlass13device_kernelIN5flash11enable_sm90INS1_16FlashAttnBwdSm90INS1_25CollectiveMainloopBwdSm90ILi2ELi1ELi1EN4cute5tupleIJNS5_1CILi1EEES8_S8_EEENS6_IJNS7_ILi64EEENS7_ILi96EEENS7_ILi192EEEEEENS_10bfloat16_tEfNS_4arch4Sm90ELb0ELb0ELb1ELb0ELb0ELb0ELb1ELb0ELi3ELi1ELi1ELi1ELb0EEENS1_24CollectiveEpilogueBwdGQAISD_fSG_Li384ELb0ELb0EEENS1_19SingleTileSchedulerILb0ELb0ELb0ELi96EEEEEEEEEvNT_6ParamsE)
        /*026c*/ 	.word	0x00000000


	//----- nvinfo : EIATTR_REGCOUNT
	.align		4
.L_120:
        /*0270*/ 	.byte	0x04, 0x2f
        /*0272*/ 	.short	(.L_122 - .L_121)
	.align		4
.L_121:
        /*0274*/ 	.word	index@(_ZN7cutlass13device_kernelIN5flash11enable_sm90INS1_16FlashAttnBwdSm90INS1_25CollectiveMainloopBwdSm90ILi2ELi1ELi1EN4cute5tupleIJNS5_1CILi1EEES8_S8_EEENS6_IJNS7_ILi64EEENS7_ILi96EEENS7_ILi192EEEEEENS_10bfloat16_tEfNS_4arch4Sm90ELb0ELb0ELb1ELb0ELb1ELb0ELb1ELb0ELi3ELi1ELi1ELi1ELb0EEENS1_21CollectiveEpilogueBwdISD_SE_SG_Li384ELb0ELb1ELi3EEENS1_19SingleTileSchedulerILb0ELb0ELb0ELi96EEEEEEEEEvNT_6ParamsE)
        /*0278*/ 	.word	0x00000080


	//----- nvinfo : EIATTR_FRAME_SIZE
	.align		4
.L_122:
        /*027c*/ 	.byte	0x04, 0x11
        /*027e*/ 	.short	(.L_124 - .L_123)
	.align		4
.L_123:
        /*0280*/ 	.word	index@(_ZN7cutlass13device_kernelIN5flash11enable_sm90INS1_16FlashAttnBwdSm90INS1_25CollectiveMainloopBwdSm90ILi2ELi1ELi1EN4cute5tupleIJNS5_1CILi1EEES8_S8_EEENS6_IJNS7_ILi64EEENS7_ILi96EEENS7_ILi192EEEEEENS_10bfloat16_tEfNS_4arch4Sm90ELb0ELb0ELb1ELb0ELb1ELb0ELb1ELb0ELi3ELi1ELi1ELi1ELb0EEENS1_21CollectiveEpilogueBwdISD_SE_SG_Li384ELb0ELb1ELi3EEENS1_19SingleTileSchedulerILb0ELb0ELb0ELi96EEEEEEEEEvNT_6ParamsE)
        /*0284*/ 	.word	0x00000008


	//----- nvinfo : EIATTR_REGCOUNT
	.align		4
.L_124:
        /*0288*/ 	.byte	0x04, 0x2f
        /*028a*/ 	.short	(.L_126 - .L_125)
	.align		4
.L_125:
        /*028c*/ 	.word	index@(_ZN7cutlass13device_kernelIN5flash11enable_sm90INS1_16FlashAttnBwdSm90INS1_25CollectiveMainloopBwdSm90ILi2ELi1ELi1EN4cute5tupleIJNS5_1CILi1EEES8_S8_EEENS6_IJNS7_ILi64EEENS7_ILi96EEENS7_ILi192EEEEEENS_10bfloat16_tEfNS_4arch4Sm90ELb0ELb0ELb1ELb0ELb0ELb0ELb1ELb0ELi3ELi1ELi1ELi1ELb0EEENS1_21CollectiveEpilogueBwdISD_SE_SG_Li384ELb0ELb1ELi3EEENS1_19SingleTileSchedulerILb0ELb0ELb0ELi96EEEEEEEEEvNT_6ParamsE)
        /*0290*/ 	.word	0x00000080


	//----- nvinfo : EIATTR_FRAME_SIZE
	.align		4
.L_126:
        /*0294*/ 	.byte	0x04, 0x11
        /*0296*/ 	.short	(.L_128 - .L_127)
	.align		4
.L_127:
        /*0298*/ 	.word	index@(_ZN7cutlass13device_kernelIN5flash11enable_sm90INS1_16FlashAttnBwdSm90INS1_25CollectiveMainloopBwdSm90ILi2ELi1ELi1EN4cute5tupleIJNS5_1CILi1EEES8_S8_EEENS6_IJNS7_ILi64EEENS7_ILi96EEENS7_ILi192EEEEEENS_10bfloat16_tEfNS_4arch4Sm90ELb0ELb0ELb1ELb0ELb0ELb0ELb1ELb0ELi3ELi1ELi1ELi1ELb0EEENS1_21CollectiveEpilogueBwdISD_SE_SG_Li384ELb0ELb1ELi3EEENS1_19SingleTileSchedulerILb0ELb0ELb0ELi96EEEEEEEEEvNT_6ParamsE)
        /*029c*/ 	.word	0x00000008


	//----- nvinfo : EIATTR_MIN_STACK_SIZE
	.align		4
.L_128:
        /*02a0*/ 	.byte	0x04, 0x12
        /*02a2*/ 	.short	(.L_130 - .L_129)
	.align		4
.L_129:
        /*02a4*/ 	.word	index@(_ZN7cutlass13device_kernelIN5flash11enable_sm90INS1_16FlashAttnBwdSm90INS1_25CollectiveMainloopBwdSm90ILi2ELi1ELi1EN4cute5tupleIJNS5_1CILi1EEES8_S8_EEENS6_IJNS7_ILi64EEENS7_ILi96EEENS7_ILi192EEEEEENS_10bfloat16_tEfNS_4arch4Sm90ELb0ELb0ELb1ELb0ELb0ELb0ELb1ELb0ELi3ELi1ELi1ELi1ELb0EEENS1_21CollectiveEpilogueBwdISD_SE_SG_Li384ELb0ELb1ELi3EEENS1_19SingleTileSchedulerILb0ELb0ELb0ELi96EEEEEEEEEvNT_6ParamsE)
        /*02a8*/ 	.word	0x00000008


	//----- nvinfo : EIATTR_MIN_STACK_SIZE
	.align		4
.L_130:
        /*02ac*/ 	.byte	0x04, 0x12
        /*02ae*/ 	.short	(.L_132 - .L_131)
	.align		4
.L_131:
        /*02b0*/ 	.word	index@(_ZN7cutlass13device_kernelIN5flash11enable_sm90INS1_16FlashAttnBwdSm90INS1_25CollectiveMainloopBwdSm90ILi2ELi1ELi1EN4cute5tupleIJNS5_1CILi1EEES8_S8_EEENS6_IJNS7_ILi64EEENS7_ILi96EEENS7_ILi192EEEEEENS_10bfloat16_tEfNS_4arch4Sm90ELb0ELb0ELb1ELb0ELb1ELb0ELb1ELb0ELi3ELi1ELi1ELi1ELb0EEENS1_21CollectiveEpilogueBwdISD_SE_SG_Li384ELb0ELb1ELi3EEENS1_19SingleTileSchedulerILb0ELb0ELb0ELi96EEEEEEEEEvNT_6ParamsE)
        /*02b4*/ 	.word	0x00000008


	//----- nvinfo : EIATTR_MIN_STACK_SIZE
	.align		4
.L_132:
        /*02b8*/ 	.byte	0x04, 0x12
        /*02ba*/ 	.short	(.L_134 - .L_133)
	.align		4
.L_133:
        /*02bc*/ 	.word	index@(_ZN7cutlass13device_kernelIN5flash11enable_sm90INS1_16FlashAttnBwdSm90INS1_25CollectiveMainloopBwdSm90ILi2ELi1ELi1EN4cute5tupleIJNS5_1CILi1EEES8_S8_EEENS6_IJNS7_ILi64EEENS7_ILi96EEENS7_ILi192EEEEEENS_10bfloat16_tEfNS_4arch4Sm90ELb0ELb0ELb1ELb0ELb0ELb0ELb1ELb0ELi3ELi1ELi1ELi1ELb0EEENS1_24CollectiveEpilogueBwdGQAISD_fSG_Li384ELb0ELb0EEENS1_19SingleTileSchedulerILb0ELb0ELb0ELi96EEEEEEEEEvNT_6ParamsE)
        /*02c0*/ 	.word	0x00000000


	//----- nvinfo : EIATTR_MIN_STACK_SIZE
	.align		4
.L_134:
        /*02c4*/ 	.byte	0x04, 0x12
        /*02c6*/ 	.short	(.L_136 - .L_135)
	.align		4
.L_135:
        /*02c8*/ 	.word	index@(_ZN7cutlass13device_kernelIN5flash11enable_sm90INS1_16FlashAttnBwdSm90INS1_25CollectiveMainloopBwdSm90ILi2ELi1ELi1EN4cute5tupleIJNS5_1CILi1EEES8_S8_EEENS6_IJNS7_ILi64EEENS7_ILi96EEENS7_ILi192EEEEEENS_10bfloat16_tEfNS_4arch4Sm90ELb0ELb0ELb1ELb0ELb1ELb0ELb1ELb0ELi3ELi1ELi1ELi1ELb0EEENS1_24CollectiveEpilogueBwdGQAISD_fSG_Li384ELb0ELb1EEENS1_19SingleTileSchedulerILb0ELb0ELb0ELi96EEEEEEEEEvNT_6ParamsE)
        /*02cc*/ 	.word	0x00000000


	//----- nvinfo : EIATTR_MIN_STACK_SIZE
	.align		4
.L_136:
        /*02d0*/ 	.byte	0x04, 0x12
        /*02d2*/ 	.short	(.L_138 - .L_137)
	.align		4
.L_137:
        /*02d4*/ 	.word	index@(_ZN7cutlass13device_kernelIN5flash11enable_sm90INS1_16FlashAttnBwdSm90INS1_25CollectiveMainloopBwdSm90ILi2ELi1ELi1EN4cute5tupleIJNS5_1CILi1EEES8_S8_EEENS6_IJNS7_ILi64EEENS7_ILi96EEENS7_ILi192EEEEEENS_10bfloat16_tEfNS_4arch4Sm90ELb0ELb0ELb1ELb1ELb0ELb0ELb1ELb0ELi3ELi1ELi1ELi1ELb0EEENS1_21CollectiveEpilogueBwdISD_SE_SG_Li384ELb1ELb1ELi3EEENS1_19SingleTileSchedulerILb1ELb0ELb0ELi96EEEEEEEEEvNT_6ParamsE)
        /*02d8*/ 	.word	0x00000010


	//----- nvinfo : EIATTR_MIN_STACK_SIZE
	.align		4
.L_138:
        /*02dc*/ 	.byte	0x04, 0x12
        /*02de*/ 	.short	(.L_140 - .L_139)
	.align		4
.L_139:
        /*02e0*/ 	.word	index@(_ZN7cutlass13device_kernelIN5flash11enable_sm90INS1_16FlashAttnBwdSm90INS1_25CollectiveMainloopBwdSm90ILi2ELi1ELi1EN4cute5tupleIJNS5_1CILi1EEES8_S8_EEENS6_IJNS7_ILi64EEENS7_ILi96EEENS7_ILi192EEEEEENS_10bfloat16_tEfNS_4arch4Sm90ELb0ELb0ELb1ELb1ELb1ELb0ELb1ELb0ELi3ELi1ELi1ELi1ELb0EEENS1_21CollectiveEpilogueBwdISD_SE_SG_Li384ELb1ELb1ELi3EEENS1_19SingleTileSchedulerILb1ELb0ELb0ELi96EEEEEEEEEvNT_6ParamsE)
        /*02e4*/ 	.word	0x00000010


	//----- nvinfo : EIATTR_MIN_STACK_SIZE
	.align		4
.L_140:
        /*02e8*/ 	.byte	0x04, 0x12
        /*02ea*/ 	.short	(.L_142 - .L_141)
	.align		4
.L_141:
        /*02ec*/ 	.word	index@(_ZN7cutlass13device_kernelIN5flash11enable_sm90INS1_16FlashAttnBwdSm90INS1_25CollectiveMainloopBwdSm90ILi2ELi1ELi1EN4cute5tupleIJNS5_1CILi1EEES8_S8_EEENS6_IJNS7_ILi64EEENS7_ILi96EEENS7_ILi192EEEEEENS_10bfloat16_tEfNS_4arch4Sm90ELb0ELb0ELb1ELb1ELb0ELb0ELb1ELb0ELi3ELi1ELi1ELi1ELb0EEENS1_24CollectiveEpilogueBwdGQAISD_fSG_Li384ELb1ELb0EEENS1_19SingleTileSchedulerILb1ELb0ELb0ELi96EEEEEEEEEvNT_6ParamsE)
        /*02f0*/ 	.word	0x00000010


	//----- nvinfo : EIATTR_MIN_STACK_SIZE
	.align		4
.L_142:
        /*02f4*/ 	.byte	0x04, 0x12
        /*02f6*/ 	.short	(.L_144 - .L_143)
	.align		4
.L_143:
        /*02f8*/ 	.word	index@(_ZN7cutlass13device_kernelIN5flash11enable_sm90INS1_16FlashAttnBwdSm90INS1_25CollectiveMainloopBwdSm90ILi2ELi1ELi1EN4cute5tupleIJNS5_1CILi1EEES8_S8_EEENS6_IJNS7_ILi64EEENS7_ILi96EEENS7_ILi192EEEEEENS_10bfloat16_tEfNS_4arch4Sm90ELb0ELb0ELb1ELb1ELb1ELb0ELb1ELb0ELi3ELi1ELi1ELi1ELb0EEENS1_24CollectiveEpilogueBwdGQAISD_fSG_Li384ELb1ELb1EEENS1_19SingleTileSchedulerILb1ELb0ELb0ELi96EEEEEEEEEvNT_6ParamsE)
        /*02fc*/ 	.word	0x00000010


	//----- nvinfo : EIATTR_MIN_STACK_SIZE
	.align		4
.L_144:
        /*0300*/ 	.byte	0x04, 0x12
        /*0302*/ 	.short	(.L_146 - .L_145)
	.align		4
.L_145:
        /*0304*/ 	.word	index@(_ZN7cutlass13device_kernelIN5flash11enable_sm90INS1_16FlashAttnBwdSm90INS1_25CollectiveMainloopBwdSm90ILi2ELi1ELi1EN4cute5tupleIJNS5_1CILi1EEES8_S8_EEENS6_IJNS7_ILi64EEENS7_ILi96EEENS7_ILi192EEEEEENS_10bfloat16_tEfNS_4arch4Sm90ELb0ELb1ELb1ELb0ELb0ELb0ELb1ELb0ELi3ELi1ELi1ELi1ELb0EEENS1_21CollectiveEpilogueBwdISD_SE_SG_Li384ELb0ELb1ELi3EEENS1_19SingleTileSchedulerILb0ELb0ELb0ELi96EEEEEEEEEvNT_6ParamsE)
        /*0308*/ 	.word	0x00000010


	//----- nvinfo : EIATTR_MIN_STACK_SIZE
	.align		4
.L_146:
        /*030c*/ 	.byte	0x04, 0x12
        /*030e*/ 	.short	(.L_148 - .L_147)
	.align		4
.L_147:
        /*0310*/ 	.word	index@(_ZN7cutlass13device_kernelIN5flash11enable_sm90INS1_16FlashAttnBwdSm90INS1_25CollectiveMainloopBwdSm90ILi2ELi1ELi1EN4cute5tupleIJNS5_1CILi1EEES8_S8_EEENS6_IJNS7_ILi64EEENS7_ILi96EEENS7_ILi192EEEEEENS_10bfloat16_tEfNS_4arch4Sm90ELb0ELb1ELb1ELb0ELb1ELb0ELb1ELb0ELi3ELi1ELi1ELi1ELb0EEENS1_21CollectiveEpilogueBwdISD_SE_SG_Li384ELb0ELb1ELi3EEENS1_19SingleTileSchedulerILb0ELb0ELb0ELi96EEEEEEEEEvNT_6ParamsE)
        /*0314*/ 	.word	0x00000010


	//----- nvinfo : EIATTR_MIN_STACK_SIZE
	.align		4
.L_148:
        /*0318*/ 	.byte	0x04, 0x12
        /*031a*/ 	.short	(.L_150 - .L_149)
	.align		4
.L_149:
        /*031c*/ 	.word	index@(_ZN7cutlass13device_kernelIN5flash11enable_sm90INS1_16FlashAttnBwdSm90INS1_25CollectiveMainloopBwdSm90ILi2ELi1ELi1EN4cute5tupleIJNS5_1CILi1EEES8_S8_EEENS6_IJNS7_ILi64EEENS7_ILi96EEENS7_ILi192EEEEEENS_10bfloat16_tEfNS_4arch4Sm90ELb0ELb1ELb1ELb0ELb0ELb0ELb1ELb0ELi3ELi1ELi1ELi1ELb0EEENS1_24CollectiveEpilogueBwdGQAISD_fSG_Li384ELb0ELb0EEENS1_19SingleTileSchedulerILb0ELb0ELb0ELi96EEEEEEEEEvNT_6ParamsE)
        /*0320*/ 	.word	0x00000008


	//----- nvinfo : EIATTR_MIN_STACK_SIZE
	.align		4
.L_150:
        /*0324*/ 	.byte	0x04, 0x12
        /*0326*/ 	.short	(.L_152 - .L_151)
	.align		4
.L_151:
        /*0328*/ 	.word	index@(_ZN7cutlass13device_kernelIN5flash11enable_sm90INS1_16FlashAttnBwdSm90INS1_25CollectiveMainloopBwdSm90ILi2ELi1ELi1EN4cute5tupleIJNS5_1CILi1EEES8_S8_EEENS6_IJNS7_ILi64EEENS7_ILi96EEENS7_ILi192EEEEEENS_10bfloat16_tEfNS_4arch4Sm90ELb0ELb1ELb1ELb0ELb1ELb0ELb1ELb0ELi3ELi1ELi1ELi1ELb0EEENS1_24CollectiveEpilogueBwdGQAISD_fSG_Li384ELb0ELb1EEENS1_19SingleTileSchedulerILb0ELb0ELb0ELi96EEEEEEEEEvNT_6ParamsE)
        /*032c*/ 	.word	0x00000008


	//----- nvinfo : EIATTR_MIN_STACK_SIZE
	.align		4
.L_152:
        /*0330*/ 	.byte	0x04, 0x12
        /*0332*/ 	.short	(.L_154 - .L_153)
	.align		4
.L_153:
        /*0334*/ 	.word	index@(_ZN7cutlass13device_kernelIN5flash11enable_sm90INS1_16FlashAttnBwdSm90INS1_25CollectiveMainloopBwdSm90ILi2ELi1ELi1EN4cute5tupleIJNS5_1CILi1EEES8_S8_EEENS6_IJNS7_ILi64EEENS7_ILi96EEENS7_ILi192EEEEEENS_10bfloat16_tEfNS_4arch4Sm90ELb0ELb1ELb1ELb1ELb0ELb0ELb1ELb0ELi3ELi1ELi1ELi1ELb0EEENS1_21CollectiveEpilogueBwdISD_SE_SG_Li384ELb1ELb1ELi3EEENS1_19SingleTileSchedulerILb1ELb0ELb0ELi96EEEEEEEEEvNT_6ParamsE)
        /*0338*/ 	.word	0x00000020


	//----- nvinfo : EIATTR_MIN_STACK_SIZE
	.align		4
.L_154:
        /*033c*/ 	.byte	0x04, 0x12
        /*033e*/ 	.short	(.L_156 - .L_155)
	.align		4
.L_155:
        /*0340*/ 	.word	index@(_ZN7cutlass13device_kernelIN5flash11enable_sm90INS1_16FlashAttnBwdSm90INS1_25CollectiveMainloopBwdSm90ILi2ELi1ELi1EN4cute5tupleIJNS5_1CILi1EEES8_S8_EEENS6_IJNS7_ILi64EEENS7_ILi96EEENS7_ILi192EEEEEENS_10bfloat16_tEfNS_4arch4Sm90ELb0ELb1ELb1ELb1ELb1ELb0ELb1ELb0ELi3ELi1ELi1ELi1ELb0EEENS1_21CollectiveEpilogueBwdISD_SE_SG_Li384ELb1ELb1ELi3EEENS1_19SingleTileSchedulerILb1ELb0ELb0ELi96EEEEEEEEEvNT_6ParamsE)
        /*0344*/ 	.word	0x00000020


	//----- nvinfo : EIATTR_MIN_STACK_SIZE
	.align		4
.L_156:
        /*0348*/ 	.byte	0x04, 0x12
        /*034a*/ 	.short	(.L_158 - .L_157)
	.align		4
.L_157:
        /*034c*/ 	.word	index@(_ZN7cutlass13device_kernelIN5flash11enable_sm90INS1_16FlashAttnBwdSm90INS1_25CollectiveMainloopBwdSm90ILi2ELi1ELi1EN4cute5tupleIJNS5_1CILi1EEES8_S8_EEENS6_IJNS7_ILi64EEENS7_ILi96EEENS7_ILi192EEEEEENS_10bfloat16_tEfNS_4arch4Sm90ELb0ELb1ELb1ELb1ELb0ELb0ELb1ELb0ELi3ELi1ELi1ELi1ELb0EEENS1_24CollectiveEpilogueBwdGQAISD_fSG_Li384ELb1ELb0EEENS1_19SingleTileSchedulerILb1ELb0ELb0ELi96EEEEEEEEEvNT_6ParamsE)
        /*0350*/ 	.word	0x00000020


	//----- nvinfo : EIATTR_MIN_STACK_SIZE
	.align		4
.L_158:
        /*0354*/ 	.byte	0x04, 0x12
        /*0356*/ 	.short	(.L_160 - .L_159)
	.align		4
.L_159:
        /*0358*/ 	.word	index@(_ZN7cutlass13device_kernelIN5flash11enable_sm90INS1_16FlashAttnBwdSm90INS1_25CollectiveMainloopBwdSm90ILi2ELi1ELi1EN4cute5tupleIJNS5_1CILi1EEES8_S8_EEENS6_IJNS7_ILi64EEENS7_ILi96EEENS7_ILi192EEEEEENS_10bfloat16_tEfNS_4arch4Sm90ELb0ELb1ELb1ELb1ELb1ELb0ELb1ELb0ELi3ELi1ELi1ELi1ELb0EEENS1_24CollectiveEpilogueBwdGQAISD_fSG_Li384ELb1ELb1EEENS1_19SingleTileSchedulerILb1ELb0ELb0ELi96EEEEEEEEEvNT_6ParamsE)
        /*035c*/ 	.word	0x00000020


	//----- nvinfo : EIATTR_MIN_STACK_SIZE
	.align		4
.L_160:
        /*0360*/ 	.byte	0x04, 0x12
        /*0362*/ 	.short	(.L_162 - .L_161)
	.align		4
.L_161:
        /*0364*/ 	.word	index@(_ZN7cutlass13device_kernelIN5flash11enable_sm90INS1_16FlashAttnBwdSm90INS1_25CollectiveMainloopBwdSm90ILi2ELi1ELi1EN4cute5tupleIJNS5_1CILi1EEES8_S8_EEENS6_IJNS7_ILi64EEENS7_ILi96EEENS7_ILi192EEEEEENS_10bfloat16_tEfNS_4arch4Sm90ELb1ELb0ELb1ELb0ELb0ELb0ELb1ELb0ELi3ELi1ELi1ELi1ELb0EEENS1_21CollectiveEpilogueBwdISD_SE_SG_Li384ELb0ELb1ELi3EEENS1_25SingleTileBwdLPTSchedulerILb0ELi96ELb0EEEEEEEEEvNT_6ParamsE)
        /*0368*/ 	.word	0x00000018


	//----- nvinfo : EIATTR_MIN_STACK_SIZE
	.align		4
.L_162:
        /*036c*/ 	.byte	0x04, 0x12
        /*036e*/ 	.short	(.L_164 - .L_163)
	.align		4
.L_163:
        /*0370*/ 	.word	index@(_ZN7cutlass13device_kernelIN5flash11enable_sm90INS1_16FlashAttnBwdSm90INS1_25CollectiveMainloopBwdSm90ILi2ELi1ELi1EN4cute5tupleIJNS5_1CILi1EEES8_S8_EEENS6_IJNS7_ILi64EEENS7_ILi96EEENS7_ILi192EEEEEENS_10bfloat16_tEfNS_4arch4Sm90ELb1ELb0ELb1ELb0ELb1ELb0ELb1ELb0ELi3ELi1ELi1ELi1ELb0EEENS1_21CollectiveEpilogueBwdISD_SE_SG_Li384ELb0ELb1ELi3EEENS1_25SingleTileBwdLPTSchedulerILb0ELi96ELb1EEEEEEEEEvNT_6ParamsE)
        /*0374*/ 	.word	0x00000018


	//----- nvinfo : EIATTR_MIN_STACK_SIZE
	.align		4
.L_164:
        /*0378*/ 	.byte	0x04, 0x12
        /*037a*/ 	.short	(.L_166 - .L_165)
	.align		4
.L_165:
        /*037c*/ 	.word	index@(_ZN7cutlass13device_kernelIN5flash11enable_sm90INS1_16FlashAttnBwdSm90INS1_25CollectiveMainloopBwdSm90ILi2ELi1ELi1EN4cute5tupleIJNS5_1CILi1EEES8_S8_EEENS6_IJNS7_ILi64EEENS7_ILi96EEENS7_ILi192EEEEEENS_10bfloat16_tEfNS_4arch4Sm90ELb1ELb0ELb1ELb0ELb0ELb0ELb1ELb0ELi3ELi1ELi1ELi1ELb0EEENS1_24CollectiveEpilogueBwdGQAISD_fSG_Li384ELb0ELb0EEENS1_25SingleTileBwdLPTSchedulerILb0ELi96ELb0EEEEEEEEEvNT_6ParamsE)
        /*0380*/ 	.word	0x00000018


	//----- nvinfo : EIATTR_MIN_STACK_SIZE
	.align		4
.L_166:
        /*0384*/ 	.byte	0x04, 0x12
        /*0386*/ 	.short	(.L_168 - .L_167)
	.align		4
.L_167:
        /*0388*/ 	.word	index@(_ZN7cutlass13device_kernelIN5flash11enable_sm90INS1_16FlashAttnBwdSm90INS1_25CollectiveMainloopBwdSm90ILi2ELi1ELi1EN4cute5tupleIJNS5_1CILi1EEES8_S8_EEENS6_IJNS7_ILi64EEENS7_ILi96EEENS7_ILi192EEEEEENS_10bfloat16_tEfNS_4arch4Sm90ELb1ELb0ELb1ELb0ELb1ELb0ELb1ELb0ELi3ELi1ELi1ELi1ELb0EEENS1_24CollectiveEpilogueBwdGQAISD_fSG_Li384ELb0ELb1EEENS1_25SingleTileBwdLPTSchedulerILb0ELi96ELb1EEEEEEEEEvNT_6ParamsE)
        /*038c*/ 	.word	0x00000018


	//----- nvinfo : EIATTR_MIN_STACK_SIZE
	.align		4
.L_168:
        /*0390*/ 	.byte	0x04, 0x12
        /*0392*/ 	.short	(.L_170 - .L_169)
	.align		4
.L_169:
        /*0394*/ 	.word	index@(_ZN7cutlass13device_kernelIN5flash22FlashAttnBwdPreprocessIN4cute5tupleIJNS3_1CILi64EEENS5_ILi192EEEEEENS_10bfloat16_tEfNS_4arch4Sm90ELb1ELb0EEEEEvNT_6ParamsE)
        /*0398*/ 	.word	0x00000000


	//----- nvinfo : EIATTR_MIN_STACK_SIZE
	.align		4
.L_170:
        /*039c*/ 	.byte	0x04, 0x12
        /*039e*/ 	.short	(.L_172 - .L_171)
	.align		4
.L_171:
        /*03a0*/ 	.word	index@(_ZN7cutlass13device_kernelIN5flash11enable_sm90INS1_16FlashAttnBwdSm90INS1_25CollectiveMainloopBwdSm90ILi2ELi1ELi1EN4cute5tupleIJNS5_1CILi1EEES8_S8_EEENS6_IJNS7_ILi64EEENS7_ILi96EEENS7_ILi192EEEEEENS_10bfloat16_tEfNS_4arch4Sm90ELb1ELb0ELb1ELb1ELb0ELb0ELb1ELb0ELi3ELi1ELi1ELi1ELb0EEENS1_21CollectiveEpilogueBwdISD_SE_SG_Li384ELb1ELb1ELi3EEENS1_25SingleTileBwdLPTSchedulerILb1ELi96ELb0EEEEEEEEEvNT_6ParamsE)
        /*03a4*/ 	.word	0x00000020


	//----- nvinfo : EIATTR_MIN_STACK_SIZE
	.align		4
.L_172:
        /*03a8*/ 	.byte	0x04, 0x12
        /*03aa*/ 	.short	(.L_174 - .L_173)
	.align		4
.L_173:
        /*03ac*/ 	.word	index@(_ZN7cutlass13device_kernelIN5flash11enable_sm90INS1_16FlashAttnBwdSm90INS1_25CollectiveMainloopBwdSm90ILi2ELi1ELi1EN4cute5tupleIJNS5_1CILi1EEES8_S8_EEENS6_IJNS7_ILi64EEENS7_ILi96EEENS7_ILi192EEEEEENS_10bfloat16_tEfNS_4arch4Sm90ELb1ELb0ELb1ELb1ELb1ELb0ELb1ELb0ELi3ELi1ELi1ELi1ELb0EEENS1_21CollectiveEpilogueBwdISD_SE_SG_Li384ELb1ELb1ELi3EEENS1_25SingleTileBwdLPTSchedulerILb1ELi96ELb1EEEEEEEEEvNT_6ParamsE)
        /*03b0*/ 	.word	0x00000020


	//----- nvinfo : EIATTR_MIN_STACK_SIZE
	.align		4
.L_174:
        /*03b4*/ 	.byte	0x04, 0x12
        /*03b6*/ 	.short	(.L_176 - .L_175)
	.align		4
.L_175:
        /*03b8*/ 	.word	index@(_ZN7cutlass13device_kernelIN5flash11enable_sm90INS1_16FlashAttnBwdSm90INS1_25CollectiveMainloopBwdSm90ILi2ELi1ELi1EN4cute5tupleIJNS5_1CILi1EEES8_S8_EEENS6_IJNS7_ILi64EEENS7_ILi96EEENS7_ILi192EEEEEENS_10bfloat16_tEfNS_4arch4Sm90ELb1ELb0ELb1ELb1ELb0ELb0ELb1ELb0ELi3ELi1ELi1ELi1ELb0EEENS1_24CollectiveEpilogueBwdGQAISD_fSG_Li384ELb1ELb0EEENS1_25SingleTileBwdLPTSchedulerILb1ELi96ELb0EEEEEEEEEvNT_6ParamsE)
        /*03bc*/ 	.word	0x00000018


	//----- nvinfo : EIATTR_MIN_STACK_SIZE
	.align		4
.L_176:
        /*03c0*/ 	.byte	0x04, 0x12
        /*03c2*/ 	.short	(.L_178 - .L_177)
	.align		4
.L_177:
        /*03c4*/ 	.word	index@(_ZN7cutlass13device_kernelIN5flash32FlashAttnBwdPostprocessConvertdQIN4cute5tupleIJNS3_1CILi96EEENS5_ILi192EEEEEENS_10bfloat16_tEfNS_4arch4Sm90ELi384ENS3_8TiledMMAINS3_8MMA_AtomIJNS3_4SM904GMMA27MMA_64x96x16_F32BF16BF16_SSILNSF_5MajorE1ELSH_1ELNSF_7ScaleInE1ELSI_1EEEEEENS3_6LayoutINS4_IJNS5_ILi3EEENS5_ILi1EEESN_EEENS4_IJSN_NS5_ILi0EEESP_EEEEENS4_IJNS3_10UnderscoreESS_SS_EEEEELb1EEEEEvNT_6ParamsE)
        /*03c8*/ 	.word	0x00000000


	//----- nvinfo : EIATTR_MIN_STACK_SIZE
	.align		4
.L_178:
        /*03cc*/ 	.byte	0x04, 0x12
        /*03ce*/ 	.short	(.L_180 - .L_179)
	.align		4
.L_179:
        /*03d0*/ 	.word	index@(_ZN7cutlass13device_kernelIN5flash32FlashAttnBwdPostprocessConvertdQIN4cute5tupleIJNS3_1CILi64EEENS5_ILi192EEEEEENS_10bfloat16_tEfNS_4arch4Sm90ELi384ENS3_8TiledMMAINS3_8MMA_AtomIJNS3_4SM904GMMA27MMA_64x64x16_F32BF16BF16_SSILNSF_5MajorE0ELSH_1ELNSF_7ScaleInE1ELSI_1EEEEEENS3_6LayoutINS4_IJNS5_ILi1EEENS5_ILi3EEESM_EEENS4_IJNS5_ILi0EEESM_SP_EEEEENS4_IJNS3_10UnderscoreESS_SS_EEEEELb0EEEEEvNT_6ParamsE)
        /*03d4*/ 	.word	0x00000000


	//----- nvinfo : EIATTR_MIN_STACK_SIZE
	.align		4
.L_180:
        /*03d8*/ 	.byte	0x04, 0x12
        /*03da*/ 	.short	(.L_182 - .L_181)
	.align		4
.L_181:
        /*03dc*/ 	.word	index@(_ZN7cutlass13device_kernelIN5flash11enable_sm90INS1_16FlashAttnBwdSm90INS1_25CollectiveMainloopBwdSm90ILi2ELi1ELi1EN4cute5tupleIJNS5_1CILi1EEES8_S8_EEENS6_IJNS7_ILi64EEENS7_ILi96EEENS7_ILi192EEEEEENS_10bfloat16_tEfNS_4arch4Sm90ELb1ELb0ELb1ELb1ELb1ELb0ELb1ELb0ELi3ELi1ELi1ELi1ELb0EEENS1_24CollectiveEpilogueBwdGQAISD_fSG_Li384ELb1ELb1EEENS1_25SingleTileBwdLPTSchedulerILb1ELi96ELb1EEEEEEEEEvNT_6ParamsE)
        /*03e0*/ 	.word	0x00000018


	//----- nvinfo : EIATTR_MIN_STACK_SIZE
	.align		4
.L_182:
        /*03e4*/ 	.byte	0x04, 0x12
        /*03e6*/ 	.short	(.L_184 - .L_183)
	.align		4
.L_183:
        /*03e8*/ 	.word	index@(_ZN7cutlass13device_kernelIN5flash22FlashAttnBwdPreprocessIN4cute5tupleIJNS3_1CILi64EEENS5_ILi192EEEEEENS_10bfloat16_tEfNS_4arch4Sm90ELb1ELb1EEEEEvNT_6ParamsE)
        /*03ec*/ 	.word	0x00000000
.L_184:


//--------------------- .nv.compat                --------------------------
	.section	.nv.compat,"",@"SHT_CUDA_COMPAT_INFO"
	.align	4
        /*0000*/ 	.byte	0x02, 0x09, 0x01, 0x00, 0x02, 0x02, 0x04, 0x00, 0x02, 0x05, 0x05, 0x00, 0x03, 0x07, 0x01, 0x01
        /*0010*/ 	.byte	0x02, 0x03, 0x01, 0x00, 0x02, 0x06, 0x01, 0x00, 0x04, 0x0b, 0x08, 0x00, 0x00, 0x00, 0x00, 0x00
        /*0020*/ 	.byte	0x00, 0x00, 0x00, 0x00


//--------------------- .nv.info._ZN7cutlass13device_kernelIN5flash11enable_sm90INS1_16FlashAttnBwdSm90INS1_25CollectiveMainloopBwdSm90ILi2ELi1ELi1EN4cute5tupleIJNS5_1CILi1EEES8_S8_EEENS6_IJNS7_ILi64EEENS7_ILi96EEENS7_ILi192EEEEEENS_10bfloat16_tEfNS_4arch4Sm90ELb0ELb0ELb1ELb0ELb0ELb0ELb1ELb0ELi3ELi1ELi1ELi1ELb0EEENS1_21CollectiveEpilogueBwdISD_SE_SG_Li384ELb0ELb1ELi3EEENS1_19SingleTileSchedulerILb0ELb0ELb0ELi96EEEEEEEEEvNT_6ParamsE --------------------------
	.section	.nv.info._ZN7cutlass13device_kernelIN5flash11enable_sm90INS1_16FlashAttnBwdSm90INS1_25CollectiveMainloopBwdSm90ILi2ELi1ELi1EN4cute5tupleIJNS5_1CILi1EEES8_S8_EEENS6_IJNS7_ILi64EEENS7_ILi96EEENS7_ILi192EEEEEENS_10bfloat16_tEfNS_4arch4Sm90ELb0ELb0ELb1ELb0ELb0ELb0ELb1ELb0ELi3ELi1ELi1ELi1ELb0EEENS1_21CollectiveEpilogueBwdISD_SE_SG_Li384ELb0ELb1ELi3EEENS1_19SingleTileSchedulerILb0ELb0ELb0ELi96EEEEEEEEEvNT_6ParamsE,"",@"SHT_CUDA_INFO"
	.sectionflags	@""
	.align	4


	//----- nvinfo : EIATTR_CUDA_API_VERSION
	.align		4
        /*0000*/ 	.byte	0x04, 0x37
        /*0002*/ 	.short	(.L_186 - .L_185)
.L_185:
        /*0004*/ 	.word	0x00000082


	//----- nvinfo : EIATTR_KPARAM_INFO
	.align		4
.L_186:
        /*0008*/ 	.byte	0x04, 0x17
        /*000a*/ 	.short	(.L_188 - .L_187)
.L_187:
        /*000c*/ 	.word	0x00000000
        /*0010*/ 	.short	0x0000
        /*0012*/ 	.short	0x0070
        /*0014*/ 	.byte	0x00, 0xf0, 0x01, 0x24


	//----- nvinfo : EIATTR_SPARSE_MMA_MASK
	.align		4
.L_188:
        /*0018*/ 	.byte	0x03, 0x50
        /*001a*/ 	.short	0x0000


	//----- nvinfo : EIATTR_MAXREG_COUNT
	.align		4
        /*001c*/ 	.byte	0x03, 0x1b
        /*001e*/ 	.short	0x0080


	//----- nvinfo : EIATTR_NUM_BARRIERS
	.align		4
        /*0020*/ 	.byte	0x02, 0x4c
        /*0022*/ 	.byte	0x10
	.zero		1


	//----- nvinfo : EIATTR_EXTERNS
	.align		4
        /*0024*/ 	.byte	0x04, 0x0f
        /*0026*/ 	.short	(.L_190 - .L_189)


	//   ....[0]....
	.align		4
.L_189:
        /*0028*/ 	.word	index@(__assertfail)


	//----- nvinfo : EIATTR_ANNOTATIONS
	.align		4
.L_190:
        /*002c*/ 	.byte	0x04, 0x55
        /*002e*/ 	.short	(.L_192 - .L_191)


	//   ....[0]....
.L_191:
        /*0030*/ 	.word	0x00000001
        /*0034*/ 	.byte	0xd0, 0x0c, 0x00, 0x00, 0x01, 0x00, 0x00, 0x00, 0x00, 0x0d, 0x00, 0x00, 0x01, 0x00, 0x00, 0x00
        /*0044*/ 	.byte	0xd0, 0x10, 0x00, 0x00, 0x01, 0x00, 0x00, 0x00, 0xe0, 0x10, 0x00, 0x00, 0x01, 0x00, 0x00, 0x00
        /*0054*/ 	.byte	0x10, 0x3f, 0x00, 0x00, 0x01, 0x00, 0x00, 0x00, 0x20, 0x3f, 0x00, 0x00


	//----- nvinfo : EIATTR_MERCURY_ISA_VERSION
	.align		4
.L_192:
        /*0060*/ 	.byte	0x03, 0x5f
        /*0062*/ 	.short	0x0101


	//----- nvinfo : EIATTR_INT_WARP_WIDE_INSTR_OFFSETS
	.align		4
        /*0064*/ 	.byte	0x04, 0x31
        /*0066*/ 	.short	(.L_194 - .L_193)


	//   ....[0]....
.L_193:
        /*0068*/ 	.word	0x000001e0


	//   ....[1]....
        /*006c*/ 	.word	0x000002a0


	//----- nvinfo : EIATTR_COOP_GROUP_MASK_REGIDS
	.align		4
.L_194:
        /*0070*/ 	.byte	0x04, 0x29
        /*0072*/ 	.short	(.L_196 - .L_195)


	//   ....[0]....
.L_195:
        /*0074*/ 	.word	0xffffffff


	//   ....[1]....
        /*0078*/ 	.word	0xffffffff


	//   ....[2]....
        /*007c*/ 	.word	0xffffffff


	//   ....[3]....
        /*0080*/ 	.word	0xffffffff


	//   ....[4]....
        /*0084*/ 	.word	0xffffffff


	//   ....[5]....
        /*0088*/ 	.word	0xffffffff


	//   ....[6]....
        /*008c*/ 	.word	0xffffffff


	//   ....[7]....
        /*0090*/ 	.word	0xffffffff


	//   ....[8]....
        /*0094*/ 	.word	0x0500000f


	//----- nvinfo : EIATTR_COOP_GROUP_INSTR_OFFSETS
	.align		4
.L_196:
        /*0098*/ 	.byte	0x04, 0x28
        /*009a*/ 	.short	(.L_198 - .L_197)


	//   ....[0]....
.L_197:
        /*009c*/ 	.word	0x00000060


	//   ....[1]....
        /*00a0*/ 	.word	0x000001f0


	//   ....[2]....
        /*00a4*/ 	.word	0x00000280


	//   ....[3]....
        /*00a8*/ 	.word	0x00000400


	//   ....[4]....
        /*00ac*/ 	.word	0x00000610


	//   ....[5]....
        /*00b0*/ 	.word	0x00000b80


	//   ....[6]....
        /*00b4*/ 	.word	0x00004350


	//   ....[7]....
        /*00b8*/ 	.word	0x000047f0


	//   ....[8]....
        /*00bc*/ 	.word	0x000078b0


	//----- nvinfo : EIATTR_REG_RECONFIG
	.align		4
.L_198:
        /*00c0*/ 	.byte	0x01, 0x54
	.zero		2


	//----- nvinfo : EIATTR_SYSCALL_OFFSETS
	.align		4
        /*00c4*/ 	.byte	0x04, 0x46
        /*00c6*/ 	.short	(.L_200 - .L_199)


	//   ....[0]....
.L_199:
        /*00c8*/ 	.word	0x000007e0


	//   ....[1]....
        /*00cc*/ 	.word	0x000008d0


	//   ....[2]....
        /*00d0*/ 	.word	0x00000a10


	//   ....[3]....
        /*00d4*/ 	.word	0x00000b00


	//   ....[4]....
        /*00d8*/ 	.word	0x00003b80


	//   ....[5]....
        /*00dc*/ 	.word	0x00003cc0


	//   ....[6]....
        /*00e0*/ 	.word	0x00003de0


	//   ....[7]....
        /*00e4*/ 	.word	0x00003f00


	//----- nvinfo : EIATTR_MBARRIER_INSTR_OFFSETS
	.align		4
.L_200:
        /*00e8*/ 	.byte	0x04, 0x39
        /*00ea*/ 	.short	(.L_202 - .L_201)


	//   ....[0]....
.L_201:
        /*00ec*/ 	.word	0x000002c0
        /*00f0*/ 	.word	0x000000ff
        /*00f4*/ 	.word	0x00036400
        /*00f8*/ 	.short	0x0100
        /*00fa*/ 	.byte	0x06
	.zero		1


	//   ....[1]....
        /*00fc*/ 	.word	0x000003b0
        /*0100*/ 	.word	0x000000ff
        /*0104*/ 	.word	0x00036410
        /*0108*/ 	.short	0x0100
        /*010a*/ 	.byte	0x08
	.zero		1


	//   ....[2]....
        /*010c*/ 	.word	0x000003c0
        /*0110*/ 	.word	0x000000ff
        /*0114*/ 	.word	0x00036420
        /*0118*/ 	.short	0x0100
        /*011a*/ 	.byte	0x08
	.zero		1


	//   ....[3]....
        /*011c*/ 	.word	0x000003d0
        /*0120*/ 	.word	0x000000ff
        /*0124*/ 	.word	0x00036418
        /*0128*/ 	.short	0x0100
        /*012a*/ 	.byte	0x08
	.zero		1


	//   ....[4]....
        /*012c*/ 	.word	0x000003e0
        /*0130*/ 	.word	0x000000ff
        /*0134*/ 	.word	0x00036428
        /*0138*/ 	.short	0x0100
        /*013a*/ 	.byte	0x08
	.zero		1


	//   ....[5]....
        /*013c*/ 	.word	0x00000510
        /*0140*/ 	.word	0x000000ff
        /*0144*/ 	.word	0x00036430
        /*0148*/ 	.short	0x0100
        /*014a*/ 	.byte	0x08
	.zero		1


	//   ....[6]....
        /*014c*/ 	.word	0x00000520
        /*0150*/ 	.word	0x000000ff
        /*0154*/ 	.word	0x00036438
        /*0158*/ 	.short	0x0100
        /*015a*/ 	.byte	0x08
	.zero		1


	//   ....[7]....
        /*015c*/ 	.word	0x00000bd0
        /*0160*/ 	.word	0x000000ff
        /*0164*/ 	.word	0x00036400
        /*0168*/ 	.short	0x010a
        /*016a*/ 	.byte	0x25
	.zero		1


	//   ....[8]....
        /*016c*/ 	.word	0x00000d70
        /*0170*/ 	.word	0x000000ff
        /*0174*/ 	.word	0x00036400
        /*0178*/ 	.short	0x010a
        /*017a*/ 	.byte	0x25
	.zero		1


	//   ....[9]....
        /*017c*/ 	.word	0x00001480
        /*0180*/ 	.word	0x00000004
        /*0184*/ 	.word	0x00036410
        /*0188*/ 	.short	0x010a
        /*018a*/ 	.byte	0x3f
	.zero		1


	//   ....[10]....
        /*018c*/ 	.word	0x000014c0
        /*0190*/ 	.word	0x00000004
        /*0194*/ 	.word	0x00036410
        /*0198*/ 	.short	0x010a
        /*019a*/ 	.byte	0x3f
	.zero		1


	//   ....[11]....
        /*019c*/ 	.word	0x00001b60
        /*01a0*/ 	.word	0x000000ff
        /*01a4*/ 	.word	0x00036430
        /*01a8*/ 	.short	0x010a
        /*01aa*/ 	.byte	0x25
	.zero		1


	//   ....[12]....
        /*01ac*/ 	.word	0x00001ba0
        /*01b0*/ 	.word	0x000000ff
        /*01b4*/ 	.word	0x00036430
        /*01b8*/ 	.short	0x010a
        /*01ba*/ 	.byte	0x25
	.zero		1


	//   ....[13]....
        /*01bc*/ 	.word	0x00003380
        /*01c0*/ 	.word	0x000000ff
        /*01c4*/ 	.word	0x00000000
        /*01c8*/ 	.short	0x0101
        /*01ca*/ 	.byte	0x04
	.zero		1


	//   ....[14]....
        /*01cc*/ 	.word	0x00003710
        /*01d0*/ 	.word	0x00000004
        /*01d4*/ 	.word	0x00000000
        /*01d8*/ 	.short	0x0101
        /*01da*/ 	.byte	0x3f
	.zero		1


	//   ....[15]....
        /*01dc*/ 	.word	0x00005a60
        /*01e0*/ 	.word	0x00000000
        /*01e4*/ 	.word	0x00036420
        /*01e8*/ 	.short	0x010a
        /*01ea*/ 	.byte	0x3f
	.zero		1


	//   ....[16]....
        /*01ec*/ 	.word	0x000061a0
        /*01f0*/ 	.word	0x00000000
        /*01f4*/ 	.word	0x00036438
        /*01f8*/ 	.short	0x010a
        /*01fa*/ 	.byte	0x3f
	.zero		1


	//   ....[17]....
        /*01fc*/ 	.word	0x000064f0
        /*0200*/ 	.word	0x00000000
        /*0204*/ 	.word	0x00036428
        /*0208*/ 	.short	0x010a
        /*020a*/ 	.byte	0x3f
	.zero		1


	//   ....[18]....
        /*020c*/ 	.word	0x00006780
        /*0210*/ 	.word	0x00000000
        /*0214*/ 	.word	0x00036438
        /*0218*/ 	.short	0x010a
        /*021a*/ 	.byte	0x3f
	.zero		1


	//   ....[19]....
        /*021c*/ 	.word	0x00006a60
        /*0220*/ 	.word	0x00000000
        /*0224*/ 	.word	0x00036420
        /*0228*/ 	.short	0x010a
        /*022a*/ 	.byte	0x3f
	.zero		1


	//   ....[20]....
        /*022c*/ 	.word	0x00006d50
        /*0230*/ 	.word	0x00000000
        /*0234*/ 	.word	0x00036438
        /*0238*/ 	.short	0x010a
        /*023a*/ 	.byte	0x3f
	.zero		1


	//   ....[21]....
        /*023c*/ 	.word	0x00007040
        /*0240*/ 	.word	0x00000000
        /*0244*/ 	.word	0x00036428
        /*0248*/ 	.short	0x010a
        /*024a*/ 	.byte	0x3f
	.zero		1


	//   ....[22]....
        /*024c*/ 	.word	0x000072f0
        /*0250*/ 	.word	0x00000000
        /*0254*/ 	.word	0x00036438
        /*0258*/ 	.short	0x010a
        /*025a*/ 	.byte	0x3f
	.zero		1


	//   ....[23]....
        /*025c*/ 	.word	0x00007740
        /*0260*/ 	.word	0x00000007
        /*0264*/ 	.word	0x00000000
        /*0268*/ 	.short	0x010a
        /*026a*/ 	.byte	0x3f
	.zero		1


	//   ....[24]....
        /*026c*/ 	.word	0x000077c0
        /*0270*/ 	.word	0x00000003
        /*0274*/ 	.word	0x00000000
        /*0278*/ 	.short	0x010a
        /*027a*/ 	.byte	0x3f
	.zero		1


	//   ....[25]....
        /*027c*/ 	.word	0x00007810
        /*0280*/ 	.word	0x00000009
        /*0284*/ 	.word	0x00036438
        /*0288*/ 	.short	0x010a
        /*028a*/ 	.byte	0x3f
	.zero		1


	//   ....[26]....
        /*028c*/ 	.word	0x000078e0
        /*0290*/ 	.word	0x0000009d
        /*0294*/ 	.word	0x00036400
        /*0298*/ 	.short	0x010a
        /*029a*/ 	.byte	0x3f
	.zero		1


	//   ....[27]....
        /*029c*/ 	.word	0x00007930
        /*02a0*/ 	.word	0x00000004
        /*02a4*/ 	.word	0x00036410
        /*02a8*/ 	.short	0x010a
        /*02aa*/ 	.byte	0x3f
	.zero		1


	//   ....[28]....
        /*02ac*/ 	.word	0x00007980
        /*02b0*/ 	.word	0x0000009d
        /*02b4*/ 	.word	0x00036430
        /*02b8*/ 	.short	0x010a
        /*02ba*/ 	.byte	0x3f
	.zero		1


	//   ....[29]....
        /*02bc*/ 	.word	0x000079d0
        /*02c0*/ 	.word	0x00000000
        /*02c4*/ 	.word	0x00036420
        /*02c8*/ 	.short	0x010a
        /*02ca*/ 	.byte	0x3f
	.zero		1


	//   ....[30]....
        /*02cc*/ 	.word	0x00007a20
        /*02d0*/ 	.word	0x00000000
        /*02d4*/ 	.word	0x00036438
        /*02d8*/ 	.short	0x010a
        /*02da*/ 	.byte	0x3f
	.zero		1


	//   ....[31]....
        /*02dc*/ 	.word	0x00007a70
        /*02e0*/ 	.word	0x00000000
        /*02e4*/ 	.word	0x00036428
        /*02e8*/ 	.short	0x010a
        /*02ea*/ 	.byte	0x3f
	.zero		1


	//   ....[32]....
        /*02ec*/ 	.word	0x00007ac0
        /*02f0*/ 	.word	0x00000000
        /*02f4*/ 	.word	0x00036438
        /*02f8*/ 	.short	0x010a
        /*02fa*/ 	.byte	0x3f
	.zero		1


	//   ....[33]....
        /*02fc*/ 	.word	0x00007b20
        /*0300*/ 	.word	0x00000000
        /*0304*/ 	.word	0x00036420
        /*0308*/ 	.short	0x010a
        /*030a*/ 	.byte	0x3f
	.zero		1


	//   ....[34]....
        /*030c*/ 	.word	0x00007b70
        /*0310*/ 	.word	0x00000000
        /*0314*/ 	.word	0x00036438
        /*0318*/ 	.short	0x010a
        /*031a*/ 	.byte	0x3f
	.zero		1


	//   ....[35]....
        /*031c*/ 	.word	0x00007bc0
        /*0320*/ 	.word	0x00000000
        /*0324*/ 	.word	0x00036428
        /*0328*/ 	.short	0x010a
        /*032a*/ 	.byte	0x3f
	.zero		1


	//   ....[36]....
        /*032c*/ 	.word	0x00007c10
        /*0330*/ 	.word	0x00000000
        /*0334*/ 	.word	0x00036438
        /*0338*/ 	.short	0x010a
        /*033a*/ 	.byte	0x3f
	.zero		1


	//   ....[37]....
        /*033c*/ 	.word	0x00007cf0
        /*0340*/ 	.word	0x00000007
        /*0344*/ 	.word	0x00000000
        /*0348*/ 	.short	0x010a
        /*034a*/ 	.byte	0x3f
	.zero		1


	//   ....[38]....
        /*034c*/ 	.word	0x00007d40
        /*0350*/ 	.word	0x00000003
        /*0354*/ 	.word	0x00000000
        /*0358*/ 	.short	0x010a
        /*035a*/ 	.byte	0x3f
	.zero		1


	//----- nvinfo : EIATTR_NUM_MBARRIERS
	.align		4
.L_202:
        /*035c*/ 	.byte	0x03, 0x38
        /*035e*/ 	.short	0x0007


	//----- nvinfo : EIATTR_EXIT_INSTR_OFFSETS
	.align		4
        /*0360*/ 	.byte	0x04, 0x1c
        /*0362*/ 	.short	(.L_204 - .L_203)


	//   ....[0]....
.L_203:
        /*0364*/ 	.word	0x00000670


	//   ....[1]....
        /*0368*/ 	.word	0x000047a0


	//   ....[2]....
        /*036c*/ 	.word	0x00004830


	//   ....[3]....
        /*0370*/ 	.word	0x00004860


	//   ....[4]....
        /*0374*/ 	.word	0x00004960


	//   ....[5]....
        /*0378*/ 	.word	0x000052a0


	//   ....[6]....
        /*037c*/ 	.word	0x000056f0


	//   ....[7]....
        /*0380*/ 	.word	0x00007860


	//----- nvinfo : EIATTR_MAX_THREADS
	.align		4
.L_204:
        /*0384*/ 	.byte	0x04, 0x05
        /*0386*/ 	.short	(.L_206 - .L_205)
.L_205:
        /*0388*/ 	.word	0x00000200
        /*038c*/ 	.word	0x00000001
        /*0390*/ 	.word	0x00000001


	//----- nvinfo : EIATTR_CRS_STACK_SIZE
	.align		4
.L_206:
        /*0394*/ 	.byte	0x04, 0x1e
        /*0396*/ 	.short	(.L_208 - .L_207)
.L_207:
        /*0398*/ 	.word	0x00000000


	//----- nvinfo : EIATTR_CBANK_PARAM_SIZE
	.align		4
.L_208:
        /*039c*/ 	.byte	0x03, 0x19
        /*039e*/ 	.short	0x0970


	//----- nvinfo : EIATTR_PARAM_CBANK
	.align		4
        /*03a0*/ 	.byte	0x04, 0x0a
        /*03a2*/ 	.short	(.L_210 - .L_209)
	.align		4
.L_209:
        /*03a4*/ 	.word	index@(.nv.constant0._ZN7cutlass13device_kernelIN5flash11enable_sm90INS1_16FlashAttnBwdSm90INS1_25CollectiveMainloopBwdSm90ILi2ELi1ELi1EN4cute5tupleIJNS5_1CILi1EEES8_S8_EEENS6_IJNS7_ILi64EEENS7_ILi96EEENS7_ILi192EEEEEENS_10bfloat16_tEfNS_4arch4Sm90ELb0ELb0ELb1ELb0ELb0ELb0ELb1ELb0ELi3ELi1ELi1ELi1ELb0EEENS1_21CollectiveEpilogueBwdISD_SE_SG_Li384ELb0ELb1ELi3EEENS1_19SingleTileSchedulerILb0ELb0ELb0ELi96EEEEEEEEEvNT_6ParamsE)
        /*03a8*/ 	.short	0x0210
        /*03aa*/ 	.short	0x0970


	//----- nvinfo : EIATTR_SW_WAR
	.align		4
.L_210:
        /*03ac*/ 	.byte	0x04, 0x36
        /*03ae*/ 	.short	(.L_212 - .L_211)
.L_211:
        /*03b0*/ 	.word	0x00000008
.L_212:


//--------------------- .nv.info._ZN7cutlass13device_kernelIN5flash11enable_sm90INS1_16FlashAttnBwdSm90INS1_25CollectiveMainloopBwdSm90ILi2ELi1ELi1EN4cute5tupleIJNS5_1CILi1EEES8_S8_EEENS6_IJNS7_ILi64EEENS7_ILi96EEENS7_ILi192EEEEEENS_10bfloat16_tEfNS_4arch4Sm90ELb0ELb0ELb1ELb0ELb1ELb0ELb1ELb0ELi3ELi1ELi1ELi1ELb0EEENS1_21CollectiveEpilogueBwdISD_SE_SG_Li384ELb0ELb1ELi3EEENS1_19SingleTileSchedulerILb0ELb0ELb0ELi96EEEEEEEEEvNT_6ParamsE --------------------------
	.section	.nv.info._ZN7cutlass13device_kernelIN5flash11enable_sm90INS1_16FlashAttnBwdSm90INS1_25CollectiveMainloopBwdSm90ILi2ELi1ELi1EN4cute5tupleIJNS5_1CILi1EEES8_S8_EEENS6_IJNS7_ILi64EEENS7_ILi96EEENS7_ILi192EEEEEENS_10bfloat16_tEfNS_4arch4Sm90ELb0ELb0ELb1ELb0ELb1ELb0ELb1ELb0ELi3ELi1ELi1ELi1ELb0EEENS1_21CollectiveEpilogueBwdISD_SE_SG_Li384ELb0ELb1ELi3EEENS1_19SingleTileSchedulerILb0ELb0ELb0ELi96EEEEEEEEEvNT_6ParamsE,"",@"SHT_CUDA_INFO"
	.sectionflags	@""
	.align	4


	//----- nvinfo : EIATTR_CUDA_API_VERSION
	.align		4
        /*0000*/ 	.byte	0x04, 0x37
        /*0002*/ 	.short	(.L_214 - .L_213)
.L_213:
        /*0004*/ 	.word	0x00000082


	//----- nvinfo : EIATTR_KPARAM_INFO
	.align		4
.L_214:
        /*0008*/ 	.byte	0x04, 0x17
        /*000a*/ 	.short	(.L_216 - .L_215)
.L_215:
        /*000c*/ 	.word	0x00000000
        /*0010*/ 	.short	0x0000
        /*0012*/ 	.short	0x0070
        /*0014*/ 	.byte	0x00, 0xf0, 0x01, 0x24


	//----- nvinfo : EIATTR_SPARSE_MMA_MASK
	.align		4
.L_216:
        /*0018*/ 	.byte	0x03, 0x50
        /*001a*/ 	.short	0x0000


	//----- nvinfo : EIATTR_MAXREG_COUNT
	.align		4
        /*001c*/ 	.byte	0x03, 0x1b
        /*001e*/ 	.short	0x0080


	//----- nvinfo : EIATTR_NUM_BARRIERS
	.align		4
        /*0020*/ 	.byte	0x02, 0x4c
        /*0022*/ 	.byte	0x10
	.zero		1


	//----- nvinfo : EIATTR_EXTERNS
	.align		4
        /*0024*/ 	.byte	0x04, 0x0f
        /*0026*/ 	.short	(.L_218 - .L_217)


	//   ....[0]....
	.align		4
.L_217:
        /*0028*/ 	.word	index@(__assertfail)


	//----- nvinfo : EIATTR_ANNOTATIONS
	.align		4
.L_218:
        /*002c*/ 	.byte	0x04, 0x55
        /*002e*/ 	.short	(.L_220 - .L_219)


	//   ....[0]....
.L_219:
        /*0030*/ 	.word	0x00000001
        /*0034*/ 	.byte	0xd0, 0x0c, 0x00, 0x00, 0x01, 0x00, 0x00, 0x00, 0x00, 0x0d, 0x00, 0x00, 0x01, 0x00, 0x00, 0x00
        /*0044*/ 	.byte	0xd0, 0x10, 0x00, 0x00, 0x01, 0x00, 0x00, 0x00, 0xe0, 0x10, 0x00, 0x00, 0x01, 0x00, 0x00, 0x00
        /*0054*/ 	.byte	0x10, 0x3f, 0x00, 0x00, 0x01, 0x00, 0x00, 0x00, 0x20, 0x3f, 0x00, 0x00


	//----- nvinfo : EIATTR_MERCURY_ISA_VERSION
	.align		4
.L_220:
        /*0060*/ 	.byte	0x03, 0x5f
        /*0062*/ 	.short	0x0101


	//----- nvinfo : EIATTR_INT_WARP_WIDE_INSTR_OFFSETS
	.align		4
        /*0064*/ 	.byte	0x04, 0x31
        /*0066*/ 	.short	(.L_222 - .L_221)


	//   ....[0]....
.L_221:
        /*0068*/ 	.word	0x000001e0


	//   ....[1]....
        /*006c*/ 	.word	0x000002a0


	//   ....[2]....
        /*0070*/ 	.word	0x00005140


	//   ....[3]....
        /*0074*/ 	.word	0x00005730


	//   ....[4]....
        /*0078*/ 	.word	0x00005ea0


	//----- nvinfo : EIATTR_COOP_GROUP_MASK_REGIDS
	.align		4
.L_222:
        /*007c*/ 	.byte	0x04, 0x29
        /*007e*/ 	.short	(.L_224 - .L_223)


	//   ....[0]....
.L_223:
        /*0080*/ 	.word	0xffffffff


	//   ....[1]....
        /*0084*/ 	.word	0xffffffff


	//   ....[2]....
        /*0088*/ 	.word	0xffffffff


	//   ....[3]....
        /*008c*/ 	.word	0xffffffff


	//   ....[4]....
        /*0090*/ 	.word	0xffffffff


	//   ....[5]....
        /*0094*/ 	.word	0xffffffff


	//   ....[6]....
        /*0098*/ 	.word	0xffffffff


	//   ....[7]....
        /*009c*/ 	.word	0xffffffff


	//   ....[8]....
        /*00a0*/ 	.word	0xffffffff


	//   ....[9]....
        /*00a4*/ 	.word	0xffffffff


	//   ....[10]....
        /*00a8*/ 	.word	0xffffffff


	//   ....[11]....
        /*00ac*/ 	.word	0xffffffff


	//   ....[12]....
        /*00b0*/ 	.word	0xffffffff


	//   ....[13]....
        /*00b4*/ 	.word	0xffffffff


	//   ....[14]....
        /*00b8*/ 	.word	0x0500000f


	//   ....[15]....
        /*00bc*/ 	.word	0x0500000f


	//   ....[16]....
        /*00c0*/ 	.word	0x0500000f


	//   ....[17]....
        /*00c4*/ 	.word	0x0500000f


	//----- nvinfo : EIATTR_COOP_GROUP_INSTR_OFFSETS
	.align		4
.L_224:
        /*00c8*/ 	.byte	0x04, 0x28
        /*00ca*/ 	.short	(.L_226 - .L_225)


	//   ....[0]....
.L_225:
        /*00cc*/ 	.word	0x00000060


	//   ....[1]....
        /*00d0*/ 	.word	0x000001f0


	//   ....[2]....
        /*00d4*/ 	.word	0x00000280


	//   ....[3]....
        /*00d8*/ 	.word	0x00000400


	//   ....[4]....
        /*00dc*/ 	.word	0x00000610


	//   ....[5]....
        /*00e0*/ 	.word	0x00000b80


	//   ....[6]....
        /*00e4*/ 	.word	0x00004350


	//   ....[7]....
        /*00e8*/ 	.word	0x000047f0


	//   ....[8]....
        /*00ec*/ 	.word	0x00004c80


	//   ....[9]....
        /*00f0*/ 	.word	0x00005070


	//   ....[10]....
        /*00f4*/ 	.word	0x000052b0


	//   ....[11]....
        /*00f8*/ 	.word	0x00005660


	//   ....[12]....
        /*00fc*/ 	.word	0x00005910


	//   ....[13]....
        /*0100*/ 	.word	0x00005dd0


	//   ....[14]....
        /*0104*/ 	.word	0x000080c0


	//   ....[15]....
        /*0108*/ 	.word	0x00008210


	//   ....[16]....
        /*010c*/ 	.word	0x00008280


	//   ....[17]....
        /*0110*/ 	.word	0x000082f0


	//----- nvinfo : EIATTR_REG_RECONFIG
	.align		4
.L_226:
        /*0114*/ 	.byte	0x01, 0x54
	.zero		2


	//----- nvinfo : EIATTR_SYSCALL_OFFSETS
	.align		4
        /*0118*/ 	.byte	0x04, 0x46
        /*011a*/ 	.short	(.L_228 - .L_227)


	//   ....[0]....
.L_227:
        /*011c*/ 	.word	0x000007e0


	//   ....[1]....
        /*0120*/ 	.word	0x000008d0


	//   ....[2]....
        /*0124*/ 	.word	0x00000a10


	//   ....[3]....
        /*0128*/ 	.word	0x00000b00


	//   ....[4]....
        /*012c*/ 	.word	0x00003b80


	//   ....[5]....
        /*0130*/ 	.word	0x00003cc0


	//   ....[6]....
        /*0134*/ 	.word	0x00003de0


	//   ....[7]....
        /*0138*/ 	.word	0x00003f00


	//----- nvinfo : EIATTR_MBARRIER_INSTR_OFFSETS
	.align		4
.L_228:
        /*013c*/ 	.byte	0x04, 0x39
        /*013e*/ 	.short	(.L_230 - .L_229)


	//   ....[0]....
.L_229:
        /*0140*/ 	.word	0x000002c0
        /*0144*/ 	.word	0x000000ff
        /*0148*/ 	.word	0x00036400
        /*014c*/ 	.short	0x0100
        /*014e*/ 	.byte	0x06
	.zero		1


	//   ....[1]....
        /*0150*/ 	.word	0x000003b0
        /*0154*/ 	.word	0x000000ff
        /*0158*/ 	.word	0x00036410
        /*015c*/ 	.short	0x0100
        /*015e*/ 	.byte	0x08
	.zero		1


	//   ....[2]....
        /*0160*/ 	.word	0x000003c0
        /*0164*/ 	.word	0x000000ff
        /*0168*/ 	.word	0x00036420
        /*016c*/ 	.short	0x0100
        /*016e*/ 	.byte	0x08
	.zero		1


	//   ....[3]....
        /*0170*/ 	.word	0x000003d0
        /*0174*/ 	.word	0x000000ff
        /*0178*/ 	.word	0x00036418
        /*017c*/ 	.short	0x0100
        /*017e*/ 	.byte	0x08
	.zero		1


	//   ....[4]....
        /*0180*/ 	.word	0x000003e0
        /*0184*/ 	.word	0x000000ff
        /*0188*/ 	.word	0x00036428
        /*018c*/ 	.short	0x0100
        /*018e*/ 	.byte	0x08
	.zero		1


	//   ....[5]....
        /*0190*/ 	.word	0x00000510
        /*0194*/ 	.word	0x000000ff
        /*0198*/ 	.word	0x00036430
        /*019c*/ 	.short	0x0100
        /*019e*/ 	.byte	0x08
	.zero		1


	//   ....[6]....
        /*01a0*/ 	.word	0x00000520
        /*01a4*/ 	.word	0x000000ff
        /*01a8*/ 	.word	0x00036438
        /*01ac*/ 	.short	0x0100
        /*01ae*/ 	.byte	0x08
	.zero		1


	//   ....[7]....
        /*01b0*/ 	.word	0x00000bd0
        /*01b4*/ 	.word	0x000000ff
        /*01b8*/ 	.word	0x00036400
        /*01bc*/ 	.short	0x010a
        /*01be*/ 	.byte	0x25
	.zero		1


	//   ....[8]....
        /*01c0*/ 	.word	0x00000d70
        /*01c4*/ 	.word	0x000000ff
        /*01c8*/ 	.word	0x00036400
        /*01cc*/ 	.short	0x010a
        /*01ce*/ 	.byte	0x25
	.zero		1


	//   ....[9]....
        /*01d0*/ 	.word	0x00001480
        /*01d4*/ 	.word	0x00000004
        /*01d8*/ 	.word	0x00036410
        /*01dc*/ 	.short	0x010a
        /*01de*/ 	.byte	0x3f
	.zero		1


	//   ....[10]....
        /*01e0*/ 	.word	0x000014c0
        /*01e4*/ 	.word	0x00000004
        /*01e8*/ 	.word	0x00036410
        /*01ec*/ 	.short	0x010a
        /*01ee*/ 	.byte	0x3f
	.zero		1


	//   ....[11]....
        /*01f0*/ 	.word	0x00001b60
        /*01f4*/ 	.word	0x000000ff
        /*01f8*/ 	.word	0x00036430
        /*01fc*/ 	.short	0x010a
        /*01fe*/ 	.byte	0x25
	.zero		1


	//   ....[12]....
        /*0200*/ 	.word	0x00001ba0
        /*0204*/ 	.word	0x000000ff
        /*0208*/ 	.word	0x00036430
        /*020c*/ 	.short	0x010a
        /*020e*/ 	.byte	0x25
	.zero		1


	//   ....[13]....
        /*0210*/ 	.word	0x00003380
        /*0214*/ 	.word	0x000000ff
        /*0218*/ 	.word	0x00000000
        /*021c*/ 	.short	0x0101
        /*021e*/ 	.byte	0x04
	.zero		1


	//   ....[14]....
        /*0220*/ 	.word	0x00003710
        /*0224*/ 	.word	0x00000004
        /*0228*/ 	.word	0x00000000
        /*022c*/ 	.short	0x0101
        /*022e*/ 	.byte	0x3f
	.zero		1


	//   ....[15]....
        /*0230*/ 	.word	0x00006270
        /*0234*/ 	.word	0x00000000
        /*0238*/ 	.word	0x00036420
        /*023c*/ 	.short	0x010a
        /*023e*/ 	.byte	0x3f
	.zero		1


	//   ....[16]....
        /*0240*/ 	.word	0x000069b0
        /*0244*/ 	.word	0x00000000
        /*0248*/ 	.word	0x00036438
        /*024c*/ 	.short	0x010a
        /*024e*/ 	.byte	0x3f
	.zero		1


	//   ....[17]....
        /*0250*/ 	.word	0x00006d00
        /*0254*/ 	.word	0x00000000
        /*0258*/ 	.word	0x00036428
        /*025c*/ 	.short	0x010a
        /*025e*/ 	.byte	0x3f
	.zero		1


	//   ....[18]....
        /*0260*/ 	.word	0x00006f90
        /*0264*/ 	.word	0x00000000
        /*0268*/ 	.word	0x00036438
        /*026c*/ 	.short	0x010a
        /*026e*/ 	.byte	0x3f
	.zero		1


	//   ....[19]....
        /*0270*/ 	.word	0x00007270
        /*0274*/ 	.word	0x00000000
        /*0278*/ 	.word	0x00036420
        /*027c*/ 	.short	0x010a
        /*027e*/ 	.byte	0x3f
	.zero		1


	//   ....[20]....
        /*0280*/ 	.word	0x00007560
        /*0284*/ 	.word	0x00000000
        /*0288*/ 	.word	0x00036438
        /*028c*/ 	.short	0x010a
        /*028e*/ 	.byte	0x3f
	.zero		1


	//   ....[21]....
        /*0290*/ 	.word	0x00007850
        /*0294*/ 	.word	0x00000000
        /*0298*/ 	.word	0x00036428
        /*029c*/ 	.short	0x010a
        /*029e*/ 	.byte	0x3f
	.zero		1


	//   ....[22]....
        /*02a0*/ 	.word	0x00007b00
        /*02a4*/ 	.word	0x00000000
        /*02a8*/ 	.word	0x00036438
        /*02ac*/ 	.short	0x010a
        /*02ae*/ 	.byte	0x3f
	.zero		1


	//   ....[23]....
        /*02b0*/ 	.word	0x00007f50
        /*02b4*/ 	.word	0x00000007
        /*02b8*/ 	.word	0x00000000
        /*02bc*/ 	.short	0x010a
        /*02be*/ 	.byte	0x3f
	.zero		1


	//   ....[24]....
        /*02c0*/ 	.word	0x00007fd0
        /*02c4*/ 	.word	0x00000003
        /*02c8*/ 	.word	0x00000000
        /*02cc*/ 	.short	0x010a
        /*02ce*/ 	.byte	0x3f
	.zero		1


	//   ....[25]....
        /*02d0*/ 	.word	0x00008020
        /*02d4*/ 	.word	0x00000009
        /*02d8*/ 	.word	0x00036438
        /*02dc*/ 	.short	0x010a
        /*02de*/ 	.byte	0x3f
	.zero		1


	//   ....[26]....
        /*02e0*/ 	.word	0x000080f0
        /*02e4*/ 	.word	0x0000009d
        /*02e8*/ 	.word	0x00036400
        /*02ec*/ 	.short	0x010a
        /*02ee*/ 	.byte	0x3f
	.zero		1


	//   ....[27]....
        /*02f0*/ 	.word	0x00008140
        /*02f4*/ 	.word	0x00000004
        /*02f8*/ 	.word	0x00036410
        /*02fc*/ 	.short	0x010a
        /*02fe*/ 	.byte	0x3f
	.zero		1


	//   ....[28]....
        /*0300*/ 	.word	0x00008190
        /*0304*/ 	.word	0x0000009d
        /*0308*/ 	.word	0x00036430
        /*030c*/ 	.short	0x010a
        /*030e*/ 	.byte	0x3f
	.zero		1


	//   ....[29]....
        /*0310*/ 	.word	0x00008330
        /*0314*/ 	.word	0x00000000
        /*0318*/ 	.word	0x00036420
        /*031c*/ 	.short	0x010a
        /*031e*/ 	.byte	0x3f
	.zero		1


	//   ....[30]....
        /*0320*/ 	.word	0x00008380
        /*0324*/ 	.word	0x00000000
        /*0328*/ 	.word	0x00036438
        /*032c*/ 	.short	0x010a
        /*032e*/ 	.byte	0x3f
	.zero		1


	//   ....[31]....
        /*0330*/ 	.word	0x000083d0
        /*0334*/ 	.word	0x00000000
        /*0338*/ 	.word	0x00036428
        /*033c*/ 	.short	0x010a
        /*033e*/ 	.byte	0x3f
	.zero		1


	//   ....[32]....
        /*0340*/ 	.word	0x00008420
        /*0344*/ 	.word	0x00000000
        /*0348*/ 	.word	0x00036438
        /*034c*/ 	.short	0x010a
        /*034e*/ 	.byte	0x3f
	.zero		1


	//   ....[33]....
        /*0350*/ 	.word	0x00008480
        /*0354*/ 	.word	0x00000000
        /*0358*/ 	.word	0x00036420
        /*035c*/ 	.short	0x010a
        /*035e*/ 	.byte	0x3f
	.zero		1


	//   ....[34]....
        /*0360*/ 	.word	0x000084d0
        /*0364*/ 	.word	0x00000000
        /*0368*/ 	.word	0x00036438
        /*036c*/ 	.short	0x010a
        /*036e*/ 	.byte	0x3f
	.zero		1


	//   ....[35]....
        /*0370*/ 	.word	0x00008520
        /*0374*/ 	.word	0x00000000
        /*0378*/ 	.word	0x00036428
        /*037c*/ 	.short	0x010a
        /*037e*/ 	.byte	0x3f
	.zero		1


	//   ....[36]....
        /*0380*/ 	.word	0x00008570
        /*0384*/ 	.word	0x00000000
        /*0388*/ 	.word	0x00036438
        /*038c*/ 	.short	0x010a
        /*038e*/ 	.byte	0x3f
	.zero		1


	//   ....[37]....
        /*0390*/ 	.word	0x00008650
        /*0394*/ 	.word	0x00000007
        /*0398*/ 	.word	0x00000000
        /*039c*/ 	.short	0x010a
        /*039e*/ 	.byte	0x3f
	.zero		1


	//   ....[38]....
        /*03a0*/ 	.word	0x000086a0
        /*03a4*/ 	.word	0x00000003
        /*03a8*/ 	.word	0x00000000
        /*03ac*/ 	.short	0x010a
        /*03ae*/ 	.byte	0x3f
	.zero		1


	//----- nvinfo : EIATTR_NUM_MBARRIERS
	.align		4
.L_230:
        /*03b0*/ 	.byte	0x03, 0x38
        /*03b2*/ 	.short	0x0007


	//----- nvinfo : EIATTR_EXIT_INSTR_OFFSETS
	.align		4
        /*03b4*/ 	.byte	0x04, 0x1c
        /*03b6*/ 	.short	(.L_232 - .L_231)


	//   ....[0]....
.L_231:
        /*03b8*/ 	.word	0x00000670


	//   ....[1]....
        /*03bc*/ 	.word	0x000047a0


	//   ....[2]....
        /*03c0*/ 	.word	0x00004830


	//   ....[3]....
        /*03c4*/ 	.word	0x00004860


	//   ....[4]....
        /*03c8*/ 	.word	0x000049a0


	//   ....[5]....
        /*03cc*/ 	.word	0x000057d0


	//   ....[6]....
        /*03d0*/ 	.word	0x00005f00


	//   ....[7]....
        /*03d4*/ 	.word	0x00008070


	//----- nvinfo : EIATTR_MAX_THREADS
	.align		4
.L_232:
        /*03d8*/ 	.byte	0x04, 0x05
        /*03da*/ 	.short	(.L_234 - .L_233)
.L_233:
        /*03dc*/ 	.word	0x00000200
        /*03e0*/ 	.word	0x00000001
        /*03e4*/ 	.word	0x00000001


	//----- nvinfo : EIATTR_CRS_STACK_SIZE
	.align		4
.L_234:
        /*03e8*/ 	.byte	0x04, 0x1e
        /*03ea*/ 	.short	(.L_236 - .L_235)
.L_235:
        /*03ec*/ 	.word	0x00000000


	//----- nvinfo : EIATTR_CBANK_PARAM_SIZE
	.align		4
.L_236:
        /*03f0*/ 	.byte	0x03, 0x19
        /*03f2*/ 	.short	0x0970


	//----- nvinfo : EIATTR_PARAM_CBANK
	.align		4
        /*03f4*/ 	.byte	0x04, 0x0a
        /*03f6*/ 	.short	(.L_238 - .L_237)
	.align		4
.L_237:
        /*03f8*/ 	.word	index@(.nv.constant0._ZN7cutlass13device_kernelIN5flash11enable_sm90INS1_16FlashAttnBwdSm90INS1_25CollectiveMainloopBwdSm90ILi2ELi1ELi1EN4cute5tupleIJNS5_1CILi1EEES8_S8_EEENS6_IJNS7_ILi64EEENS7_ILi96EEENS7_ILi192EEEEEENS_10bfloat16_tEfNS_4arch4Sm90ELb0ELb0ELb1ELb0ELb1ELb0ELb1ELb0ELi3ELi1ELi1ELi1ELb0EEENS1_21CollectiveEpilogueBwdISD_SE_SG_Li384ELb0ELb1ELi3EEENS1_19SingleTileSchedulerILb0ELb0ELb0ELi96EEEEEEEEEvNT_6ParamsE)
        /*03fc*/ 	.short	0x0210
        /*03fe*/ 	.short	0x0970


	//----- nvinfo : EIATTR_SW_WAR
	.align		4
.L_238:
        /*0400*/ 	.byte	0x04, 0x36
        /*0402*/ 	.short	(.L_240 - .L_239)
.L_239:
        /*0404*/ 	.word	0x00000008
.L_240:


//--------------------- .nv.info._ZN7cutlass13device_kernelIN5flash11enable_sm90INS1_16FlashAttnBwdSm90INS1_25CollectiveMainloopBwdSm90ILi2ELi1ELi1EN4cute5tupleIJNS5_1CILi1EEES8_S8_EEENS6_IJNS7_ILi64EEENS7_ILi96EEENS7_ILi192EEEEEENS_10bfloat16_tEfNS_4arch4Sm90ELb0ELb0ELb1ELb0ELb0ELb0ELb1ELb0ELi3ELi1ELi1ELi1ELb0EEENS1_24CollectiveEpilogueBwdGQAISD_fSG_Li384ELb0ELb0EEENS1_19SingleTileSchedulerILb0ELb0ELb0ELi96EEEEEEEEEvNT_6ParamsE --------------------------
	.section	.nv.info._ZN7cutlass13device_kernelIN5flash11enable_sm90INS1_16FlashAttnBwdSm90INS1_25CollectiveMainloopBwdSm90ILi2ELi1ELi1EN4cute5tupleIJNS5_1CILi1EEES8_S8_EEENS6_IJNS7_ILi64EEENS7_ILi96EEENS7_ILi192EEEEEENS_10bfloat16_tEfNS_4arch4Sm90ELb0ELb0ELb1ELb0ELb0ELb0ELb1ELb0ELi3ELi1ELi1ELi1ELb0EEENS1_24CollectiveEpilogueBwdGQAISD_fSG_Li384ELb0ELb0EEENS1_19SingleTileSchedulerILb0ELb0ELb0ELi96EEEEEEEEEvNT_6ParamsE,"",@"SHT_CUDA_INFO"
	.sectionflags	@""
	.align	4


	//----- nvinfo : EIATTR_CUDA_API_VERSION
	.align		4
        /*0000*/ 	.byte	0x04, 0x37
        /*0002*/ 	.short	(.L_242 - .L_241)
.L_241:
        /*0004*/ 	.word	0x00000082


	//----- nvinfo : EIATTR_KPARAM_INFO
	.align		4
.L_242:
        /*0008*/ 	.byte	0x04, 0x17
        /*000a*/ 	.short	(.L_244 - .L_243)
.L_243:
        /*000c*/ 	.word	0x00000000
        /*0010*/ 	.short	0x0000
        /*0012*/ 	.short	0x0070
        /*0014*/ 	.byte	0x00, 0xf0, 0x01, 0x1a


	//----- nvinfo : EIATTR_SPARSE_MMA_MASK
	.align		4
.L_244:
        /*0018*/ 	.byte	0x03, 0x50
        /*001a*/ 	.short	0x0000


	//----- nvinfo : EIATTR_MAXREG_COUNT
	.align		4
        /*001c*/ 	.byte	0x03, 0x1b
        /*001e*/ 	.short	0x0080


	//----- nvinfo : EIATTR_NUM_BARRIERS
	.align		4
        /*0020*/ 	.byte	0x02, 0x4c
        /*0022*/ 	.byte	0x10
	.zero		1


	//----- nvinfo : EIATTR_EXTERNS
	.align		4
        /*0024*/ 	.byte	0x04, 0x0f
        /*0026*/ 	.short	(.L_246 - .L_245)


	//   ....[0]....
	.align		4
.L_245:
        /*0028*/ 	.word	index@(__assertfail)


	//----- nvinfo : EIATTR_MERCURY_ISA_VERSION
	.align		4
.L_246:
        /*002c*/ 	.byte	0x03, 0x5f
        /*002e*/ 	.short	0x0101


	//----- nvinfo : EIATTR_INT_WARP_WIDE_INSTR_OFFSETS
	.align		4
        /*0030*/ 	.byte	0x04, 0x31
        /*0032*/ 	.short	(.L_248 - .L_247)


	//   ....[0]....
.L_247:
        /*0034*/ 	.word	0x00000170


	//   ....[1]....
        /*0038*/ 	.word	0x00000230


	//----- nvinfo : EIATTR_COOP_GROUP_MASK_REGIDS
	.align		4
.L_248:
        /*003c*/ 	.byte	0x04, 0x29
        /*003e*/ 	.short	(.L_250 - .L_249)


	//   ....[0]....
.L_249:
        /*0040*/ 	.word	0xffffffff


	//   ....[1]....
        /*0044*/ 	.word	0xffffffff


	//   ....[2]....
        /*0048*/ 	.word	0xffffffff


	//   ....[3]....
        /*004c*/ 	.word	0xffffffff


	//   ....[4]....
        /*0050*/ 	.word	0xffffffff


	//   ....[5]....
        /*0054*/ 	.word	0xffffffff


	//   ....[6]....
        /*0058*/ 	.word	0xffffffff


	//   ....[7]....
        /*005c*/ 	.word	0x0500000f


	//----- nvinfo : EIATTR_COOP_GROUP_INSTR_OFFSETS
	.align		4
.L_250:
        /*0060*/ 	.byte	0x04, 0x28
        /*0062*/ 	.short	(.L_252 - .L_251)


	//   ....[0]....
.L_251:
        /*0064*/ 	.word	0x00000050


	//   ....[1]....
        /*0068*/ 	.word	0x00000180


	//   ....[2]....
        /*006c*/ 	.word	0x00000210


	//   ....[3]....
        /*0070*/ 	.word	0x00000390


	//   ....[4]....
        /*0074*/ 	.word	0x000005b0


	//   ....[5]....
        /*0078*/ 	.word	0x00000b20


	//   ....[6]....
        /*007c*/ 	.word	0x00004440


	//   ....[7]....
        /*0080*/ 	.word	0x00007500


	//----- nvinfo : EIATTR_REG_RECONFIG
	.align		4
.L_252:
        /*0084*/ 	.byte	0x01, 0x54
	.zero		2


	//----- nvinfo : EIATTR_SYSCALL_OFFSETS
	.align		4
        /*0088*/ 	.byte	0x04, 0x46
        /*008a*/ 	.short	(.L_254 - .L_253)


	//   ....[0]....
.L_253:
        /*008c*/ 	.word	0x00000780


	//   ....[1]....
        /*0090*/ 	.word	0x00000870


	//   ....[2]....
        /*0094*/ 	.word	0x000009b0


	//   ....[3]....
        /*0098*/ 	.word	0x00000aa0


	//----- nvinfo : EIATTR_MBARRIER_INSTR_OFFSETS
	.align		4
.L_254:
        /*009c*/ 	.byte	0x04, 0x39
        /*009e*/ 	.short	(.L_256 - .L_255)


	//   ....[0]....
.L_255:
        /*00a0*/ 	.word	0x00000250
        /*00a4*/ 	.word	0x000000ff
        /*00a8*/ 	.word	0x00036400
        /*00ac*/ 	.short	0x0100
        /*00ae*/ 	.byte	0x06
	.zero		1


	//   ....[1]....
        /*00b0*/ 	.word	0x00000340
        /*00b4*/ 	.word	0x000000ff
        /*00b8*/ 	.word	0x00036410
        /*00bc*/ 	.short	0x0100
        /*00be*/ 	.byte	0x08
	.zero		1


	//   ....[2]....
        /*00c0*/ 	.word	0x00000350
        /*00c4*/ 	.word	0x000000ff
        /*00c8*/ 	.word	0x00036420
        /*00cc*/ 	.short	0x0100
        /*00ce*/ 	.byte	0x08
	.zero		1


	//   ....[3]....
        /*00d0*/ 	.word	0x00000360
        /*00d4*/ 	.word	0x000000ff
        /*00d8*/ 	.word	0x00036418
        /*00dc*/ 	.short	0x0100
        /*00de*/ 	.byte	0x08
	.zero		1


	//   ....[4]....
        /*00e0*/ 	.word	0x00000370
        /*00e4*/ 	.word	0x000000ff
        /*00e8*/ 	.word	0x00036428
        /*00ec*/ 	.short	0x0100
        /*00ee*/ 	.byte	0x08
	.zero		1


	//   ....[5]....
        /*00f0*/ 	.word	0x000004a0
        /*00f4*/ 	.word	0x000000ff
        /*00f8*/ 	.word	0x00036430
        /*00fc*/ 	.short	0x0100
        /*00fe*/ 	.byte	0x08
	.zero		1


	//   ....[6]....
        /*0100*/ 	.word	0x000004b0
        /*0104*/ 	.word	0x000000ff
        /*0108*/ 	.word	0x00036438
        /*010c*/ 	.short	0x0100
        /*010e*/ 	.byte	0x08
	.zero		1


	//   ....[7]....
        /*0110*/ 	.word	0x00000b60
        /*0114*/ 	.word	0x000000ff
        /*0118*/ 	.word	0x00036400
        /*011c*/ 	.short	0x010a
        /*011e*/ 	.byte	0x24
	.zero		1


	//   ....[8]....
        /*0120*/ 	.word	0x00000c40
        /*0124*/ 	.word	0x000000ff
        /*0128*/ 	.word	0x00036400
        /*012c*/ 	.short	0x010a
        /*012e*/ 	.byte	0x24
	.zero		1


	//   ....[9]....
        /*0130*/ 	.word	0x00001670
        /*0134*/ 	.word	0x00000003
        /*0138*/ 	.word	0x00036410
        /*013c*/ 	.short	0x010a
        /*013e*/ 	.byte	0x3f
	.zero		1


	//   ....[10]....
        /*0140*/ 	.word	0x000016b0
        /*0144*/ 	.word	0x00000003
        /*0148*/ 	.word	0x00036410
        /*014c*/ 	.short	0x010a
        /*014e*/ 	.byte	0x3f
	.zero		1


	//   ....[11]....
        /*0150*/ 	.word	0x00001d50
        /*0154*/ 	.word	0x000000ff
        /*0158*/ 	.word	0x00036430
        /*015c*/ 	.short	0x010a
        /*015e*/ 	.byte	0x24
	.zero		1


	//   ....[12]....
        /*0160*/ 	.word	0x00001d90
        /*0164*/ 	.word	0x000000ff
        /*0168*/ 	.word	0x00036430
        /*016c*/ 	.short	0x010a
        /*016e*/ 	.byte	0x24
	.zero		1


	//   ....[13]....
        /*0170*/ 	.word	0x00003570
        /*0174*/ 	.word	0x000000ff
        /*0178*/ 	.word	0x00000000
        /*017c*/ 	.short	0x0101
        /*017e*/ 	.byte	0x04
	.zero		1


	//   ....[14]....
        /*0180*/ 	.word	0x00003920
        /*0184*/ 	.word	0x00000003
        /*0188*/ 	.word	0x00000000
        /*018c*/ 	.short	0x0101
        /*018e*/ 	.byte	0x3f
	.zero		1


	//   ....[15]....
        /*0190*/ 	.word	0x000056b0
        /*0194*/ 	.word	0x00000000
        /*0198*/ 	.word	0x00036420
        /*019c*/ 	.short	0x010a
        /*019e*/ 	.byte	0x3f
	.zero		1


	//   ....[16]....
        /*01a0*/ 	.word	0x00005df0
        /*01a4*/ 	.word	0x00000000
        /*01a8*/ 	.word	0x00036438
        /*01ac*/ 	.short	0x010a
        /*01ae*/ 	.byte	0x3f
	.zero		1


	//   ....[17]....
        /*01b0*/ 	.word	0x00006140
        /*01b4*/ 	.word	0x00000000
        /*01b8*/ 	.word	0x00036428
        /*01bc*/ 	.short	0x010a
        /*01be*/ 	.byte	0x3f
	.zero		1


	//   ....[18]....
        /*01c0*/ 	.word	0x000063d0
        /*01c4*/ 	.word	0x00000000
        /*01c8*/ 	.word	0x00036438
        /*01cc*/ 	.short	0x010a
        /*01ce*/ 	.byte	0x3f
	.zero		1


	//   ....[19]....
        /*01d0*/ 	.word	0x000066b0
        /*01d4*/ 	.word	0x00000000
        /*01d8*/ 	.word	0x00036420
        /*01dc*/ 	.short	0x010a
        /*01de*/ 	.byte	0x3f
	.zero		1


	//   ....[20]....
        /*01e0*/ 	.word	0x000069a0
        /*01e4*/ 	.word	0x00000000
        /*01e8*/ 	.word	0x00036438
        /*01ec*/ 	.short	0x010a
        /*01ee*/ 	.byte	0x3f
	.zero		1


	//   ....[21]....
        /*01f0*/ 	.word	0x00006c90
        /*01f4*/ 	.word	0x00000000
        /*01f8*/ 	.word	0x00036428
        /*01fc*/ 	.short	0x010a
        /*01fe*/ 	.byte	0x3f
	.zero		1


	//   ....[22]....
        /*0200*/ 	.word	0x00006f40
        /*0204*/ 	.word	0x00000000
        /*0208*/ 	.word	0x00036438
        /*020c*/ 	.short	0x010a
        /*020e*/ 	.byte	0x3f
	.zero		1


	//   ....[23]....
        /*0210*/ 	.word	0x00007380
        /*0214*/ 	.word	0x00000007
        /*0218*/ 	.word	0x00000000
        /*021c*/ 	.short	0x010a
        /*021e*/ 	.byte	0x3f
	.zero		1


	//   ....[24]....
        /*0220*/ 	.word	0x00007400
        /*0224*/ 	.word	0x00000003
        /*0228*/ 	.word	0x00000000
        /*022c*/ 	.short	0x010a
        /*022e*/ 	.byte	0x3f
	.zero		1


	//   ....[25]....
        /*0230*/ 	.word	0x00007450
        /*0234*/ 	.word	0x00000009
        /*0238*/ 	.word	0x00036438
        /*023c*/ 	.short	0x010a
        /*023e*/ 	.byte	0x3f
	.zero		1


	//   ....[26]....
        /*0240*/ 	.word	0x00007540
        /*0244*/ 	.word	0x00000005
        /*0248*/ 	.word	0x00036400
        /*024c*/ 	.short	0x010a
        /*024e*/ 	.byte	0x3f
	.zero		1


	//   ....[27]....
        /*0250*/ 	.word	0x00007590
        /*0254*/ 	.word	0x00000003
        /*0258*/ 	.word	0x00036410
        /*025c*/ 	.short	0x010a
        /*025e*/ 	.byte	0x3f
	.zero		1


	//   ....[28]....
        /*0260*/ 	.word	0x000075f0
        /*0264*/ 	.word	0x0000000f
        /*0268*/ 	.word	0x00036430
        /*026c*/ 	.short	0x010a
        /*026e*/ 	.byte	0x3f
	.zero		1


	//   ....[29]....
        /*0270*/ 	.word	0x00007640
        /*0274*/ 	.word	0x00000000
        /*0278*/ 	.word	0x00036420
        /*027c*/ 	.short	0x010a
        /*027e*/ 	.byte	0x3f
	.zero		1


	//   ....[30]....
        /*0280*/ 	.word	0x00007690
        /*0284*/ 	.word	0x00000000
        /*0288*/ 	.word	0x00036438
        /*028c*/ 	.short	0x010a
        /*028e*/ 	.byte	0x3f
	.zero		1


	//   ....[31]....
        /*0290*/ 	.word	0x000076e0
        /*0294*/ 	.word	0x00000000
        /*0298*/ 	.word	0x00036428
        /*029c*/ 	.short	0x010a
        /*029e*/ 	.byte	0x3f
	.zero		1


	//   ....[32]....
        /*02a0*/ 	.word	0x00007730
        /*02a4*/ 	.word	0x00000000
        /*02a8*/ 	.word	0x00036438
        /*02ac*/ 	.short	0x010a
        /*02ae*/ 	.byte	0x3f
	.zero		1


	//   ....[33]....
        /*02b0*/ 	.word	0x00007790
        /*02b4*/ 	.word	0x00000000
        /*02b8*/ 	.word	0x00036420
        /*02bc*/ 	.short	0x010a
        /*02be*/ 	.byte	0x3f
	.zero		1


	//   ....[34]....
        /*02c0*/ 	.word	0x000077e0
        /*02c4*/ 	.word	0x00000000
        /*02c8*/ 	.word	0x00036438
        /*02cc*/ 	.short	0x010a
        /*02ce*/ 	.byte	0x3f
	.zero		1


	//   ....[35]....
        /*02d0*/ 	.word	0x00007830
        /*02d4*/ 	.word	0x00000000
        /*02d8*/ 	.word	0x00036428
        /*02dc*/ 	.short	0x010a
        /*02de*/ 	.byte	0x3f
	.zero		1


	//   ....[36]....
        /*02e0*/ 	.word	0x00007880
        /*02e4*/ 	.word	0x00000000
        /*02e8*/ 	.word	0x00036438
        /*02ec*/ 	.short	0x010a
        /*02ee*/ 	.byte	0x3f
	.zero		1


	//   ....[37]....
        /*02f0*/ 	.word	0x00007960
        /*02f4*/ 	.word	0x00000007
        /*02f8*/ 	.word	0x00000000
        /*02fc*/ 	.short	0x010a
        /*02fe*/ 	.byte	0x3f
	.zero		1


	//   ....[38]....
        /*0300*/ 	.word	0x000079b0
        /*0304*/ 	.word	0x00000003
        /*0308*/ 	.word	0x00000000
        /*030c*/ 	.short	0x010a
        /*030e*/ 	.byte	0x3f
	.zero		1


	//----- nvinfo : EIATTR_NUM_MBARRIERS
	.align		4
.L_256:
        /*0310*/ 	.byte	0x03, 0x38
        /*0312*/ 	.short	0x0007


	//----- nvinfo : EIATTR_EXIT_INSTR_OFFSETS
	.align		4
        /*0314*/ 	.byte	0x04, 0x1c
        /*0316*/ 	.short	(.L_258 - .L_257)


	//   ....[0]....
.L_257:
        /*0318*/ 	.word	0x000074a0


	//----- nvinfo : EIATTR_MAX_THREADS
	.align		4
.L_258:
        /*031c*/ 	.byte	0x04, 0x05
        /*031e*/ 	.short	(.L_260 - .L_259)
.L_259:
        /*0320*/ 	.word	0x00000200
        /*0324*/ 	.word	0x00000001
        /*0328*/ 	.word	0x00000001


	//----- nvinfo : EIATTR_CRS_STACK_SIZE
	.align		4
.L_260:
        /*032c*/ 	.byte	0x04, 0x1e
        /*032e*/ 	.short	(.L_262 - .L_261)
.L_261:
        /*0330*/ 	.word	0x00000000


	//----- nvinfo : EIATTR_CBANK_PARAM_SIZE
	.align		4
.L_262:
        /*0334*/ 	.byte	0x03, 0x19
        /*0336*/ 	.short	0x06f0


	//----- nvinfo : EIATTR_PARAM_CBANK
	.align		4
        /*0338*/ 	.byte	0x04, 0x0a
        /*033a*/ 	.short	(.L_264 - .L_263)
	.align		4
.L_263:
        /*033c*/ 	.word	index@(.nv.constant0._ZN7cutlass13device_kernelIN5flash11enable_sm90INS1_16FlashAttnBwdSm90INS1_25CollectiveMainloopBwdSm90ILi2ELi1ELi1EN4cute5tupleIJNS5_1CILi1EEES8_S8_EEENS6_IJNS7_ILi64EEENS7_ILi96EEENS7_ILi192EEEEEENS_10bfloat16_tEfNS_4arch4Sm90ELb0ELb0ELb1ELb0ELb0ELb0ELb1ELb0ELi3ELi1ELi1ELi1ELb0EEENS1_24CollectiveEpilogueBwdGQAISD_fSG_Li384ELb0ELb0EEENS1_19SingleTileSchedulerILb0ELb0ELb0ELi96EEEEEEEEEvNT_6ParamsE)
        /*0340*/ 	.short	0x0210
        /*0342*/ 	.short	0x06f0


	//----- nvinfo : EIATTR_SW_WAR
	.align		4
.L_264:
        /*0344*/ 	.byte	0x04, 0x36
        /*0346*/ 	.short	(.L_266 - .L_265)
.L_265:
        /*0348*/ 	.word	0x00000008
.L_266:


//--------------------- .nv.info._ZN7cutlass13device_kernelIN5flash11enable_sm90INS1_16FlashAttnBwdSm90INS1_25CollectiveMainloopBwdSm90ILi2ELi1ELi1EN4cute5tupleIJNS5_1CILi1EEES8_S8_EEENS6_IJNS7_ILi64EEENS7_ILi96EEENS7_ILi192EEEEEENS_10bfloat16_tEfNS_4arch4Sm90ELb0ELb0ELb1ELb0ELb1ELb0ELb1ELb0ELi3ELi1ELi1ELi1ELb0EEENS1_24CollectiveEpilogueBwdGQAISD_fSG_Li384ELb0ELb1EEENS1_19SingleTileSchedulerILb0ELb0ELb0ELi96EEEEEEEEEvNT_6ParamsE --------------------------
	.section	.nv.info._ZN7cutlass13device_kernelIN5flash11enable_sm90INS1_16FlashAttnBwdSm90INS1_25CollectiveMainloopBwdSm90ILi2ELi1ELi1EN4cute5tupleIJNS5_1CILi1EEES8_S8_EEENS6_IJNS7_ILi64EEENS7_ILi96EEENS7_ILi192EEEEEENS_10bfloat16_tEfNS_4arch4Sm90ELb0ELb0ELb1ELb0ELb1ELb0ELb1ELb0ELi3ELi1ELi1ELi1ELb0EEENS1_24CollectiveEpilogueBwdGQAISD_fSG_Li384ELb0ELb1EEENS1_19SingleTileSchedulerILb0ELb0ELb0ELi96EEEEEEEEEvNT_6ParamsE,"",@"SHT_CUDA_INFO"
	.sectionflags	@""
	.align	4


	//----- nvinfo : EIATTR_CUDA_API_VERSION
	.align		4
        /*0000*/ 	.byte	0x04, 0x37
        /*0002*/ 	.short	(.L_268 - .L_267)
.L_267:
        /*0004*/ 	.word	0x00000082


	//----- nvinfo : EIATTR_KPARAM_INFO
	.align		4
.L_268:
        /*0008*/ 	.byte	0x04, 0x17
        /*000a*/ 	.short	(.L_270 - .L_269)
.L_269:
        /*000c*/ 	.word	0x00000000
        /*0010*/ 	.short	0x0000
        /*0012*/ 	.short	0x0070
        /*0014*/ 	.byte	0x00, 0xf0, 0x01, 0x1a


	//----- nvinfo : EIATTR_SPARSE_MMA_MASK
	.align		4
.L_270:
        /*0018*/ 	.byte	0x03, 0x50
        /*001a*/ 	.short	0x0000


	//----- nvinfo : EIATTR_MAXREG_COUNT
	.align		4
        /*001c*/ 	.byte	0x03, 0x1b
        /*001e*/ 	.short	0x0080


	//----- nvinfo : EIATTR_NUM_BARRIERS
	.align		4
        /*0020*/ 	.byte	0x02, 0x4c
        /*0022*/ 	.byte	0x10
	.zero		1


	//----- nvinfo : EIATTR_EXTERNS
	.align		4
        /*0024*/ 	.byte	0x04, 0x0f
        /*0026*/ 	.short	(.L_272 - .L_271)


	//   ....[0]....
	.align		4
.L_271:
        /*0028*/ 	.word	index@(__assertfail)


	//----- nvinfo : EIATTR_MERCURY_ISA_VERSION
	.align		4
.L_272:
        /*002c*/ 	.byte	0x03, 0x5f
        /*002e*/ 	.short	0x0101


	//----- nvinfo : EIATTR_INT_WARP_WIDE_INSTR_OFFSETS
	.align		4
        /*0030*/ 	.byte	0x04, 0x31
        /*0032*/ 	.short	(.L_274 - .L_273)


	//   ....[0]....
.L_273:
        /*0034*/ 	.word	0x00000170


	//   ....[1]....
        /*0038*/ 	.word	0x00000230


	//   ....[2]....
        /*003c*/ 	.word	0x000051e0


	//   ....[3]....
        /*0040*/ 	.word	0x000057d0


	//   ....[4]....
        /*0044*/ 	.word	0x00005f30


	//----- nvinfo : EIATTR_COOP_GROUP_MASK_REGIDS
	.align		4
.L_274:
        /*0048*/ 	.byte	0x04, 0x29
        /*004a*/ 	.short	(.L_276 - .L_275)


	//   ....[0]....
.L_275:
        /*004c*/ 	.word	0xffffffff


	//   ....[1]....
        /*0050*/ 	.word	0xffffffff


	//   ....[2]....
        /*0054*/ 	.word	0xffffffff


	//   ....[3]....
        /*0058*/ 	.word	0xffffffff


	//   ....[4]....
        /*005c*/ 	.word	0xffffffff


	//   ....[5]....
        /*0060*/ 	.word	0xffffffff


	//   ....[6]....
        /*0064*/ 	.word	0xffffffff


	//   ....[7]....
        /*0068*/ 	.word	0xffffffff


	//   ....[8]....
        /*006c*/ 	.word	0xffffffff


	//   ....[9]....
        /*0070*/ 	.word	0xffffffff


	//   ....[10]....
        /*0074*/ 	.word	0xffffffff


	//   ....[11]....
        /*0078*/ 	.word	0xffffffff


	//   ....[12]....
        /*007c*/ 	.word	0xffffffff


	//   ....[13]....
        /*0080*/ 	.word	0xffffffff


	//   ....[14]....
        /*0084*/ 	.word	0xffffffff


	//   ....[15]....
        /*0088*/ 	.word	0xffffffff


	//   ....[16]....
        /*008c*/ 	.word	0xffffffff


	//   ....[17]....
        /*0090*/ 	.word	0x0500000f


	//   ....[18]....
        /*0094*/ 	.word	0x0500000f


	//   ....[19]....
        /*0098*/ 	.word	0x0500000f


	//   ....[20]....
        /*009c*/ 	.word	0x0500000f


	//   ....[21]....
        /*00a0*/ 	.word	0x0500000f


	//   ....[22]....
        /*00a4*/ 	.word	0x0500000f


	//----- nvinfo : EIATTR_COOP_GROUP_INSTR_OFFSETS
	.align		4
.L_276:
        /*00a8*/ 	.byte	0x04, 0x28
        /*00aa*/ 	.short	(.L_278 - .L_277)


	//   ....[0]....
.L_277:
        /*00ac*/ 	.word	0x00000050


	//   ....[1]....
        /*00b0*/ 	.word	0x00000180


	//   ....[2]....
        /*00b4*/ 	.word	0x00000210


	//   ....[3]....
        /*00b8*/ 	.word	0x00000390


	//   ....[4]....
        /*00bc*/ 	.word	0x000005c0


	//   ....[5]....
        /*00c0*/ 	.word	0x00000b30


	//   ....[6]....
        /*00c4*/ 	.word	0x000041d0


	//   ....[7]....
        /*00c8*/ 	.word	0x00004360


	//   ....[8]....
        /*00cc*/ 	.word	0x000045f0


	//   ....[9]....
        /*00d0*/ 	.word	0x00004780


	//   ....[10]....
        /*00d4*/ 	.word	0x000048a0


	//   ....[11]....
        /*00d8*/ 	.word	0x00004d20


	//   ....[12]....
        /*00dc*/ 	.word	0x00005110


	//   ....[13]....
        /*00e0*/ 	.word	0x00005350


	//   ....[14]....
        /*00e4*/ 	.word	0x00005700


	//   ....[15]....
        /*00e8*/ 	.word	0x000059b0


	//   ....[16]....
        /*00ec*/ 	.word	0x00005e70


	//   ....[17]....
        /*00f0*/ 	.word	0x00008140


	//   ....[18]....
        /*00f4*/ 	.word	0x000082b0


	//   ....[19]....
        /*00f8*/ 	.word	0x00008320


	//   ....[20]....
        /*00fc*/ 	.word	0x00008390


	//   ....[21]....
        /*0100*/ 	.word	0x00008400


	//   ....[22]....
        /*0104*/ 	.word	0x00008470


	//----- nvinfo : EIATTR_REG_RECONFIG
	.align		4
.L_278:
        /*0108*/ 	.byte	0x01, 0x54
	.zero		2


	//----- nvinfo : EIATTR_SYSCALL_OFFSETS
	.align		4
        /*010c*/ 	.byte	0x04, 0x46
        /*010e*/ 	.short	(.L_280 - .L_279)


	//   ....[0]....
.L_279:
        /*0110*/ 	.word	0x00000790


	//   ....[1]....
        /*0114*/ 	.word	0x00000880


	//   ....[2]....
        /*0118*/ 	.word	0x000009c0


	//   ....[3]....
        /*011c*/ 	.word	0x00000ab0


	//----- nvinfo : EIATTR_MBARRIER_INSTR_OFFSETS
	.align		4
.L_280:
        /*0120*/ 	.byte	0x04, 0x39
        /*0122*/ 	.short	(.L_282 - .L_281)


	//   ....[0]....
.L_281:
        /*0124*/ 	.word	0x00000250
        /*0128*/ 	.word	0x000000ff
        /*012c*/ 	.word	0x00036400
        /*0130*/ 	.short	0x0100
        /*0132*/ 	.byte	0x06
	.zero		1


	//   ....[1]....
        /*0134*/ 	.word	0x00000340
        /*0138*/ 	.word	0x000000ff
        /*013c*/ 	.word	0x00036410
        /*0140*/ 	.short	0x0100
        /*0142*/ 	.byte	0x08
	.zero		1


	//   ....[2]....
        /*0144*/ 	.word	0x00000350
        /*0148*/ 	.word	0x000000ff
        /*014c*/ 	.word	0x00036420
        /*0150*/ 	.short	0x0100
        /*0152*/ 	.byte	0x08
	.zero		1


	//   ....[3]....
        /*0154*/ 	.word	0x00000360
        /*0158*/ 	.word	0x000000ff
        /*015c*/ 	.word	0x00036418
        /*0160*/ 	.short	0x0100
        /*0162*/ 	.byte	0x08
	.zero		1


	//   ....[4]....
        /*0164*/ 	.word	0x00000370
        /*0168*/ 	.word	0x000000ff
        /*016c*/ 	.word	0x00036428
        /*0170*/ 	.short	0x0100
        /*0172*/ 	.byte	0x08
	.zero		1


	//   ....[5]....
        /*0174*/ 	.word	0x000004a0
        /*0178*/ 	.word	0x000000ff
        /*017c*/ 	.word	0x00036430
        /*0180*/ 	.short	0x0100
        /*0182*/ 	.byte	0x08
	.zero		1


	//   ....[6]....
        /*0184*/ 	.word	0x000004b0
        /*0188*/ 	.word	0x000000ff
        /*018c*/ 	.word	0x00036438
        /*0190*/ 	.short	0x0100
        /*0192*/ 	.byte	0x08
	.zero		1


	//   ....[7]....
        /*0194*/ 	.word	0x00000b70
        /*0198*/ 	.word	0x000000ff
        /*019c*/ 	.word	0x00036400
        /*01a0*/ 	.short	0x010a
        /*01a2*/ 	.byte	0x24
	.zero		1


	//   ....[8]....
        /*01a4*/ 	.word	0x00000c50
        /*01a8*/ 	.word	0x000000ff
        /*01ac*/ 	.word	0x00036400
        /*01b0*/ 	.short	0x010a
        /*01b2*/ 	.byte	0x24
	.zero		1


	//   ....[9]....
        /*01b4*/ 	.word	0x00001680
        /*01b8*/ 	.word	0x00000003
        /*01bc*/ 	.word	0x00036410
        /*01c0*/ 	.short	0x010a
        /*01c2*/ 	.byte	0x3f
	.zero		1


	//   ....[10]....
        /*01c4*/ 	.word	0x000016c0
        /*01c8*/ 	.word	0x00000003
        /*01cc*/ 	.word	0x00036410
        /*01d0*/ 	.short	0x010a
        /*01d2*/ 	.byte	0x3f
	.zero		1


	//   ....[11]....
        /*01d4*/ 	.word	0x00001d60
        /*01d8*/ 	.word	0x000000ff
        /*01dc*/ 	.word	0x00036430
        /*01e0*/ 	.short	0x010a
        /*01e2*/ 	.byte	0x24
	.zero		1


	//   ....[12]....
        /*01e4*/ 	.word	0x00001da0
        /*01e8*/ 	.word	0x000000ff
        /*01ec*/ 	.word	0x00036430
        /*01f0*/ 	.short	0x010a
        /*01f2*/ 	.byte	0x24
	.zero		1


	//   ....[13]....
        /*01f4*/ 	.word	0x00003580
        /*01f8*/ 	.word	0x000000ff
        /*01fc*/ 	.word	0x00000000
        /*0200*/ 	.short	0x0101
        /*0202*/ 	.byte	0x04
	.zero		1


	//   ....[14]....
        /*0204*/ 	.word	0x00003930
        /*0208*/ 	.word	0x00000003
        /*020c*/ 	.word	0x00000000
        /*0210*/ 	.short	0x0101
        /*0212*/ 	.byte	0x3f
	.zero		1


	//   ....[15]....
        /*0214*/ 	.word	0x000062f0
        /*0218*/ 	.word	0x00000000
        /*021c*/ 	.word	0x00036420
        /*0220*/ 	.short	0x010a
        /*0222*/ 	.byte	0x3f
	.zero		1


	//   ....[16]....
        /*0224*/ 	.word	0x00006a30
        /*0228*/ 	.word	0x00000000
        /*022c*/ 	.word	0x00036438
        /*0230*/ 	.short	0x010a
        /*0232*/ 	.byte	0x3f
	.zero		1


	//   ....[17]....
        /*0234*/ 	.word	0x00006d80
        /*0238*/ 	.word	0x00000000
        /*023c*/ 	.word	0x00036428
        /*0240*/ 	.short	0x010a
        /*0242*/ 	.byte	0x3f
	.zero		1


	//   ....[18]....
        /*0244*/ 	.word	0x00007010
        /*0248*/ 	.word	0x00000000
        /*024c*/ 	.word	0x00036438
        /*0250*/ 	.short	0x010a
        /*0252*/ 	.byte	0x3f
	.zero		1


	//   ....[19]....
        /*0254*/ 	.word	0x000072f0
        /*0258*/ 	.word	0x00000000
        /*025c*/ 	.word	0x00036420
        /*0260*/ 	.short	0x010a
        /*0262*/ 	.byte	0x3f
	.zero		1


	//   ....[20]....
        /*0264*/ 	.word	0x000075e0
        /*0268*/ 	.word	0x00000000
        /*026c*/ 	.word	0x00036438
        /*0270*/ 	.short	0x010a
        /*0272*/ 	.byte	0x3f
	.zero		1


	//   ....[21]....
        /*0274*/ 	.word	0x000078d0
        /*0278*/ 	.word	0x00000000
        /*027c*/ 	.word	0x00036428
        /*0280*/ 	.short	0x010a
        /*0282*/ 	.byte	0x3f
	.zero		1


	//   ....[22]....
        /*0284*/ 	.word	0x00007b80
        /*0288*/ 	.word	0x00000000
        /*028c*/ 	.word	0x00036438
        /*0290*/ 	.short	0x010a
        /*0292*/ 	.byte	0x3f
	.zero		1


	//   ....[23]....
        /*0294*/ 	.word	0x00007fc0
        /*0298*/ 	.word	0x00000007
        /*029c*/ 	.word	0x00000000
        /*02a0*/ 	.short	0x010a
        /*02a2*/ 	.byte	0x3f
	.zero		1


	//   ....[24]....
        /*02a4*/ 	.word	0x00008040
        /*02a8*/ 	.word	0x00000003
        /*02ac*/ 	.word	0x00000000
        /*02b0*/ 	.short	0x010a
        /*02b2*/ 	.byte	0x3f
	.zero		1


	//   ....[25]....
        /*02b4*/ 	.word	0x00008090
        /*02b8*/ 	.word	0x00000009
        /*02bc*/ 	.word	0x00036438
        /*02c0*/ 	.short	0x010a
        /*02c2*/ 	.byte	0x3f
	.zero		1


	//   ....[26]....
        /*02c4*/ 	.word	0x00008180
        /*02c8*/ 	.word	0x00000005
        /*02cc*/ 	.word	0x00036400
        /*02d0*/ 	.short	0x010a
        /*02d2*/ 	.byte	0x3f
	.zero		1


	//   ....[27]....
        /*02d4*/ 	.word	0x000081d0
        /*02d8*/ 	.word	0x00000003
        /*02dc*/ 	.word	0x00036410
        /*02e0*/ 	.short	0x010a
        /*02e2*/ 	.byte	0x3f
	.zero		1


	//   ....[28]....
        /*02e4*/ 	.word	0x00008230
        /*02e8*/ 	.word	0x0000000f
        /*02ec*/ 	.word	0x00036430
        /*02f0*/ 	.short	0x010a
        /*02f2*/ 	.byte	0x3f
	.zero		1


	//   ....[29]....
        /*02f4*/ 	.word	0x000084b0
        /*02f8*/ 	.word	0x00000000
        /*02fc*/ 	.word	0x00036420
        /*0300*/ 	.short	0x010a
        /*0302*/ 	.byte	0x3f
	.zero		1


	//   ....[30]....
        /*0304*/ 	.word	0x00008500
        /*0308*/ 	.word	0x00000000
        /*030c*/ 	.word	0x00036438
        /*0310*/ 	.short	0x010a
        /*0312*/ 	.byte	0x3f
	.zero		1


	//   ....[31]....
        /*0314*/ 	.word	0x00008550
        /*0318*/ 	.word	0x00000000
        /*031c*/ 	.word	0x00036428
        /*0320*/ 	.short	0x010a
        /*0322*/ 	.byte	0x3f
	.zero		1


	//   ....[32]....
        /*0324*/ 	.word	0x000085a0
        /*0328*/ 	.word	0x00000000
        /*032c*/ 	.word	0x00036438
        /*0330*/ 	.short	0x010a
        /*0332*/ 	.byte	0x3f
	.zero		1


	//   ....[33]....
        /*0334*/ 	.word	0x00008600
        /*0338*/ 	.word	0x00000000
        /*033c*/ 	.word	0x00036420
        /*0340*/ 	.short	0x010a
        /*0342*/ 	.byte	0x3f
	.zero		1


	//   ....[34]....
        /*0344*/ 	.word	0x00008650
        /*0348*/ 	.word	0x00000000
        /*034c*/ 	.word	0x00036438
        /*0350*/ 	.short	0x010a
        /*0352*/ 	.byte	0x3f
	.zero		1


	//   ....[35]....
        /*0354*/ 	.word	0x000086a0
        /*0358*/ 	.word	0x00000000
        /*035c*/ 	.word	0x00036428
        /*0360*/ 	.short	0x010a
        /*0362*/ 	.byte	0x3f
	.zero		1


	//   ....[36]....
        /*0364*/ 	.word	0x000086f0
        /*0368*/ 	.word	0x00000000
        /*036c*/ 	.word	0x00036438
        /*0370*/ 	.short	0x010a
        /*0372*/ 	.byte	0x3f
	.zero		1


	//   ....[37]....
        /*0374*/ 	.word	0x000087d0
        /*0378*/ 	.word	0x00000007
        /*037c*/ 	.word	0x00000000
        /*0380*/ 	.short	0x010a
        /*0382*/ 	.byte	0x3f
	.zero		1


	//   ....[38]....
        /*0384*/ 	.word	0x00008820
        /*0388*/ 	.word	0x00000003
        /*038c*/ 	.word	0x00000000
        /*0390*/ 	.short	0x010a
        /*0392*/ 	.byte	0x3f
	.zero		1


	//----- nvinfo : EIATTR_NUM_MBARRIERS
	.align		4
.L_282:
        /*0394*/ 	.byte	0x03, 0x38
        /*0396*/ 	.short	0x0007


	//----- nvinfo : EIATTR_EXIT_INSTR_OFFSETS
	.align		4
        /*0398*/ 	.byte	0x04, 0x1c
        /*039a*/ 	.short	(.L_284 - .L_283)


	//   ....[0]....
.L_283:
        /*039c*/ 	.word	0x000080e0


	//----- nvinfo : EIATTR_MAX_THREADS
	.align		4
.L_284:
        /*03a0*/ 	.byte	0x04, 0x05
        /*03a2*/ 	.short	(.L_286 - .L_285)
.L_285:
        /*03a4*/ 	.word	0x00000200
        /*03a8*/ 	.word	0x00000001
        /*03ac*/ 	.word	0x00000001


	//----- nvinfo : EIATTR_CRS_STACK_SIZE
	.align		4
.L_286:
        /*03b0*/ 	.byte	0x04, 0x1e
        /*03b2*/ 	.short	(.L_288 - .L_287)
.L_287:
        /*03b4*/ 	.word	0x00000000


	//----- nvinfo : EIATTR_CBANK_PARAM_SIZE
	.align		4
.L_288:
        /*03b8*/ 	.byte	0x03, 0x19
        /*03ba*/ 	.short	0x06f0


	//----- nvinfo : EIATTR_PARAM_CBANK
	.align		4
        /*03bc*/ 	.byte	0x04, 0x0a
        /*03be*/ 	.short	(.L_290 - .L_289)
	.align		4
.L_289:
        /*03c0*/ 	.word	index@(.nv.constant0._ZN7cutlass13device_kernelIN5flash11enable_sm90INS1_16FlashAttnBwdSm90INS1_25CollectiveMainloopBwdSm90ILi2ELi1ELi1EN4cute5tupleIJNS5_1CILi1EEES8_S8_EEENS6_IJNS7_ILi64EEENS7_ILi96EEENS7_ILi192EEEEEENS_10bfloat16_tEfNS_4arch4Sm90ELb0ELb0ELb1ELb0ELb1ELb0ELb1ELb0ELi3ELi1ELi1ELi1ELb0EEENS1_24CollectiveEpilogueBwdGQAISD_fSG_Li384ELb0ELb1EEENS1_19SingleTileSchedulerILb0ELb0ELb0ELi96EEEEEEEEEvNT_6ParamsE)
        /*03c4*/ 	.short	0x0210
        /*03c6*/ 	.short	0x06f0


	//----- nvinfo : EIATTR_SW_WAR
	.align		4
.L_290:
        /*03c8*/ 	.byte	0x04, 0x36
        /*03ca*/ 	.short	(.L_292 - .L_291)
.L_291:
        /*03cc*/ 	.word	0x00000008
.L_292:


//--------------------- .nv.info._ZN7cutlass13device_kernelIN5flash11enable_sm90INS1_16FlashAttnBwdSm90INS1_25CollectiveMainloopBwdSm90ILi2ELi1ELi1EN4cute5tupleIJNS5_1CILi1EEES8_S8_EEENS6_IJNS7_ILi64EEENS7_ILi96EEENS7_ILi192EEEEEENS_10bfloat16_tEfNS_4arch4Sm90ELb0ELb0ELb1ELb1ELb0ELb0ELb1ELb0ELi3ELi1ELi1ELi1ELb0EEENS1_21CollectiveEpilogueBwdISD_SE_SG_Li384ELb1ELb1ELi3EEENS1_19SingleTileSchedulerILb1ELb0ELb0ELi96EEEEEEEEEvNT_6ParamsE --------------------------
	.section	.nv.info._ZN7cutlass13device_kernelIN5flash11enable_sm90INS1_16FlashAttnBwdSm90INS1_25CollectiveMainloopBwdSm90ILi2ELi1ELi1EN4cute5tupleIJNS5_1CILi1EEES8_S8_EEENS6_IJNS7_ILi64EEENS7_ILi96EEENS7_ILi192EEEEEENS_10bfloat16_tEfNS_4arch4Sm90ELb0ELb0ELb1ELb1ELb0ELb0ELb1ELb0ELi3ELi1ELi1ELi1ELb0EEENS1_21CollectiveEpilogueBwdISD_SE_SG_Li384ELb1ELb1ELi3EEENS1_19SingleTileSchedulerILb1ELb0ELb0ELi96EEEEEEEEEvNT_6ParamsE,"",@"SHT_CUDA_INFO"
	.sectionflags	@""
	.align	4


	//----- nvinfo : EIATTR_CUDA_API_VERSION
	.align		4
        /*0000*/ 	.byte	0x04, 0x37
        /*0002*/ 	.short	(.L_294 - .L_293)
.L_293:
        /*0004*/ 	.word	0x00000082


	//----- nvinfo : EIATTR_KPARAM_INFO
	.align		4
.L_294:
        /*0008*/ 	.byte	0x04, 0x17
        /*000a*/ 	.short	(.L_296 - .L_295)
.L_295:
        /*000c*/ 	.word	0x00000000
        /*0010*/ 	.short	0x0000
        /*0012*/ 	.short	0x0070
        /*0014*/ 	.byte	0x00, 0xf0, 0x01, 0x1a


	//----- nvinfo : EIATTR_SPARSE_MMA_MASK
	.align		4
.L_296:
        /*0018*/ 	.byte	0x03, 0x50
        /*001a*/ 	.short	0x0000


	//----- nvinfo : EIATTR_MAXREG_COUNT
	.align		4
        /*001c*/ 	.byte	0x03, 0x1b
        /*001e*/ 	.short	0x0080


	//----- nvinfo : EIATTR_NUM_BARRIERS
	.align		4
        /*0020*/ 	.byte	0x02, 0x4c
        /*0022*/ 	.byte	0x10
	.zero		1


	//----- nvinfo : EIATTR_EXTERNS
	.align		4
        /*0024*/ 	.byte	0x04, 0x0f
        /*0026*/ 	.short	(.L_298 - .L_297)


	//   ....[0]....
	.align		4
.L_297:
        /*0028*/ 	.word	index@(__assertfail)


	//----- nvinfo : EIATTR_ANNOTATIONS
	.align		4
.L_298:
        /*002c*/ 	.byte	0x04, 0x55
        /*002e*/ 	.short	(.L_300 - .L_299)


	//   ....[0]....
.L_299:
        /*0030*/ 	.word	0x00000001
        /*0034*/ 	.byte	0xa0, 0x07, 0x00, 0x00, 0x01, 0x00, 0x00, 0x00, 0x80, 0x17, 0x00, 0x00, 0x01, 0x00, 0x00, 0x00
        /*0044*/ 	.byte	0xc0, 0x17, 0x00, 0x00, 0x01, 0x00, 0x00, 0x00, 0x30, 0x1b, 0x00, 0x00, 0x01, 0x00, 0x00, 0x00
        /*0054*/ 	.byte	0xe0, 0x23, 0x00, 0x00, 0x01, 0x00, 0x00, 0x00, 0xc0, 0x3c, 0x00, 0x00, 0x01, 0x00, 0x00, 0x00
        /*0064*/ 	.byte	0xc0, 0x40, 0x00, 0x00, 0x01, 0x00, 0x00, 0x00, 0xa0, 0x58, 0x00, 0x00


	//----- nvinfo : EIATTR_MERCURY_ISA_VERSION
	.align		4
.L_300:
        /*0070*/ 	.byte	0x03, 0x5f
        /*0072*/ 	.short	0x0101


	//----- nvinfo : EIATTR_INT_WARP_WIDE_INSTR_OFFSETS
	.align		4
        /*0074*/ 	.byte	0x04, 0x31
        /*0076*/ 	.short	(.L_302 - .L_301)


	//   ....[0]....
.L_301:
        /*0078*/ 	.word	0x00000180


	//   ....[1]....
        /*007c*/ 	.word	0x00000240


	//   ....[2]....
        /*0080*/ 	.word	0x000080a0


	//----- nvinfo : EIATTR_COOP_GROUP_MASK_REGIDS
	.align		4
.L_302:
        /*0084*/ 	.byte	0x04, 0x29
        /*0086*/ 	.short	(.L_304 - .L_303)


	//   ....[0]....
.L_303:
        /*0088*/ 	.word	0xffffffff


	//   ....[1]....
        /*008c*/ 	.word	0xffffffff


	//   ....[2]....
        /*0090*/ 	.word	0xffffffff


	//   ....[3]....
        /*0094*/ 	.word	0xffffffff


	//   ....[4]....
        /*0098*/ 	.word	0xffffffff


	//   ....[5]....
        /*009c*/ 	.word	0xffffffff


	//   ....[6]....
        /*00a0*/ 	.word	0xffffffff


	//   ....[7]....
        /*00a4*/ 	.word	0x0500000f


	//----- nvinfo : EIATTR_COOP_GROUP_INSTR_OFFSETS
	.align		4
.L_304:
        /*00a8*/ 	.byte	0x04, 0x28
        /*00aa*/ 	.short	(.L_306 - .L_305)


	//   ....[0]....
.L_305:
        /*00ac*/ 	.word	0x00000060


	//   ....[1]....
        /*00b0*/ 	.word	0x00000190


	//   ....[2]....
        /*00b4*/ 	.word	0x00000220


	//   ....[3]....
        /*00b8*/ 	.word	0x000003a0


	//   ....[4]....
        /*00bc*/ 	.word	0x000005e0


	//   ....[5]....
        /*00c0*/ 	.word	0x00001250


	//   ....[6]....
        /*00c4*/ 	.word	0x000069c0


	//   ....[7]....
        /*00c8*/ 	.word	0x0000a3e0


	//----- nvinfo : EIATTR_REG_RECONFIG
	.align		4
.L_306:
        /*00cc*/ 	.byte	0x01, 0x54
	.zero		2


	//----- nvinfo : EIATTR_SYSCALL_OFFSETS
	.align		4
        /*00d0*/ 	.byte	0x04, 0x46
        /*00d2*/ 	.short	(.L_308 - .L_307)


	//   ....[0]....
.L_307:
        /*00d4*/ 	.word	0x00000eb0


	//   ....[1]....
        /*00d8*/ 	.word	0x00000fa0


	//   ....[2]....
        /*00dc*/ 	.word	0x000010e0


	//   ....[3]....
        /*00e0*/ 	.word	0x000011d0


	//----- nvinfo : EIATTR_MBARRIER_INSTR_OFFSETS
	.align		4
.L_308:
        /*00e4*/ 	.byte	0x04, 0x39
        /*00e6*/ 	.short	(.L_310 - .L_309)


	//   ....[0]....
.L_309:
        /*00e8*/ 	.word	0x00000260
        /*00ec*/ 	.word	0x000000ff
        /*00f0*/ 	.word	0x00036400
        /*00f4*/ 	.short	0x0100
        /*00f6*/ 	.byte	0x06
	.zero		1


	//   ....[1]....
        /*00f8*/ 	.word	0x00000350
        /*00fc*/ 	.word	0x000000ff
        /*0100*/ 	.word	0x00036410
        /*0104*/ 	.short	0x0100
        /*0106*/ 	.byte	0x08
	.zero		1


	//   ....[2]....
        /*0108*/ 	.word	0x00000360
        /*010c*/ 	.word	0x000000ff
        /*0110*/ 	.word	0x00036420
        /*0114*/ 	.short	0x0100
        /*0116*/ 	.byte	0x08
	.zero		1


	//   ....[3]....
        /*0118*/ 	.word	0x00000370
        /*011c*/ 	.word	0x000000ff
        /*0120*/ 	.word	0x00036418
        /*0124*/ 	.short	0x0100
        /*0126*/ 	.byte	0x08
	.zero		1


	//   ....[4]....
        /*0128*/ 	.word	0x00000380
        /*012c*/ 	.word	0x000000ff
        /*0130*/ 	.word	0x00036428
        /*0134*/ 	.short	0x0100
        /*0136*/ 	.byte	0x08
	.zero		1


	//   ....[5]....
        /*0138*/ 	.word	0x000004b0
        /*013c*/ 	.word	0x000000ff
        /*0140*/ 	.word	0x00036430
        /*0144*/ 	.short	0x0100
        /*0146*/ 	.byte	0x08
	.zero		1


	//   ....[6]....
        /*0148*/ 	.word	0x000004c0
        /*014c*/ 	.word	0x000000ff
        /*0150*/ 	.word	0x00036438
        /*0154*/ 	.short	0x0100
        /*0156*/ 	.byte	0x08
	.zero		1


	//   ....[7]....
        /*0158*/ 	.word	0x00001290
        /*015c*/ 	.word	0x000000ff
        /*0160*/ 	.word	0x00036400
        /*0164*/ 	.short	0x010a
        /*0166*/ 	.byte	0x24
	.zero		1


	//   ....[8]....
        /*0168*/ 	.word	0x000013e0
        /*016c*/ 	.word	0x000000ff
        /*0170*/ 	.word	0x00036400
        /*0174*/ 	.short	0x010a
        /*0176*/ 	.byte	0x24
	.zero		1


	//   ....[9]....
        /*0178*/ 	.word	0x00001a90
        /*017c*/ 	.word	0x00000004
        /*0180*/ 	.word	0x00036410
        /*0184*/ 	.short	0x010a
        /*0186*/ 	.byte	0x3f
	.zero		1


	//   ....[10]....
        /*0188*/ 	.word	0x00001ad0
        /*018c*/ 	.word	0x00000004
        /*0190*/ 	.word	0x00036410
        /*0194*/ 	.short	0x010a
        /*0196*/ 	.byte	0x3f
	.zero		1


	//   ....[11]....
        /*0198*/ 	.word	0x00002180
        /*019c*/ 	.word	0x000000ff
        /*01a0*/ 	.word	0x00036430
        /*01a4*/ 	.short	0x010a
        /*01a6*/ 	.byte	0x24
	.zero		1


	//   ....[12]....
        /*01a8*/ 	.word	0x000023a0
        /*01ac*/ 	.word	0x000000ff
        /*01b0*/ 	.word	0x00036430
        /*01b4*/ 	.short	0x010a
        /*01b6*/ 	.byte	0x24
	.zero		1


	//   ....[13]....
        /*01b8*/ 	.word	0x000039b0
        /*01bc*/ 	.word	0x000000ff
        /*01c0*/ 	.word	0x00000000
        /*01c4*/ 	.short	0x0101
        /*01c6*/ 	.byte	0x04
	.zero		1


	//   ....[14]....
        /*01c8*/ 	.word	0x00003d30
        /*01cc*/ 	.word	0x00000004
        /*01d0*/ 	.word	0x00000000
        /*01d4*/ 	.short	0x0101
        /*01d6*/ 	.byte	0x3f
	.zero		1


	//   ....[15]....
        /*01d8*/ 	.word	0x00008580
        /*01dc*/ 	.word	0x0000000c
        /*01e0*/ 	.word	0x00036420
        /*01e4*/ 	.short	0x010a
        /*01e6*/ 	.byte	0x3f
	.zero		1


	//   ....[16]....
        /*01e8*/ 	.word	0x00008c80
        /*01ec*/ 	.word	0x0000000c
        /*01f0*/ 	.word	0x00036438
        /*01f4*/ 	.short	0x010a
        /*01f6*/ 	.byte	0x3f
	.zero		1


	//   ....[17]....
        /*01f8*/ 	.word	0x00008ff0
        /*01fc*/ 	.word	0x0000000c
        /*0200*/ 	.word	0x00036428
        /*0204*/ 	.short	0x010a
        /*0206*/ 	.byte	0x3f
	.zero		1


	//   ....[18]....
        /*0208*/ 	.word	0x000092a0
        /*020c*/ 	.word	0x0000000c
        /*0210*/ 	.word	0x00036438
        /*0214*/ 	.short	0x010a
        /*0216*/ 	.byte	0x3f
	.zero		1


	//   ....[19]....
        /*0218*/ 	.word	0x00009560
        /*021c*/ 	.word	0x0000000c
        /*0220*/ 	.word	0x00036420
        /*0224*/ 	.short	0x010a
        /*0226*/ 	.byte	0x3f
	.zero		1


	//   ....[20]....
        /*0228*/ 	.word	0x00009860
        /*022c*/ 	.word	0x0000000c
        /*0230*/ 	.word	0x00036438
        /*0234*/ 	.short	0x010a
        /*0236*/ 	.byte	0x3f
	.zero		1


	//   ....[21]....
        /*0238*/ 	.word	0x00009b60
        /*023c*/ 	.word	0x0000000c
        /*0240*/ 	.word	0x00036428
        /*0244*/ 	.short	0x010a
        /*0246*/ 	.byte	0x3f
	.zero		1


	//   ....[22]....
        /*0248*/ 	.word	0x00009e20
        /*024c*/ 	.word	0x0000000c
        /*0250*/ 	.word	0x00036438
        /*0254*/ 	.short	0x010a
        /*0256*/ 	.byte	0x3f
	.zero		1


	//   ....[23]....
        /*0258*/ 	.word	0x0000a270
        /*025c*/ 	.word	0x00000007
        /*0260*/ 	.word	0x00000000
        /*0264*/ 	.short	0x010a
        /*0266*/ 	.byte	0x3f
	.zero		1


	//   ....[24]....
        /*0268*/ 	.word	0x0000a2f0
        /*026c*/ 	.word	0x00000005
        /*0270*/ 	.word	0x00000000
        /*0274*/ 	.short	0x010a
        /*0276*/ 	.byte	0x3f
	.zero		1


	//   ....[25]....
        /*0278*/ 	.word	0x0000a340
        /*027c*/ 	.word	0x00000009
        /*0280*/ 	.word	0x00036438
        /*0284*/ 	.short	0x010a
        /*0286*/ 	.byte	0x3f
	.zero		1


	//   ....[26]....
        /*0288*/ 	.word	0x0000a420
        /*028c*/ 	.word	0x00000007
        /*0290*/ 	.word	0x00036400
        /*0294*/ 	.short	0x010a
        /*0296*/ 	.byte	0x3f
	.zero		1


	//   ....[27]....
        /*0298*/ 	.word	0x0000a470
        /*029c*/ 	.word	0x00000004
        /*02a0*/ 	.word	0x00036410
        /*02a4*/ 	.short	0x010a
        /*02a6*/ 	.byte	0x3f
	.zero		1


	//   ....[28]....
        /*02a8*/ 	.word	0x0000a4d0
        /*02ac*/ 	.word	0x00000078
        /*02b0*/ 	.word	0x00036430
        /*02b4*/ 	.short	0x010a
        /*02b6*/ 	.byte	0x3f
	.zero		1


	//   ....[29]....
        /*02b8*/ 	.word	0x0000a520
        /*02bc*/ 	.word	0x0000000c
        /*02c0*/ 	.word	0x00036420
        /*02c4*/ 	.short	0x010a
        /*02c6*/ 	.byte	0x3f
	.zero		1


	//   ....[30]....
        /*02c8*/ 	.word	0x0000a570
        /*02cc*/ 	.word	0x0000000c
        /*02d0*/ 	.word	0x00036438
        /*02d4*/ 	.short	0x010a
        /*02d6*/ 	.byte	0x3f
	.zero		1


	//   ....[31]....
        /*02d8*/ 	.word	0x0000a5c0
        /*02dc*/ 	.word	0x0000000c
        /*02e0*/ 	.word	0x00036428
        /*02e4*/ 	.short	0x010a
        /*02e6*/ 	.byte	0x3f
	.zero		1


	//   ....[32]....
        /*02e8*/ 	.word	0x0000a610
        /*02ec*/ 	.word	0x0000000c
        /*02f0*/ 	.word	0x00036438
        /*02f4*/ 	.short	0x010a
        /*02f6*/ 	.byte	0x3f
	.zero		1


	//   ....[33]....
        /*02f8*/ 	.word	0x0000a670
        /*02fc*/ 	.word	0x0000000c
        /*0300*/ 	.word	0x00036420
        /*0304*/ 	.short	0x010a
        /*0306*/ 	.byte	0x3f
	.zero		1


	//   ....[34]....
        /*0308*/ 	.word	0x0000a6c0
        /*030c*/ 	.word	0x0000000c
        /*0310*/ 	.word	0x00036438
        /*0314*/ 	.short	0x010a
        /*0316*/ 	.byte	0x3f
	.zero		1


	//   ....[35]....
        /*0318*/ 	.word	0x0000a710
        /*031c*/ 	.word	0x0000000c
        /*0320*/ 	.word	0x00036428
        /*0324*/ 	.short	0x010a
        /*0326*/ 	.byte	0x3f
	.zero		1


	//   ....[36]....
        /*0328*/ 	.word	0x0000a760
        /*032c*/ 	.word	0x0000000c
        /*0330*/ 	.word	0x00036438
        /*0334*/ 	.short	0x010a
        /*0336*/ 	.byte	0x3f
	.zero		1


	//   ....[37]....
        /*0338*/ 	.word	0x0000a830
        /*033c*/ 	.word	0x00000007
        /*0340*/ 	.word	0x00000000
        /*0344*/ 	.short	0x010a
        /*0346*/ 	.byte	0x3f
	.zero		1


	//   ....[38]....
        /*0348*/ 	.word	0x0000a880
        /*034c*/ 	.word	0x00000005
        /*0350*/ 	.word	0x00000000
        /*0354*/ 	.short	0x010a
        /*0356*/ 	.byte	0x3f
	.zero		1


	//----- nvinfo : EIATTR_NUM_MBARRIERS
	.align		4
.L_310:
        /*0358*/ 	.byte	0x03, 0x38
        /*035a*/ 	.short	0x0007


	//----- nvinfo : EIATTR_EXIT_INSTR_OFFSETS
	.align		4
        /*035c*/ 	.byte	0x04, 0x1c
        /*035e*/ 	.short	(.L_312 - .L_311)


	//   ....[0]....
.L_311:
        /*0360*/ 	.word	0x0000a390


	//----- nvinfo : EIATTR_MAX_THREADS
	.align		4
.L_312:
        /*0364*/ 	.byte	0x04, 0x05
        /*0366*/ 	.short	(.L_314 - .L_313)
.L_313:
        /*0368*/ 	.word	0x00000200
        /*036c*/ 	.word	0x00000001
        /*0370*/ 	.word	0x00000001


	//----- nvinfo : EIATTR_CRS_STACK_SIZE
	.align		4
.L_314:
        /*0374*/ 	.byte	0x04, 0x1e
        /*0376*/ 	.short	(.L_316 - .L_315)
.L_315:
        /*0378*/ 	.word	0x00000000


	//----- nvinfo : EIATTR_CBANK_PARAM_SIZE
	.align		4
.L_316:
        /*037c*/ 	.byte	0x03, 0x19
        /*037e*/ 	.short	0x06f0


	//----- nvinfo : EIATTR_PARAM_CBANK
	.align		4
        /*0380*/ 	.byte	0x04, 0x0a
        /*0382*/ 	.short	(.L_318 - .L_317)
	.align		4
.L_317:
        /*0384*/ 	.word	index@(.nv.constant0._ZN7cutlass13device_kernelIN5flash11enable_sm90INS1_16FlashAttnBwdSm90INS1_25CollectiveMainloopBwdSm90ILi2ELi1ELi1EN4cute5tupleIJNS5_1CILi1EEES8_S8_EEENS6_IJNS7_ILi64EEENS7_ILi96EEENS7_ILi192EEEEEENS_10bfloat16_tEfNS_4arch4Sm90ELb0ELb0ELb1ELb1ELb0ELb0ELb1ELb0ELi3ELi1ELi1ELi1ELb0EEENS1_21CollectiveEpilogueBwdISD_SE_SG_Li384ELb1ELb1ELi3EEENS1_19SingleTileSchedulerILb1ELb0ELb0ELi96EEEEEEEEEvNT_6ParamsE)
        /*0388*/ 	.short	0x0210
        /*038a*/ 	.short	0x06f0


	//----- nvinfo : EIATTR_SW_WAR
	.align		4
.L_318:
        /*038c*/ 	.byte	0x04, 0x36
        /*038e*/ 	.short	(.L_320 - .L_319)
.L_319:
        /*0390*/ 	.word	0x00000008
.L_320:


//--------------------- .nv.info._ZN7cutlass13device_kernelIN5flash11enable_sm90INS1_16FlashAttnBwdSm90INS1_25CollectiveMainloopBwdSm90ILi2ELi1ELi1EN4cute5tupleIJNS5_1CILi1EEES8_S8_EEENS6_IJNS7_ILi64EEENS7_ILi96EEENS7_ILi192EEEEEENS_10bfloat16_tEfNS_4arch4Sm90ELb0ELb0ELb1ELb1ELb1ELb0ELb1ELb0ELi3ELi1ELi1ELi1ELb0EEENS1_21CollectiveEpilogueBwdISD_SE_SG_Li384ELb1ELb1ELi3EEENS1_19SingleTileSchedulerILb1ELb0ELb0ELi96EEEEEEEEEvNT_6ParamsE --------------------------
	.section	.nv.info._ZN7cutlass13device_kernelIN5flash11enable_sm90INS1_16FlashAttnBwdSm90INS1_25CollectiveMainloopBwdSm90ILi2ELi1ELi1EN4cute5tupleIJNS5_1CILi1EEES8_S8_EEENS6_IJNS7_ILi64EEENS7_ILi96EEENS7_ILi192EEEEEENS_10bfloat16_tEfNS_4arch4Sm90ELb0ELb0ELb1ELb1ELb1ELb0ELb1ELb0ELi3ELi1ELi1ELi1ELb0EEENS1_21CollectiveEpilogueBwdISD_SE_SG_Li384ELb1ELb1ELi3EEENS1_19SingleTileSchedulerILb1ELb0ELb0ELi96EEEEEEEEEvNT_6ParamsE,"",@"SHT_CUDA_INFO"
	.sectionflags	@""
	.align	4


	//----- nvinfo : EIATTR_CUDA_API_VERSION
	.align		4
        /*0000*/ 	.byte	0x04, 0x37
        /*0002*/ 	.short	(.L_322 - .L_321)
.L_321:
        /*0004*/ 	.word	0x00000082


	//----- nvinfo : EIATTR_KPARAM_INFO
	.align		4
.L_322:
        /*0008*/ 	.byte	0x04, 0x17
        /*000a*/ 	.short	(.L_324 - .L_323)
.L_323:
        /*000c*/ 	.word	0x00000000
        /*0010*/ 	.short	0x0000
        /*0012*/ 	.short	0x0070
        /*0014*/ 	.byte	0x00, 0xf0, 0x01, 0x1a


	//----- nvinfo : EIATTR_SPARSE_MMA_MASK
	.align		4
.L_324:
        /*0018*/ 	.byte	0x03, 0x50
        /*001a*/ 	.short	0x0000


	//----- nvinfo : EIATTR_MAXREG_COUNT
	.align		4
        /*001c*/ 	.byte	0x03, 0x1b
        /*001e*/ 	.short	0x0080


	//----- nvinfo : EIATTR_NUM_BARRIERS
	.align		4
        /*0020*/ 	.byte	0x02, 0x4c
        /*0022*/ 	.byte	0x10
	.zero		1


	//----- nvinfo : EIATTR_EXTERNS
	.align		4
        /*0024*/ 	.byte	0x04, 0x0f
        /*0026*/ 	.short	(.L_326 - .L_325)


	//   ....[0]....
	.align		4
.L_325:
        /*0028*/ 	.word	index@(__assertfail)


	//----- nvinfo : EIATTR_ANNOTATIONS
	.align		4
.L_326:
        /*002c*/ 	.byte	0x04, 0x55
        /*002e*/ 	.short	(.L_328 - .L_327)


	//   ....[0]....
.L_327:
        /*0030*/ 	.word	0x00000001
        /*0034*/ 	.byte	0xa0, 0x07, 0x00, 0x00, 0x01, 0x00, 0x00, 0x00, 0x80, 0x17, 0x00, 0x00, 0x01, 0x00, 0x00, 0x00
        /*0044*/ 	.byte	0xc0, 0x17, 0x00, 0x00, 0x01, 0x00, 0x00, 0x00, 0x30, 0x1b, 0x00, 0x00, 0x01, 0x00, 0x00, 0x00
        /*0054*/ 	.byte	0xe0, 0x23, 0x00, 0x00, 0x01, 0x00, 0x00, 0x00, 0xc0, 0x3c, 0x00, 0x00, 0x01, 0x00, 0x00, 0x00
        /*0064*/ 	.byte	0xc0, 0x40, 0x00, 0x00, 0x01, 0x00, 0x00, 0x00, 0xa0, 0x58, 0x00, 0x00


	//----- nvinfo : EIATTR_MERCURY_ISA_VERSION
	.align		4
.L_328:
        /*0070*/ 	.byte	0x03, 0x5f
        /*0072*/ 	.short	0x0101


	//----- nvinfo : EIATTR_INT_WARP_WIDE_INSTR_OFFSETS
	.align		4
        /*0074*/ 	.byte	0x04, 0x31
        /*0076*/ 	.short	(.L_330 - .L_329)


	//   ....[0]....
.L_329:
        /*0078*/ 	.word	0x00000180


	//   ....[1]....
        /*007c*/ 	.word	0x00000240


	//   ....[2]....
        /*0080*/ 	.word	0x00007780


	//   ....[3]....
        /*0084*/ 	.word	0x00007d70


	//   ....[4]....
        /*0088*/ 	.word	0x000084d0


	//   ....[5]....
        /*008c*/ 	.word	0x00008870


	//----- nvinfo : EIATTR_COOP_GROUP_MASK_REGIDS
	.align		4
.L_330:
        /*0090*/ 	.byte	0x04, 0x29
        /*0092*/ 	.short	(.L_332 - .L_331)


	//   ....[0]....
.L_331:
        /*0094*/ 	.word	0xffffffff


	//   ....[1]....
        /*0098*/ 	.word	0xffffffff


	//   ....[2]....
        /*009c*/ 	.word	0xffffffff


	//   ....[3]....
        /*00a0*/ 	.word	0xffffffff


	//   ....[4]....
        /*00a4*/ 	.word	0xffffffff


	//   ....[5]....
        /*00a8*/ 	.word	0xffffffff


	//   ....[6]....
        /*00ac*/ 	.word	0xffffffff


	//   ....[7]....
        /*00b0*/ 	.word	0xffffffff


	//   ....[8]....
        /*00b4*/ 	.word	0xffffffff


	//   ....[9]....
        /*00b8*/ 	.word	0xffffffff


	//   ....[10]....
        /*00bc*/ 	.word	0xffffffff


	//   ....[11]....
        /*00c0*/ 	.word	0xffffffff


	//   ....[12]....
        /*00c4*/ 	.word	0xffffffff


	//   ....[13]....
        /*00c8*/ 	.word	0x0500000f


	//   ....[14]....
        /*00cc*/ 	.word	0x0500000f


	//   ....[15]....
        /*00d0*/ 	.word	0x0500000f


	//   ....[16]....
        /*00d4*/ 	.word	0x0500000f


	//----- nvinfo : EIATTR_COOP_GROUP_INSTR_OFFSETS
	.align		4
.L_332:
        /*00d8*/ 	.byte	0x04, 0x28
        /*00da*/ 	.short	(.L_334 - .L_333)


	//   ....[0]....
.L_333:
        /*00dc*/ 	.word	0x00000060


	//   ....[1]....
        /*00e0*/ 	.word	0x00000190


	//   ....[2]....
        /*00e4*/ 	.word	0x00000220


	//   ....[3]....
        /*00e8*/ 	.word	0x000003a0


	//   ....[4]....
        /*00ec*/ 	.word	0x000005e0


	//   ....[5]....
        /*00f0*/ 	.word	0x00001250


	//   ....[6]....
        /*00f4*/ 	.word	0x000069c0


	//   ....[7]....
        /*00f8*/ 	.word	0x000072c0


	//   ....[8]....
        /*00fc*/ 	.word	0x000076b0


	//   ....[9]....
        /*0100*/ 	.word	0x000078f0


	//   ....[10]....
        /*0104*/ 	.word	0x00007ca0


	//   ....[11]....
        /*0108*/ 	.word	0x00007f50


	//   ....[12]....
        /*010c*/ 	.word	0x00008410


	//   ....[13]....
        /*0110*/ 	.word	0x0000abb0


	//   ....[14]....
        /*0114*/ 	.word	0x0000ad20


	//   ....[15]....
        /*0118*/ 	.word	0x0000ad90


	//   ....[16]....
        /*011c*/ 	.word	0x0000ae00


	//----- nvinfo : EIATTR_REG_RECONFIG
	.align		4
.L_334:
        /*0120*/ 	.byte	0x01, 0x54
	.zero		2


	//----- nvinfo : EIATTR_SYSCALL_OFFSETS
	.align		4
        /*0124*/ 	.byte	0x04, 0x46
        /*0126*/ 	.short	(.L_336 - .L_335)


	//   ....[0]....
.L_335:
        /*0128*/ 	.word	0x00000eb0


	//   ....[1]....
        /*012c*/ 	.word	0x00000fa0


	//   ....[2]....
        /*0130*/ 	.word	0x000010e0


	//   ....[3]....
        /*0134*/ 	.word	0x000011d0


	//----- nvinfo : EIATTR_MBARRIER_INSTR_OFFSETS
	.align		4
.L_336:
        /*0138*/ 	.byte	0x04, 0x39
        /*013a*/ 	.short	(.L_338 - .L_337)


	//   ....[0]....
.L_337:
        /*013c*/ 	.word	0x00000260
        /*0140*/ 	.word	0x000000ff
        /*0144*/ 	.word	0x00036400
        /*0148*/ 	.short	0x0100
        /*014a*/ 	.byte	0x06
	.zero		1


	//   ....[1]....
        /*014c*/ 	.word	0x00000350
        /*0150*/ 	.word	0x000000ff
        /*0154*/ 	.word	0x00036410
        /*0158*/ 	.short	0x0100
        /*015a*/ 	.byte	0x08
	.zero		1


	//   ....[2]....
        /*015c*/ 	.word	0x00000360
        /*0160*/ 	.word	0x000000ff
        /*0164*/ 	.word	0x00036420
        /*0168*/ 	.short	0x0100
        /*016a*/ 	.byte	0x08
	.zero		1


	//   ....[3]....
        /*016c*/ 	.word	0x00000370
        /*0170*/ 	.word	0x000000ff
        /*0174*/ 	.word	0x00036418
        /*0178*/ 	.short	0x0100
        /*017a*/ 	.byte	0x08
	.zero		1


	//   ....[4]....
        /*017c*/ 	.word	0x00000380
        /*0180*/ 	.word	0x000000ff
        /*0184*/ 	.word	0x00036428
        /*0188*/ 	.short	0x0100
        /*018a*/ 	.byte	0x08
	.zero		1


	//   ....[5]....
        /*018c*/ 	.word	0x000004b0
        /*0190*/ 	.word	0x000000ff
        /*0194*/ 	.word	0x00036430
        /*0198*/ 	.short	0x0100
        /*019a*/ 	.byte	0x08
	.zero		1


	//   ....[6]....
        /*019c*/ 	.word	0x000004c0
        /*01a0*/ 	.word	0x000000ff
        /*01a4*/ 	.word	0x00036438
        /*01a8*/ 	.short	0x0100
        /*01aa*/ 	.byte	0x08
	.zero		1


	//   ....[7]....
        /*01ac*/ 	.word	0x00001290
        /*01b0*/ 	.word	0x000000ff
        /*01b4*/ 	.word	0x00036400
        /*01b8*/ 	.short	0x010a
        /*01ba*/ 	.byte	0x24
	.zero		1


	//   ....[8]....
        /*01bc*/ 	.word	0x000013e0
        /*01c0*/ 	.word	0x000000ff
        /*01c4*/ 	.word	0x00036400
        /*01c8*/ 	.short	0x010a
        /*01ca*/ 	.byte	0x24
	.zero		1


	//   ....[9]....
        /*01cc*/ 	.word	0x00001a90
        /*01d0*/ 	.word	0x00000004
        /*01d4*/ 	.word	0x00036410
        /*01d8*/ 	.short	0x010a
        /*01da*/ 	.byte	0x3f
	.zero		1


	//   ....[10]....
        /*01dc*/ 	.word	0x00001ad0
        /*01e0*/ 	.word	0x00000004
        /*01e4*/ 	.word	0x00036410
        /*01e8*/ 	.short	0x010a
        /*01ea*/ 	.byte	0x3f
	.zero		1


	//   ....[11]....
        /*01ec*/ 	.word	0x00002180
        /*01f0*/ 	.word	0x000000ff
        /*01f4*/ 	.word	0x00036430
        /*01f8*/ 	.short	0x010a
        /*01fa*/ 	.byte	0x24
	.zero		1


	//   ....[12]....
        /*01fc*/ 	.word	0x000023a0
        /*0200*/ 	.word	0x000000ff
        /*0204*/ 	.word	0x00036430
        /*0208*/ 	.short	0x010a
        /*020a*/ 	.byte	0x24
	.zero		1


	//   ....[13]....
        /*020c*/ 	.word	0x000039b0
        /*0210*/ 	.word	0x000000ff
        /*0214*/ 	.word	0x00000000
        /*0218*/ 	.short	0x0101
        /*021a*/ 	.byte	0x04
	.zero		1


	//   ....[14]....
        /*021c*/ 	.word	0x00003d30
        /*0220*/ 	.word	0x00000004
        /*0224*/ 	.word	0x00000000
        /*0228*/ 	.short	0x0101
        /*022a*/ 	.byte	0x3f
	.zero		1


	//   ....[15]....
        /*022c*/ 	.word	0x00008d50
        /*0230*/ 	.word	0x0000000c
        /*0234*/ 	.word	0x00036420
        /*0238*/ 	.short	0x010a
        /*023a*/ 	.byte	0x3f
	.zero		1


	//   ....[16]....
        /*023c*/ 	.word	0x00009450
        /*0240*/ 	.word	0x0000000c
        /*0244*/ 	.word	0x00036438
        /*0248*/ 	.short	0x010a
        /*024a*/ 	.byte	0x3f
	.zero		1


	//   ....[17]....
        /*024c*/ 	.word	0x000097c0
        /*0250*/ 	.word	0x0000000c
        /*0254*/ 	.word	0x00036428
        /*0258*/ 	.short	0x010a
        /*025a*/ 	.byte	0x3f
	.zero		1


	//   ....[18]....
        /*025c*/ 	.word	0x00009a70
        /*0260*/ 	.word	0x0000000c
        /*0264*/ 	.word	0x00036438
        /*0268*/ 	.short	0x010a
        /*026a*/ 	.byte	0x3f
	.zero		1


	//   ....[19]....
        /*026c*/ 	.word	0x00009d30
        /*0270*/ 	.word	0x0000000c
        /*0274*/ 	.word	0x00036420
        /*0278*/ 	.short	0x010a
        /*027a*/ 	.byte	0x3f
	.zero		1


	//   ....[20]....
        /*027c*/ 	.word	0x0000a030
        /*0280*/ 	.word	0x0000000c
        /*0284*/ 	.word	0x00036438
        /*0288*/ 	.short	0x010a
        /*028a*/ 	.byte	0x3f
	.zero		1


	//   ....[21]....
        /*028c*/ 	.word	0x0000a330
        /*0290*/ 	.word	0x0000000c
        /*0294*/ 	.word	0x00036428
        /*0298*/ 	.short	0x010a
        /*029a*/ 	.byte	0x3f
	.zero		1


	//   ....[22]....
        /*029c*/ 	.word	0x0000a5f0
        /*02a0*/ 	.word	0x0000000c
        /*02a4*/ 	.word	0x00036438
        /*02a8*/ 	.short	0x010a
        /*02aa*/ 	.byte	0x3f
	.zero		1


	//   ....[23]....
        /*02ac*/ 	.word	0x0000aa40
        /*02b0*/ 	.word	0x00000007
        /*02b4*/ 	.word	0x00000000
        /*02b8*/ 	.short	0x010a
        /*02ba*/ 	.byte	0x3f
	.zero		1


	//   ....[24]....
        /*02bc*/ 	.word	0x0000aac0
        /*02c0*/ 	.word	0x00000005
        /*02c4*/ 	.word	0x00000000
        /*02c8*/ 	.short	0x010a
        /*02ca*/ 	.byte	0x3f
	.zero		1


	//   ....[25]....
        /*02cc*/ 	.word	0x0000ab10
        /*02d0*/ 	.word	0x00000009
        /*02d4*/ 	.word	0x00036438
        /*02d8*/ 	.short	0x010a
        /*02da*/ 	.byte	0x3f
	.zero		1


	//   ....[26]....
        /*02dc*/ 	.word	0x0000abf0
        /*02e0*/ 	.word	0x00000007
        /*02e4*/ 	.word	0x00036400
        /*02e8*/ 	.short	0x010a
        /*02ea*/ 	.byte	0x3f
	.zero		1


	//   ....[27]....
        /*02ec*/ 	.word	0x0000ac40
        /*02f0*/ 	.word	0x00000004
        /*02f4*/ 	.word	0x00036410
        /*02f8*/ 	.short	0x010a
        /*02fa*/ 	.byte	0x3f
	.zero		1


	//   ....[28]....
        /*02fc*/ 	.word	0x0000aca0
        /*0300*/ 	.word	0x00000078
        /*0304*/ 	.word	0x00036430
        /*0308*/ 	.short	0x010a
        /*030a*/ 	.byte	0x3f
	.zero		1


	//   ....[29]....
        /*030c*/ 	.word	0x0000ae40
        /*0310*/ 	.word	0x0000000c
        /*0314*/ 	.word	0x00036420
        /*0318*/ 	.short	0x010a
        /*031a*/ 	.byte	0x3f
	.zero		1


	//   ....[30]....
        /*031c*/ 	.word	0x0000ae90
        /*0320*/ 	.word	0x0000000c
        /*0324*/ 	.word	0x00036438
        /*0328*/ 	.short	0x010a
        /*032a*/ 	.byte	0x3f
	.zero		1


	//   ....[31]....
        /*032c*/ 	.word	0x0000aee0
        /*0330*/ 	.word	0x0000000c
        /*0334*/ 	.word	0x00036428
        /*0338*/ 	.short	0x010a
        /*033a*/ 	.byte	0x3f
	.zero		1


	//   ....[32]....
        /*033c*/ 	.word	0x0000af30
        /*0340*/ 	.word	0x0000000c
        /*0344*/ 	.word	0x00036438
        /*0348*/ 	.short	0x010a
        /*034a*/ 	.byte	0x3f
	.zero		1


	//   ....[33]....
        /*034c*/ 	.word	0x0000af90
        /*0350*/ 	.word	0x0000000c
        /*0354*/ 	.word	0x00036420
        /*0358*/ 	.short	0x010a
        /*035a*/ 	.byte	0x3f
	.zero		1


	//   ....[34]....
        /*035c*/ 	.word	0x0000afe0
        /*0360*/ 	.word	0x0000000c
        /*0364*/ 	.word	0x00036438
        /*0368*/ 	.short	0x010a
        /*036a*/ 	.byte	0x3f
	.zero		1


	//   ....[35]....
        /*036c*/ 	.word	0x0000b030
        /*0370*/ 	.word	0x0000000c
        /*0374*/ 	.word	0x00036428
        /*0378*/ 	.short	0x010a
        /*037a*/ 	.byte	0x3f
	.zero		1


	//   ....[36]....
        /*037c*/ 	.word	0x0000b080
        /*0380*/ 	.word	0x0000000c
        /*0384*/ 	.word	0x00036438
        /*0388*/ 	.short	0x010a
        /*038a*/ 	.byte	0x3f
	.zero		1


	//   ....[37]....
        /*038c*/ 	.word	0x0000b150
        /*0390*/ 	.word	0x00000007
        /*0394*/ 	.word	0x00000000
        /*0398*/ 	.short	0x010a
        /*039a*/ 	.byte	0x3f
	.zero		1


	//   ....[38]....
        /*039c*/ 	.word	0x0000b1a0
        /*03a0*/ 	.word	0x00000005
        /*03a4*/ 	.word	0x00000000
        /*03a8*/ 	.short	0x010a
        /*03aa*/ 	.byte	0x3f
	.zero		1


	//----- nvinfo : EIATTR_NUM_MBARRIERS
	.align		4
.L_338:
        /*03ac*/ 	.byte	0x03, 0x38
        /*03ae*/ 	.short	0x0007


	//----- nvinfo : EIATTR_EXIT_INSTR_OFFSETS
	.align		4
        /*03b0*/ 	.byte	0x04, 0x1c
        /*03b2*/ 	.short	(.L_340 - .L_339)


	//   ....[0]....
.L_339:
        /*03b4*/ 	.word	0x0000ab60


	//----- nvinfo : EIATTR_MAX_THREADS
	.align		4
.L_340:
        /*03b8*/ 	.byte	0x04, 0x05
        /*03ba*/ 	.short	(.L_342 - .L_341)
.L_341:
        /*03bc*/ 	.word	0x00000200
        /*03c0*/ 	.word	0x00000001
        /*03c4*/ 	.word	0x00000001


	//----- nvinfo : EIATTR_CRS_STACK_SIZE
	.align		4
.L_342:
        /*03c8*/ 	.byte	0x04, 0x1e
        /*03ca*/ 	.short	(.L_344 - .L_343)
.L_343:
        /*03cc*/ 	.word	0x00000000


	//----- nvinfo : EIATTR_CBANK_PARAM_SIZE
	.align		4
.L_344:
        /*03d0*/ 	.byte	0x03, 0x19
        /*03d2*/ 	.short	0x06f0


	//----- nvinfo : EIATTR_PARAM_CBANK
	.align		4
        /*03d4*/ 	.byte	0x04, 0x0a
        /*03d6*/ 	.short	(.L_346 - .L_345)
	.align		4
.L_345:
        /*03d8*/ 	.word	index@(.nv.constant0._ZN7cutlass13device_kernelIN5flash11enable_sm90INS1_16FlashAttnBwdSm90INS1_25CollectiveMainloopBwdSm90ILi2ELi1ELi1EN4cute5tupleIJNS5_1CILi1EEES8_S8_EEENS6_IJNS7_ILi64EEENS7_ILi96EEENS7_ILi192EEEEEENS_10bfloat16_tEfNS_4arch4Sm90ELb0ELb0ELb1ELb1ELb1ELb0ELb1ELb0ELi3ELi1ELi1ELi1ELb0EEENS1_21CollectiveEpilogueBwdISD_SE_SG_Li384ELb1ELb1ELi3EEENS1_19SingleTileSchedulerILb1ELb0ELb0ELi96EEEEEEEEEvNT_6ParamsE)
        /*03dc*/ 	.short	0x0210
        /*03de*/ 	.short	0x06f0


	//----- nvinfo : EIATTR_SW_WAR
	.align		4
.L_346:
        /*03e0*/ 	.byte	0x04, 0x36
        /*03e2*/ 	.short	(.L_348 - .L_347)
.L_347:
        /*03e4*/ 	.word	0x00000008
.L_348:


//--------------------- .nv.info._ZN7cutlass13device_kernelIN5flash11enable_sm90INS1_16FlashAttnBwdSm90INS1_25CollectiveMainloopBwdSm90ILi2ELi1ELi1EN4cute5tupleIJNS5_1CILi1EEES8_S8_EEENS6_IJNS7_ILi64EEENS7_ILi96EEENS7_ILi192EEEEEENS_10bfloat16_tEfNS_4arch4Sm90ELb0ELb0ELb1ELb1ELb0ELb0ELb1ELb0ELi3ELi1ELi1ELi1ELb0EEENS1_24CollectiveEpilogueBwdGQAISD_fSG_Li384ELb1ELb0EEENS1_19SingleTileSchedulerILb1ELb0ELb0ELi96EEEEEEEEEvNT_6ParamsE --------------------------
	.section	.nv.info._ZN7cutlass13device_kernelIN5flash11enable_sm90INS1_16FlashAttnBwdSm90INS1_25CollectiveMainloopBwdSm90ILi2ELi1ELi1EN4cute5tupleIJNS5_1CILi1EEES8_S8_EEENS6_IJNS7_ILi64EEENS7_ILi96EEENS7_ILi192EEEEEENS_10bfloat16_tEfNS_4arch4Sm90ELb0ELb0ELb1ELb1ELb0ELb0ELb1ELb0ELi3ELi1ELi1ELi1ELb0EEENS1_24CollectiveEpilogueBwdGQAISD_fSG_Li384ELb1ELb0EEENS1_19SingleTileSchedulerILb1ELb0ELb0ELi96EEEEEEEEEvNT_6ParamsE,"",@"SHT_CUDA_INFO"
	.sectionflags	@""
	.align	4


	//----- nvinfo : EIATTR_CUDA_API_VERSION
	.align		4
        /*0000*/ 	.byte	0x04, 0x37
        /*0002*/ 	.short	(.L_350 - .L_349)
.L_349:
        /*0004*/ 	.word	0x00000082


	//----- nvinfo : EIATTR_KPARAM_INFO
	.align		4
.L_350:
        /*0008*/ 	.byte	0x04, 0x17
        /*000a*/ 	.short	(.L_352 - .L_351)
.L_351:
        /*000c*/ 	.word	0x00000000
        /*0010*/ 	.short	0x0000
        /*0012*/ 	.short	0x0070
        /*0014*/ 	.byte	0x00, 0xf0, 0x01, 0x1a


	//----- nvinfo : EIATTR_SPARSE_MMA_MASK
	.align		4
.L_352:
        /*0018*/ 	.byte	0x03, 0x50
        /*001a*/ 	.short	0x0000


	//----- nvinfo : EIATTR_MAXREG_COUNT
	.align		4
        /*001c*/ 	.byte	0x03, 0x1b
        /*001e*/ 	.short	0x0080


	//----- nvinfo : EIATTR_NUM_BARRIERS
	.align		4
        /*0020*/ 	.byte	0x02, 0x4c
        /*0022*/ 	.byte	0x10
	.zero		1


	//----- nvinfo : EIATTR_EXTERNS
	.align		4
        /*0024*/ 	.byte	0x04, 0x0f
        /*0026*/ 	.short	(.L_354 - .L_353)


	//   ....[0]....
	.align		4
.L_353:
        /*0028*/ 	.word	index@(__assertfail)


	//----- nvinfo : EIATTR_ANNOTATIONS
	.align		4
.L_354:
        /*002c*/ 	.byte	0x04, 0x55
        /*002e*/ 	.short	(.L_356 - .L_355)


	//   ....[0]....
.L_355:
        /*0030*/ 	.word	0x00000001
        /*0034*/ 	.byte	0xa0, 0x07, 0x00, 0x00, 0x01, 0x00, 0x00, 0x00, 0x80, 0x17, 0x00, 0x00, 0x01, 0x00, 0x00, 0x00
        /*0044*/ 	.byte	0xc0, 0x17, 0x00, 0x00, 0x01, 0x00, 0x00, 0x00, 0x30, 0x1b, 0x00, 0x00, 0x01, 0x00, 0x00, 0x00
        /*0054*/ 	.byte	0xe0, 0x23, 0x00, 0x00, 0x01, 0x00, 0x00, 0x00, 0xc0, 0x3c, 0x00, 0x00, 0x01, 0x00, 0x00, 0x00
        /*0064*/ 	.byte	0xc0, 0x40, 0x00, 0x00


	//----- nvinfo : EIATTR_MERCURY_ISA_VERSION
	.align		4
.L_356:
        /*0068*/ 	.byte	0x03, 0x5f
        /*006a*/ 	.short	0x0101


	//----- nvinfo : EIATTR_INT_WARP_WIDE_INSTR_OFFSETS
	.align		4
        /*006c*/ 	.byte	0x04, 0x31
        /*006e*/ 	.short	(.L_358 - .L_357)


	//   ....[0]....
.L_357:
        /*0070*/ 	.word	0x00000180


	//   ....[1]....
        /*0074*/ 	.word	0x00000240


	//   ....[2]....
        /*0078*/ 	.word	0x000060b0


	//----- nvinfo : EIATTR_COOP_GROUP_MASK_REGIDS
	.align		4
.L_358:
        /*007c*/ 	.byte	0x04, 0x29
        /*007e*/ 	.short	(.L_360 - .L_359)


	//   ....[0]....
.L_359:
        /*0080*/ 	.word	0xffffffff


	//   ....[1]....
        /*0084*/ 	.word	0xffffffff


	//   ....[2]....
        /*0088*/ 	.word	0xffffffff


	//   ....[3]....
        /*008c*/ 	.word	0xffffffff


	//   ....[4]....
        /*0090*/ 	.word	0xffffffff


	//   ....[5]....
        /*0094*/ 	.word	0xffffffff


	//   ....[6]....
        /*0098*/ 	.word	0xffffffff


	//   ....[7]....
        /*009c*/ 	.word	0x0500000f


	//----- nvinfo : EIATTR_COOP_GROUP_INSTR_OFFSETS
	.align		4
.L_360:
        /*00a0*/ 	.byte	0x04, 0x28
        /*00a2*/ 	.short	(.L_362 - .L_361)


	//   ....[0]....
.L_361:
        /*00a4*/ 	.word	0x00000060


	//   ....[1]....
        /*00a8*/ 	.word	0x00000190


	//   ....[2]....
        /*00ac*/ 	.word	0x00000220


	//   ....[3]....
        /*00b0*/ 	.word	0x000003a0


	//   ....[4]....
        /*00b4*/ 	.word	0x000005e0


	//   ....[5]....
        /*00b8*/ 	.word	0x00001250


	//   ....[6]....
        /*00bc*/ 	.word	0x000049d0


	//   ....[7]....
        /*00c0*/ 	.word	0x000083f0


	//----- nvinfo : EIATTR_REG_RECONFIG
	.align		4
.L_362:
        /*00c4*/ 	.byte	0x01, 0x54
	.zero		2


	//----- nvinfo : EIATTR_SYSCALL_OFFSETS
	.align		4
        /*00c8*/ 	.byte	0x04, 0x46
        /*00ca*/ 	.short	(.L_364 - .L_363)


	//   ....[0]....
.L_363:
        /*00cc*/ 	.word	0x00000eb0


	//   ....[1]....
        /*00d0*/ 	.word	0x00000fa0


	//   ....[2]....
        /*00d4*/ 	.word	0x000010e0


	//   ....[3]....
        /*00d8*/ 	.word	0x000011d0


	//----- nvinfo : EIATTR_MBARRIER_INSTR_OFFSETS
	.align		4
.L_364:
        /*00dc*/ 	.byte	0x04, 0x39
        /*00de*/ 	.short	(.L_366 - .L_365)


	//   ....[0]....
.L_365:
        /*00e0*/ 	.word	0x00000260
        /*00e4*/ 	.word	0x000000ff
        /*00e8*/ 	.word	0x00036400
        /*00ec*/ 	.short	0x0100
        /*00ee*/ 	.byte	0x06
	.zero		1


	//   ....[1]....
        /*00f0*/ 	.word	0x00000350
        /*00f4*/ 	.word	0x000000ff
        /*00f8*/ 	.word	0x00036410
        /*00fc*/ 	.short	0x0100
        /*00fe*/ 	.byte	0x08
	.zero		1


	//   ....[2]....
        /*0100*/ 	.word	0x00000360
        /*0104*/ 	.word	0x000000ff
        /*0108*/ 	.word	0x00036420
        /*010c*/ 	.short	0x0100
        /*010e*/ 	.byte	0x08
	.zero		1


	//   ....[3]....
        /*0110*/ 	.word	0x00000370
        /*0114*/ 	.word	0x000000ff
        /*0118*/ 	.word	0x00036418
        /*011c*/ 	.short	0x0100
        /*011e*/ 	.byte	0x08
	.zero		1


	//   ....[4]....
        /*0120*/ 	.word	0x00000380
        /*0124*/ 	.word	0x000000ff
        /*0128*/ 	.word	0x00036428
        /*012c*/ 	.short	0x0100
        /*012e*/ 	.byte	0x08
	.zero		1


	//   ....[5]....
        /*0130*/ 	.word	0x000004b0
        /*0134*/ 	.word	0x000000ff
        /*0138*/ 	.word	0x00036430
        /*013c*/ 	.short	0x0100
        /*013e*/ 	.byte	0x08
	.zero		1


	//   ....[6]....
        /*0140*/ 	.word	0x000004c0
        /*0144*/ 	.word	0x000000ff
        /*0148*/ 	.word	0x00036438
        /*014c*/ 	.short	0x0100
        /*014e*/ 	.byte	0x08
	.zero		1


	//   ....[7]....
        /*0150*/ 	.word	0x00001290
        /*0154*/ 	.word	0x000000ff
        /*0158*/ 	.word	0x00036400
        /*015c*/ 	.short	0x010a
        /*015e*/ 	.byte	0x24
	.zero		1


	//   ....[8]....
        /*0160*/ 	.word	0x000013e0
        /*0164*/ 	.word	0x000000ff
        /*0168*/ 	.word	0x00036400
        /*016c*/ 	.short	0x010a
        /*016e*/ 	.byte	0x24
	.zero		1


	//   ....[9]....
        /*0170*/ 	.word	0x00001a90
        /*0174*/ 	.word	0x00000004
        /*0178*/ 	.word	0x00036410
        /*017c*/ 	.short	0x010a
        /*017e*/ 	.byte	0x3f
	.zero		1


	//   ....[10]....
        /*0180*/ 	.word	0x00001ad0
        /*0184*/ 	.word	0x00000004
        /*0188*/ 	.word	0x00036410
        /*018c*/ 	.short	0x010a
        /*018e*/ 	.byte	0x3f
	.zero		1


	//   ....[11]....
        /*0190*/ 	.word	0x00002180
        /*0194*/ 	.word	0x000000ff
        /*0198*/ 	.word	0x00036430
        /*019c*/ 	.short	0x010a
        /*019e*/ 	.byte	0x24
	.zero		1


	//   ....[12]....
        /*01a0*/ 	.word	0x000023a0
        /*01a4*/ 	.word	0x000000ff
        /*01a8*/ 	.word	0x00036430
        /*01ac*/ 	.short	0x010a
        /*01ae*/ 	.byte	0x24
	.zero		1


	//   ....[13]....
        /*01b0*/ 	.word	0x000039b0
        /*01b4*/ 	.word	0x000000ff
        /*01b8*/ 	.word	0x00000000
        /*01bc*/ 	.short	0x0101
        /*01be*/ 	.byte	0x04
	.zero		1


	//   ....[14]....
        /*01c0*/ 	.word	0x00003d30
        /*01c4*/ 	.word	0x00000004
        /*01c8*/ 	.word	0x00000000
        /*01cc*/ 	.short	0x0101
        /*01ce*/ 	.byte	0x3f
	.zero		1


	//   ....[15]....
        /*01d0*/ 	.word	0x00006590
        /*01d4*/ 	.word	0x0000000c
        /*01d8*/ 	.word	0x00036420
        /*01dc*/ 	.short	0x010a
        /*01de*/ 	.byte	0x3f
	.zero		1


	//   ....[16]....
        /*01e0*/ 	.word	0x00006c90
        /*01e4*/ 	.word	0x0000000c
        /*01e8*/ 	.word	0x00036438
        /*01ec*/ 	.short	0x010a
        /*01ee*/ 	.byte	0x3f
	.zero		1


	//   ....[17]....
        /*01f0*/ 	.word	0x00007000
        /*01f4*/ 	.word	0x0000000c
        /*01f8*/ 	.word	0x00036428
        /*01fc*/ 	.short	0x010a
        /*01fe*/ 	.byte	0x3f
	.zero		1


	//   ....[18]....
        /*0200*/ 	.word	0x000072b0
        /*0204*/ 	.word	0x0000000c
        /*0208*/ 	.word	0x00036438
        /*020c*/ 	.short	0x010a
        /*020e*/ 	.byte	0x3f
	.zero		1


	//   ....[19]....
        /*0210*/ 	.word	0x00007570
        /*0214*/ 	.word	0x0000000c
        /*0218*/ 	.word	0x00036420
        /*021c*/ 	.short	0x010a
        /*021e*/ 	.byte	0x3f
	.zero		1


	//   ....[20]....
        /*0220*/ 	.word	0x00007870
        /*0224*/ 	.word	0x0000000c
        /*0228*/ 	.word	0x00036438
        /*022c*/ 	.short	0x010a
        /*022e*/ 	.byte	0x3f
	.zero		1


	//   ....[21]....
        /*0230*/ 	.word	0x00007b70
        /*0234*/ 	.word	0x0000000c
        /*0238*/ 	.word	0x00036428
        /*023c*/ 	.short	0x010a
        /*023e*/ 	.byte	0x3f
	.zero		1


	//   ....[22]....
        /*0240*/ 	.word	0x00007e30
        /*0244*/ 	.word	0x0000000c
        /*0248*/ 	.word	0x00036438
        /*024c*/ 	.short	0x010a
        /*024e*/ 	.byte	0x3f
	.zero		1


	//   ....[23]....
        /*0250*/ 	.word	0x00008280
        /*0254*/ 	.word	0x00000007
        /*0258*/ 	.word	0x00000000
        /*025c*/ 	.short	0x010a
        /*025e*/ 	.byte	0x3f
	.zero		1


	//   ....[24]....
        /*0260*/ 	.word	0x00008300
        /*0264*/ 	.word	0x00000005
        /*0268*/ 	.word	0x00000000
        /*026c*/ 	.short	0x010a
        /*026e*/ 	.byte	0x3f
	.zero		1


	//   ....[25]....
        /*0270*/ 	.word	0x00008350
        /*0274*/ 	.word	0x00000009
        /*0278*/ 	.word	0x00036438
        /*027c*/ 	.short	0x010a
        /*027e*/ 	.byte	0x3f
	.zero		1


	//   ....[26]....
        /*0280*/ 	.word	0x00008430
        /*0284*/ 	.word	0x00000007
        /*0288*/ 	.word	0x00036400
        /*028c*/ 	.short	0x010a
        /*028e*/ 	.byte	0x3f
	.zero		1


	//   ....[27]....
        /*0290*/ 	.word	0x00008480
        /*0294*/ 	.word	0x00000004
        /*0298*/ 	.word	0x00036410
        /*029c*/ 	.short	0x010a
        /*029e*/ 	.byte	0x3f
	.zero		1


	//   ....[28]....
        /*02a0*/ 	.word	0x000084e0
        /*02a4*/ 	.word	0x00000078
        /*02a8*/ 	.word	0x00036430
        /*02ac*/ 	.short	0x010a
        /*02ae*/ 	.byte	0x3f
	.zero		1


	//   ....[29]....
        /*02b0*/ 	.word	0x00008530
        /*02b4*/ 	.word	0x0000000c
        /*02b8*/ 	.word	0x00036420
        /*02bc*/ 	.short	0x010a
        /*02be*/ 	.byte	0x3f
	.zero		1


	//   ....[30]....
        /*02c0*/ 	.word	0x00008580
        /*02c4*/ 	.word	0x0000000c
        /*02c8*/ 	.word	0x00036438
        /*02cc*/ 	.short	0x010a
        /*02ce*/ 	.byte	0x3f
	.zero		1


	//   ....[31]....
        /*02d0*/ 	.word	0x000085d0
        /*02d4*/ 	.word	0x0000000c
        /*02d8*/ 	.word	0x00036428
        /*02dc*/ 	.short	0x010a
        /*02de*/ 	.byte	0x3f
	.zero		1


	//   ....[32]....
        /*02e0*/ 	.word	0x00008620
        /*02e4*/ 	.word	0x0000000c
        /*02e8*/ 	.word	0x00036438
        /*02ec*/ 	.short	0x010a
        /*02ee*/ 	.byte	0x3f
	.zero		1


	//   ....[33]....
        /*02f0*/ 	.word	0x00008680
        /*02f4*/ 	.word	0x0000000c
        /*02f8*/ 	.word	0x00036420
        /*02fc*/ 	.short	0x010a
        /*02fe*/ 	.byte	0x3f
	.zero		1


	//   ....[34]....
        /*0300*/ 	.word	0x000086d0
        /*0304*/ 	.word	0x0000000c
        /*0308*/ 	.word	0x00036438
        /*030c*/ 	.short	0x010a
        /*030e*/ 	.byte	0x3f
	.zero		1


	//   ....[35]....
        /*0310*/ 	.word	0x00008720
        /*0314*/ 	.word	0x0000000c
        /*0318*/ 	.word	0x00036428
        /*031c*/ 	.short	0x010a
        /*031e*/ 	.byte	0x3f
	.zero		1


	//   ....[36]....
        /*0320*/ 	.word	0x00008770
        /*0324*/ 	.word	0x0000000c
        /*0328*/ 	.word	0x00036438
        /*032c*/ 	.short	0x010a
        /*032e*/ 	.byte	0x3f
	.zero		1


	//   ....[37]....
        /*0330*/ 	.word	0x00008840
        /*0334*/ 	.word	0x00000007
        /*0338*/ 	.word	0x00000000
        /*033c*/ 	.short	0x010a
        /*033e*/ 	.byte	0x3f
	.zero		1


	//   ....[38]....
        /*0340*/ 	.word	0x00008890
        /*0344*/ 	.word	0x00000005
        /*0348*/ 	.word	0x00000000
        /*034c*/ 	.short	0x010a
        /*034e*/ 	.byte	0x3f
	.zero		1


	//----- nvinfo : EIATTR_NUM_MBARRIERS
	.align		4
.L_366:
        /*0350*/ 	.byte	0x03, 0x38
        /*0352*/ 	.short	0x0007


	//----- nvinfo : EIATTR_EXIT_INSTR_OFFSETS
	.align		4
        /*0354*/ 	.byte	0x04, 0x1c
        /*0356*/ 	.short	(.L_368 - .L_367)


	//   ....[0]....
.L_367:
        /*0358*/ 	.word	0x000083a0


	//----- nvinfo : EIATTR_MAX_THREADS
	.align		4
.L_368:
        /*035c*/ 	.byte	0x04, 0x05
        /*035e*/ 	.short	(.L_370 - .L_369)
.L_369:
        /*0360*/ 	.word	0x00000200
        /*0364*/ 	.word	0x00000001
        /*0368*/ 	.word	0x00000001


	//----- nvinfo : EIATTR_CRS_STACK_SIZE
	.align		4
.L_370:
        /*036c*/ 	.byte	0x04, 0x1e
        /*036e*/ 	.short	(.L_372 - .L_371)
.L_371:
        /*0370*/ 	.word	0x00000000


	//----- nvinfo : EIATTR_CBANK_PARAM_SIZE
	.align		4
.L_372:
        /*0374*/ 	.byte	0x03, 0x19
        /*0376*/ 	.short	0x06f0


	//----- nvinfo : EIATTR_PARAM_CBANK
	.align		4
        /*0378*/ 	.byte	0x04, 0x0a
        /*037a*/ 	.short	(.L_374 - .L_373)
	.align		4
.L_373:
        /*037c*/ 	.word	index@(.nv.constant0._ZN7cutlass13device_kernelIN5flash11enable_sm90INS1_16FlashAttnBwdSm90INS1_25CollectiveMainloopBwdSm90ILi2ELi1ELi1EN4cute5tupleIJNS5_1CILi1EEES8_S8_EEENS6_IJNS7_ILi64EEENS7_ILi96EEENS7_ILi192EEEEEENS_10bfloat16_tEfNS_4arch4Sm90ELb0ELb0ELb1ELb1ELb0ELb0ELb1ELb0ELi3ELi1ELi1ELi1ELb0EEENS1_24CollectiveEpilogueBwdGQAISD_fSG_Li384ELb1ELb0EEENS1_19SingleTileSchedulerILb1ELb0ELb0ELi96EEEEEEEEEvNT_6ParamsE)
        /*0380*/ 	.short	0x0210
        /*0382*/ 	.short	0x06f0


	//----- nvinfo : EIATTR_SW_WAR
	.align		4
.L_374:
        /*0384*/ 	.byte	0x04, 0x36
        /*0386*/ 	.short	(.L_376 - .L_375)
.L_375:
        /*0388*/ 	.word	0x00000008
.L_376:


//--------------------- .nv.info._ZN7cutlass13device_kernelIN5flash11enable_sm90INS1_16FlashAttnBwdSm90INS1_25CollectiveMainloopBwdSm90ILi2ELi1ELi1EN4cute5tupleIJNS5_1CILi1EEES8_S8_EEENS6_IJNS7_ILi64EEENS7_ILi96EEENS7_ILi192EEEEEENS_10bfloat16_tEfNS_4arch4Sm90ELb0ELb0ELb1ELb1ELb1ELb0ELb1ELb0ELi3ELi1ELi1ELi1ELb0EEENS1_24CollectiveEpilogueBwdGQAISD_fSG_Li384ELb1ELb1EEENS1_19SingleTileSchedulerILb1ELb0ELb0ELi96EEEEEEEEEvNT_6ParamsE --------------------------
	.section	.nv.info._ZN7cutlass13device_kernelIN5flash11enable_sm90INS1_16FlashAttnBwdSm90INS1_25CollectiveMainloopBwdSm90ILi2ELi1ELi1EN4cute5tupleIJNS5_1CILi1EEES8_S8_EEENS6_IJNS7_ILi64EEENS7_ILi96EEENS7_ILi192EEEEEENS_10bfloat16_tEfNS_4arch4Sm90ELb0ELb0ELb1ELb1ELb1ELb0ELb1ELb0ELi3ELi1ELi1ELi1ELb0EEENS1_24CollectiveEpilogueBwdGQAISD_fSG_Li384ELb1ELb1EEENS1_19SingleTileSchedulerILb1ELb0ELb0ELi96EEEEEEEEEvNT_6ParamsE,"",@"SHT_CUDA_INFO"
	.sectionflags	@""
	.align	4


	//----- nvinfo : EIATTR_CUDA_API_VERSION
	.align		4
        /*0000*/ 	.byte	0x04, 0x37
        /*0002*/ 	.short	(.L_378 - .L_377)
.L_377:
        /*0004*/ 	.word	0x00000082


	//----- nvinfo : EIATTR_KPARAM_INFO
	.align		4
.L_378:
        /*0008*/ 	.byte	0x04, 0x17
        /*000a*/ 	.short	(.L_380 - .L_379)
.L_379:
        /*000c*/ 	.word	0x00000000
        /*0010*/ 	.short	0x0000
        /*0012*/ 	.short	0x0070
        /*0014*/ 	.byte	0x00, 0xf0, 0x01, 0x1a


	//----- nvinfo : EIATTR_SPARSE_MMA_MASK
	.align		4
.L_380:
        /*0018*/ 	.byte	0x03, 0x50
        /*001a*/ 	.short	0x0000


	//----- nvinfo : EIATTR_MAXREG_COUNT
	.align		4
        /*001c*/ 	.byte	0x03, 0x1b
        /*001e*/ 	.short	0x0080


	//----- nvinfo : EIATTR_NUM_BARRIERS
	.align		4
        /*0020*/ 	.byte	0x02, 0x4c
        /*0022*/ 	.byte	0x10
	.zero		1


	//----- nvinfo : EIATTR_EXTERNS
	.align		4
        /*0024*/ 	.byte	0x04, 0x0f
        /*0026*/ 	.short	(.L_382 - .L_381)


	//   ....[0]....
	.align		4
.L_381:
        /*0028*/ 	.word	index@(__assertfail)


	//----- nvinfo : EIATTR_ANNOTATIONS
	.align		4
.L_382:
        /*002c*/ 	.byte	0x04, 0x55
        /*002e*/ 	.short	(.L_384 - .L_383)


	//   ....[0]....
.L_383:
        /*0030*/ 	.word	0x00000001
        /*0034*/ 	.byte	0xa0, 0x07, 0x00, 0x00, 0x01, 0x00, 0x00, 0x00, 0x80, 0x17, 0x00, 0x00, 0x01, 0x00, 0x00, 0x00
        /*0044*/ 	.byte	0xc0, 0x17, 0x00, 0x00, 0x01, 0x00, 0x00, 0x00, 0x30, 0x1b, 0x00, 0x00, 0x01, 0x00, 0x00, 0x00
        /*0054*/ 	.byte	0xe0, 0x23, 0x00, 0x00, 0x01, 0x00, 0x00, 0x00, 0xc0, 0x3c, 0x00, 0x00, 0x01, 0x00, 0x00, 0x00
        /*0064*/ 	.byte	0xc0, 0x40, 0x00, 0x00


	//----- nvinfo : EIATTR_MERCURY_ISA_VERSION
	.align		4
.L_384:
        /*0068*/ 	.byte	0x03, 0x5f
        /*006a*/ 	.short	0x0101


	//----- nvinfo : EIATTR_INT_WARP_WIDE_INSTR_OFFSETS
	.align		4
        /*006c*/ 	.byte	0x04, 0x31
        /*006e*/ 	.short	(.L_386 - .L_385)


	//   ....[0]....
.L_385:
        /*0070*/ 	.word	0x00000180


	//   ....[1]....
        /*0074*/ 	.word	0x00000240


	//   ....[2]....
        /*0078*/ 	.word	0x00005c20


	//   ....[3]....
        /*007c*/ 	.word	0x00006210


	//   ....[4]....
        /*0080*/ 	.word	0x00006970


	//   ....[5]....
        /*0084*/ 	.word	0x00006d10


	//----- nvinfo : EIATTR_COOP_GROUP_MASK_REGIDS
	.align		4
.L_386:
        /*0088*/ 	.byte	0x04, 0x29
        /*008a*/ 	.short	(.L_388 - .L_387)


	//   ....[0]....
.L_387:
        /*008c*/ 	.word	0xffffffff


	//   ....[1]....
        /*0090*/ 	.word	0xffffffff


	//   ....[2]....
        /*0094*/ 	.word	0xffffffff


	//   ....[3]....
        /*0098*/ 	.word	0xffffffff


	//   ....[4]....
        /*009c*/ 	.word	0xffffffff


	//   ....[5]....
        /*00a0*/ 	.word	0xffffffff


	//   ....[6]....
        /*00a4*/ 	.word	0xffffffff


	//   ....[7]....
        /*00a8*/ 	.word	0xffffffff


	//   ....[8]....
        /*00ac*/ 	.word	0xffffffff


	//   ....[9]....
        /*00b0*/ 	.word	0xffffffff


	//   ....[10]....
        /*00b4*/ 	.word	0xffffffff


	//   ....[11]....
        /*00b8*/ 	.word	0xffffffff


	//   ....[12]....
        /*00bc*/ 	.word	0xffffffff


	//   ....[13]....
        /*00c0*/ 	.word	0xffffffff


	//   ....[14]....
        /*00c4*/ 	.word	0xffffffff


	//   ....[15]....
        /*00c8*/ 	.word	0xffffffff


	//   ....[16]....
        /*00cc*/ 	.word	0xffffffff


	//   ....[17]....
        /*00d0*/ 	.word	0x0500000f


	//   ....[18]....
        /*00d4*/ 	.word	0x0500000f


	//   ....[19]....
        /*00d8*/ 	.word	0x0500000f


	//   ....[20]....
        /*00dc*/ 	.word	0x0500000f


	//   ....[21]....
        /*00e0*/ 	.word	0x0500000f


	//   ....[22]....
        /*00e4*/ 	.word	0x0500000f


	//----- nvinfo : EIATTR_COOP_GROUP_INSTR_OFFSETS
	.align		4
.L_388:
        /*00e8*/ 	.byte	0x04, 0x28
        /*00ea*/ 	.short	(.L_390 - .L_389)


	//   ....[0]....
.L_389:
        /*00ec*/ 	.word	0x00000060


	//   ....[1]....
        /*00f0*/ 	.word	0x00000190


	//   ....[2]....
        /*00f4*/ 	.word	0x00000220


	//   ....[3]....
        /*00f8*/ 	.word	0x000003a0


	//   ....[4]....
        /*00fc*/ 	.word	0x000005e0


	//   ....[5]....
        /*0100*/ 	.word	0x00001250


	//   ....[6]....
        /*0104*/ 	.word	0x000047a0


	//   ....[7]....
        /*0108*/ 	.word	0x00004930


	//   ....[8]....
        /*010c*/ 	.word	0x00004bc0


	//   ....[9]....
        /*0110*/ 	.word	0x00004d50


	//   ....[10]....
        /*0114*/ 	.word	0x00004e60


	//   ....[11]....
        /*0118*/ 	.word	0x00005760


	//   ....[12]....
        /*011c*/ 	.word	0x00005b50


	//   ....[13]....
        /*0120*/ 	.word	0x00005d90


	//   ....[14]....
        /*0124*/ 	.word	0x00006140


	//   ....[15]....
        /*0128*/ 	.word	0x000063f0


	//   ....[16]....
        /*012c*/ 	.word	0x000068b0


	//   ....[17]....
        /*0130*/ 	.word	0x00009050


	//   ....[18]....
        /*0134*/ 	.word	0x000091c0


	//   ....[19]....
        /*0138*/ 	.word	0x00009230


	//   ....[20]....
        /*013c*/ 	.word	0x000092a0


	//   ....[21]....
        /*0140*/ 	.word	0x00009310


	//   ....[22]....
        /*0144*/ 	.word	0x00009380


	//----- nvinfo : EIATTR_REG_RECONFIG
	.align		4
.L_390:
        /*0148*/ 	.byte	0x01, 0x54
	.zero		2


	//----- nvinfo : EIATTR_SYSCALL_OFFSETS
	.align		4
        /*014c*/ 	.byte	0x04, 0x46
        /*014e*/ 	.short	(.L_392 - .L_391)


	//   ....[0]....
.L_391:
        /*0150*/ 	.word	0x00000eb0


	//   ....[1]....
        /*0154*/ 	.word	0x00000fa0


	//   ....[2]....
        /*0158*/ 	.word	0x000010e0


	//   ....[3]....
        /*015c*/ 	.word	0x000011d0


	//----- nvinfo : EIATTR_MBARRIER_INSTR_OFFSETS
	.align		4
.L_392:
        /*0160*/ 	.byte	0x04, 0x39
        /*0162*/ 	.short	(.L_394 - .L_393)


	//   ....[0]....
.L_393:
        /*0164*/ 	.word	0x00000260
        /*0168*/ 	.word	0x000000ff
        /*016c*/ 	.word	0x00036400
        /*0170*/ 	.short	0x0100
        /*0172*/ 	.byte	0x06
	.zero		1


	//   ....[1]....
        /*0174*/ 	.word	0x00000350
        /*0178*/ 	.word	0x000000ff
        /*017c*/ 	.word	0x00036410
        /*0180*/ 	.short	0x0100
        /*0182*/ 	.byte	0x08
	.zero		1


	//   ....[2]....
        /*0184*/ 	.word	0x00000360
        /*0188*/ 	.word	0x000000ff
        /*018c*/ 	.word	0x00036420
        /*0190*/ 	.short	0x0100
        /*0192*/ 	.byte	0x08
	.zero		1


	//   ....[3]....
        /*0194*/ 	.word	0x00000370
        /*0198*/ 	.word	0x000000ff
        /*019c*/ 	.word	0x00036418
        /*01a0*/ 	.short	0x0100
        /*01a2*/ 	.byte	0x08
	.zero		1


	//   ....[4]....
        /*01a4*/ 	.word	0x00000380
        /*01a8*/ 	.word	0x000000ff
        /*01ac*/ 	.word	0x00036428
        /*01b0*/ 	.short	0x0100
        /*01b2*/ 	.byte	0x08
	.zero		1


	//   ....[5]....
        /*01b4*/ 	.word	0x000004b0
        /*01b8*/ 	.word	0x000000ff
        /*01bc*/ 	.word	0x00036430
        /*01c0*/ 	.short	0x0100
        /*01c2*/ 	.byte	0x08
	.zero		1


	//   ....[6]....
        /*01c4*/ 	.word	0x000004c0
        /*01c8*/ 	.word	0x000000ff
        /*01cc*/ 	.word	0x00036438
        /*01d0*/ 	.short	0x0100
        /*01d2*/ 	.byte	0x08
	.zero		1


	//   ....[7]....
        /*01d4*/ 	.word	0x00001290
        /*01d8*/ 	.word	0x000000ff
        /*01dc*/ 	.word	0x00036400
        /*01e0*/ 	.short	0x010a
        /*01e2*/ 	.byte	0x24
	.zero		1


	//   ....[8]....
        /*01e4*/ 	.word	0x000013e0
        /*01e8*/ 	.word	0x000000ff
        /*01ec*/ 	.word	0x00036400
        /*01f0*/ 	.short	0x010a
        /*01f2*/ 	.byte	0x24
	.zero		1


	//   ....[9]....
        /*01f4*/ 	.word	0x00001a90
        /*01f8*/ 	.word	0x00000004
        /*01fc*/ 	.word	0x00036410
        /*0200*/ 	.short	0x010a
        /*0202*/ 	.byte	0x3f
	.zero		1


	//   ....[10]....
        /*0204*/ 	.word	0x00001ad0
        /*0208*/ 	.word	0x00000004
        /*020c*/ 	.word	0x00036410
        /*0210*/ 	.short	0x010a
        /*0212*/ 	.byte	0x3f
	.zero		1


	//   ....[11]....
        /*0214*/ 	.word	0x00002180
        /*0218*/ 	.word	0x000000ff
        /*021c*/ 	.word	0x00036430
        /*0220*/ 	.short	0x010a
        /*0222*/ 	.byte	0x24
	.zero		1


	//   ....[12]....
        /*0224*/ 	.word	0x000023a0
        /*0228*/ 	.word	0x000000ff
        /*022c*/ 	.word	0x00036430
        /*0230*/ 	.short	0x010a
        /*0232*/ 	.byte	0x24
	.zero		1


	//   ....[13]....
        /*0234*/ 	.word	0x000039b0
        /*0238*/ 	.word	0x000000ff
        /*023c*/ 	.word	0x00000000
        /*0240*/ 	.short	0x0101
        /*0242*/ 	.byte	0x04
	.zero		1


	//   ....[14]....
        /*0244*/ 	.word	0x00003d30
        /*0248*/ 	.word	0x00000004
        /*024c*/ 	.word	0x00000000
        /*0250*/ 	.short	0x0101
        /*0252*/ 	.byte	0x3f
	.zero		1


	//   ....[15]....
        /*0254*/ 	.word	0x000071f0
        /*0258*/ 	.word	0x0000000c
        /*025c*/ 	.word	0x00036420
        /*0260*/ 	.short	0x010a
        /*0262*/ 	.byte	0x3f
	.zero		1


	//   ....[16]....
        /*0264*/ 	.word	0x000078f0
        /*0268*/ 	.word	0x0000000c
        /*026c*/ 	.word	0x00036438
        /*0270*/ 	.short	0x010a
        /*0272*/ 	.byte	0x3f
	.zero		1


	//   ....[17]....
        /*0274*/ 	.word	0x00007c60
        /*0278*/ 	.word	0x0000000c
        /*027c*/ 	.word	0x00036428
        /*0280*/ 	.short	0x010a
        /*0282*/ 	.byte	0x3f
	.zero		1


	//   ....[18]....
        /*0284*/ 	.word	0x00007f10
        /*0288*/ 	.word	0x0000000c
        /*028c*/ 	.word	0x00036438
        /*0290*/ 	.short	0x010a
        /*0292*/ 	.byte	0x3f
	.zero		1


	//   ....[19]....
        /*0294*/ 	.word	0x000081d0
        /*0298*/ 	.word	0x0000000c
        /*029c*/ 	.word	0x00036420
        /*02a0*/ 	.short	0x010a
        /*02a2*/ 	.byte	0x3f
	.zero		1


	//   ....[20]....
        /*02a4*/ 	.word	0x000084d0
        /*02a8*/ 	.word	0x0000000c
        /*02ac*/ 	.word	0x00036438
        /*02b0*/ 	.short	0x010a
        /*02b2*/ 	.byte	0x3f
	.zero		1


	//   ....[21]....
        /*02b4*/ 	.word	0x000087d0
        /*02b8*/ 	.word	0x0000000c
        /*02bc*/ 	.word	0x00036428
        /*02c0*/ 	.short	0x010a
        /*02c2*/ 	.byte	0x3f
	.zero		1


	//   ....[22]....
        /*02c4*/ 	.word	0x00008a90
        /*02c8*/ 	.word	0x0000000c
        /*02cc*/ 	.word	0x00036438
        /*02d0*/ 	.short	0x010a
        /*02d2*/ 	.byte	0x3f
	.zero		1


	//   ....[23]....
        /*02d4*/ 	.word	0x00008ee0
        /*02d8*/ 	.word	0x00000007
        /*02dc*/ 	.word	0x00000000
        /*02e0*/ 	.short	0x010a
        /*02e2*/ 	.byte	0x3f
	.zero		1


	//   ....[24]....
        /*02e4*/ 	.word	0x00008f60
        /*02e8*/ 	.word	0x00000005
        /*02ec*/ 	.word	0x00000000
        /*02f0*/ 	.short	0x010a
        /*02f2*/ 	.byte	0x3f
	.zero		1


	//   ....[25]....
        /*02f4*/ 	.word	0x00008fb0
        /*02f8*/ 	.word	0x00000009
        /*02fc*/ 	.word	0x00036438
        /*0300*/ 	.short	0x010a
        /*0302*/ 	.byte	0x3f
	.zero		1


	//   ....[26]....
        /*0304*/ 	.word	0x00009090
        /*0308*/ 	.word	0x00000007
        /*030c*/ 	.word	0x00036400
        /*0310*/ 	.short	0x010a
        /*0312*/ 	.byte	0x3f
	.zero		1


	//   ....[27]....
        /*0314*/ 	.word	0x000090e0
        /*0318*/ 	.word	0x00000004
        /*031c*/ 	.word	0x00036410
        /*0320*/ 	.short	0x010a
        /*0322*/ 	.byte	0x3f
	.zero		1


	//   ....[28]....
        /*0324*/ 	.word	0x00009140
        /*0328*/ 	.word	0x00000078
        /*032c*/ 	.word	0x00036430
        /*0330*/ 	.short	0x010a
        /*0332*/ 	.byte	0x3f
	.zero		1


	//   ....[29]....
        /*0334*/ 	.word	0x000093c0
        /*0338*/ 	.word	0x0000000c
        /*033c*/ 	.word	0x00036420
        /*0340*/ 	.short	0x010a
        /*0342*/ 	.byte	0x3f
	.zero		1


	//   ....[30]....
        /*0344*/ 	.word	0x00009410
        /*0348*/ 	.word	0x0000000c
        /*034c*/ 	.word	0x00036438
        /*0350*/ 	.short	0x010a
        /*0352*/ 	.byte	0x3f
	.zero		1


	//   ....[31]....
        /*0354*/ 	.word	0x00009460
        /*0358*/ 	.word	0x0000000c
        /*035c*/ 	.word	0x00036428
        /*0360*/ 	.short	0x010a
        /*0362*/ 	.byte	0x3f
	.zero		1


	//   ....[32]....
        /*0364*/ 	.word	0x000094b0
        /*0368*/ 	.word	0x0000000c
        /*036c*/ 	.word	0x00036438
        /*0370*/ 	.short	0x010a
        /*0372*/ 	.byte	0x3f
	.zero		1


	//   ....[33]....
        /*0374*/ 	.word	0x00009510
        /*0378*/ 	.word	0x0000000c
        /*037c*/ 	.word	0x00036420
        /*0380*/ 	.short	0x010a
        /*0382*/ 	.byte	0x3f
	.zero		1


	//   ....[34]....
        /*0384*/ 	.word	0x00009560
        /*0388*/ 	.word	0x0000000c
        /*038c*/ 	.word	0x00036438
        /*0390*/ 	.short	0x010a
        /*0392*/ 	.byte	0x3f
	.zero		1


	//   ....[35]....
        /*0394*/ 	.word	0x000095b0
        /*0398*/ 	.word	0x0000000c
        /*039c*/ 	.word	0x00036428
        /*03a0*/ 	.short	0x010a
        /*03a2*/ 	.byte	0x3f
	.zero		1


	//   ....[36]....
        /*03a4*/ 	.word	0x00009600
        /*03a8*/ 	.word	0x0000000c
        /*03ac*/ 	.word	0x00036438
        /*03b0*/ 	.short	0x010a
        /*03b2*/ 	.byte	0x3f
	.zero		1


	//   ....[37]....
        /*03b4*/ 	.word	0x000096d0
        /*03b8*/ 	.word	0x00000007
        /*03bc*/ 	.word	0x00000000
        /*03c0*/ 	.short	0x010a
        /*03c2*/ 	.byte	0x3f
	.zero		1


	//   ....[38]....
        /*03c4*/ 	.word	0x00009720
        /*03c8*/ 	.word	0x00000005
        /*03cc*/ 	.word	0x00000000
        /*03d0*/ 	.short	0x010a
        /*03d2*/ 	.byte	0x3f
	.zero		1


	//----- nvinfo : EIATTR_NUM_MBARRIERS
	.align		4
.L_394:
        /*03d4*/ 	.byte	0x03, 0x38
        /*03d6*/ 	.short	0x0007


	//----- nvinfo : EIATTR_EXIT_INSTR_OFFSETS
	.align		4
        /*03d8*/ 	.byte	0x04, 0x1c
        /*03da*/ 	.short	(.L_396 - .L_395)


	//   ....[0]....
.L_395:
        /*03dc*/ 	.word	0x00009000


	//----- nvinfo : EIATTR_MAX_THREADS
	.align		4
.L_396:
        /*03e0*/ 	.byte	0x04, 0x05
        /*03e2*/ 	.short	(.L_398 - .L_397)
.L_397:
        /*03e4*/ 	.word	0x00000200
        /*03e8*/ 	.word	0x00000001
        /*03ec*/ 	.word	0x00000001


	//----- nvinfo : EIATTR_CRS_STACK_SIZE
	.align		4
.L_398:
        /*03f0*/ 	.byte	0x04, 0x1e
        /*03f2*/ 	.short	(.L_400 - .L_399)
.L_399:
        /*03f4*/ 	.word	0x00000000


	//----- nvinfo : EIATTR_CBANK_PARAM_SIZE
	.align		4
.L_400:
        /*03f8*/ 	.byte	0x03, 0x19
        /*03fa*/ 	.short	0x06f0


	//----- nvinfo : EIATTR_PARAM_CBANK
	.align		4
        /*03fc*/ 	.byte	0x04, 0x0a
        /*03fe*/ 	.short	(.L_402 - .L_401)
	.align		4
.L_401:
        /*0400*/ 	.word	index@(.nv.constant0._ZN7cutlass13device_kernelIN5flash11enable_sm90INS1_16FlashAttnBwdSm90INS1_25CollectiveMainloopBwdSm90ILi2ELi1ELi1EN4cute5tupleIJNS5_1CILi1EEES8_S8_EEENS6_IJNS7_ILi64EEENS7_ILi96EEENS7_ILi192EEEEEENS_10bfloat16_tEfNS_4arch4Sm90ELb0ELb0ELb1ELb1ELb1ELb0ELb1ELb0ELi3ELi1ELi1ELi1ELb0EEENS1_24CollectiveEpilogueBwdGQAISD_fSG_Li384ELb1ELb1EEENS1_19SingleTileSchedulerILb1ELb0ELb0ELi96EEEEEEEEEvNT_6ParamsE)
        /*0404*/ 	.short	0x0210
        /*0406*/ 	.short	0x06f0


	//----- nvinfo : EIATTR_SW_WAR
	.align		4
.L_402:
        /*0408*/ 	.byte	0x04, 0x36
        /*040a*/ 	.short	(.L_404 - .L_403)
.L_403:
        /*040c*/ 	.word	0x00000008
.L_404:


//--------------------- .nv.info._ZN7cutlass13device_kernelIN5flash11enable_sm90INS1_16FlashAttnBwdSm90INS1_25CollectiveMainloopBwdSm90ILi2ELi1ELi1EN4cute5tupleIJNS5_1CILi1EEES8_S8_EEENS6_IJNS7_ILi64EEENS7_ILi96EEENS7_ILi192EEEEEENS_10bfloat16_tEfNS_4arch4Sm90ELb0ELb1ELb1ELb0ELb0ELb0ELb1ELb0ELi3ELi1ELi1ELi1ELb0EEENS1_21CollectiveEpilogueBwdISD_SE_SG_Li384ELb0ELb1ELi3EEENS1_19SingleTileSchedulerILb0ELb0ELb0ELi96EEEEEEEEEvNT_6ParamsE --------------------------
	.section	.nv.info._ZN7cutlass13device_kernelIN5flash11enable_sm90INS1_16FlashAttnBwdSm90INS1_25CollectiveMainloopBwdSm90ILi2ELi1ELi1EN4cute5tupleIJNS5_1CILi1EEES8_S8_EEENS6_IJNS7_ILi64EEENS7_ILi96EEENS7_ILi192EEEEEENS_10bfloat16_tEfNS_4arch4Sm90ELb0ELb1ELb1ELb0ELb0ELb0ELb1ELb0ELi3ELi1ELi1ELi1ELb0EEENS1_21CollectiveEpilogueBwdISD_SE_SG_Li384ELb0ELb1ELi3EEENS1_19SingleTileSchedulerILb0ELb0ELb0ELi96EEEEEEEEEvNT_6ParamsE,"",@"SHT_CUDA_INFO"
	.sectionflags	@""
	.align	4


	//----- nvinfo : EIATTR_CUDA_API_VERSION
	.align		4
        /*0000*/ 	.byte	0x04, 0x37
        /*0002*/ 	.short	(.L_406 - .L_405)
.L_405:
        /*0004*/ 	.word	0x00000082


	//----- nvinfo : EIATTR_KPARAM_INFO
	.align		4
.L_406:
        /*0008*/ 	.byte	0x04, 0x17
        /*000a*/ 	.short	(.L_408 - .L_407)
.L_407:
        /*000c*/ 	.word	0x00000000
        /*0010*/ 	.short	0x0000
        /*0012*/ 	.short	0x0070
        /*0014*/ 	.byte	0x00, 0xf0, 0x01, 0x24


	//----- nvinfo : EIATTR_SPARSE_MMA_MASK
	.align		4
.L_408:
        /*0018*/ 	.byte	0x03, 0x50
        /*001a*/ 	.short	0x0000


	//----- nvinfo : EIATTR_MAXREG_COUNT
	.align		4
        /*001c*/ 	.byte	0x03, 0x1b
        /*001e*/ 	.short	0x0080


	//----- nvinfo : EIATTR_NUM_BARRIERS
	.align		4
        /*0020*/ 	.byte	0x02, 0x4c
        /*0022*/ 	.byte	0x10
	.zero		1


	//----- nvinfo : EIATTR_EXTERNS
	.align		4
        /*0024*/ 	.byte	0x04, 0x0f
        /*0026*/ 	.short	(.L_410 - .L_409)


	//   ....[0]....
	.align		4
.L_409:
        /*0028*/ 	.word	index@(__assertfail)


	//----- nvinfo : EIATTR_ANNOTATIONS
	.align		4
.L_410:
        /*002c*/ 	.byte	0x04, 0x55
        /*002e*/ 	.short	(.L_412 - .L_411)


	//   ....[0]....
.L_411:
        /*0030*/ 	.word	0x00000001
        /*0034*/ 	.byte	0x10, 0x18, 0x00, 0x00, 0x01, 0x00, 0x00, 0x00, 0x50, 0x18, 0x00, 0x00, 0x01, 0x00, 0x00, 0x00
        /*0044*/ 	.byte	0x90, 0x18, 0x00, 0x00, 0x01, 0x00, 0x00, 0x00, 0xe0, 0x20, 0x00, 0x00, 0x01, 0x00, 0x00, 0x00
        /*0054*/ 	.byte	0x70, 0x2a, 0x00, 0x00, 0x01, 0x00, 0x00, 0x00, 0x50, 0x2c, 0x00, 0x00, 0x01, 0x00, 0x00, 0x00
        /*0064*/ 	.byte	0xd0, 0x2d, 0x00, 0x00


	//----- nvinfo : EIATTR_MERCURY_ISA_VERSION
	.align		4
.L_412:
        /*0068*/ 	.byte	0x03, 0x5f
        /*006a*/ 	.short	0x0101


	//----- nvinfo : EIATTR_INT_WARP_WIDE_INSTR_OFFSETS
	.align		4
        /*006c*/ 	.byte	0x04, 0x31
        /*006e*/ 	.short	(.L_414 - .L_413)


	//   ....[0]....
.L_413:
        /*0070*/ 	.word	0x000001f0


	//   ....[1]....
        /*0074*/ 	.word	0x00000220


	//----- nvinfo : EIATTR_COOP_GROUP_MASK_REGIDS
	.align		4
.L_414:
        /*0078*/ 	.byte	0x04, 0x29
        /*007a*/ 	.short	(.L_416 - .L_415)


	//   ....[0]....
.L_415:
        /*007c*/ 	.word	0xffffffff


	//   ....[1]....
        /*0080*/ 	.word	0xffffffff


	//   ....[2]....
        /*0084*/ 	.word	0xffffffff


	//   ....[3]....
        /*0088*/ 	.word	0xffffffff


	//   ....[4]....
        /*008c*/ 	.word	0xffffffff


	//   ....[5]....
        /*0090*/ 	.word	0xffffffff


	//   ....[6]....
        /*0094*/ 	.word	0xffffffff


	//   ....[7]....
        /*0098*/ 	.word	0xffffffff


	//   ....[8]....
        /*009c*/ 	.word	0x0500000f


	//----- nvinfo : EIATTR_COOP_GROUP_INSTR_OFFSETS
	.align		4
.L_416:
        /*00a0*/ 	.byte	0x04, 0x28
        /*00a2*/ 	.short	(.L_418 - .L_417)


	//   ....[0]....
.L_417:
        /*00a4*/ 	.word	0x00000070


	//   ....[1]....
        /*00a8*/ 	.word	0x00000200


	//   ....[2]....
        /*00ac*/ 	.word	0x00000250


	//   ....[3]....
        /*00b0*/ 	.word	0x00000440


	//   ....[4]....
        /*00b4*/ 	.word	0x00000630


	//   ....[5]....
        /*00b8*/ 	.word	0x000010f0


	//   ....[6]....
        /*00bc*/ 	.word	0x00004d70


	//   ....[7]....
        /*00c0*/ 	.word	0x00006390


	//   ....[8]....
        /*00c4*/ 	.word	0x00009a20


	//----- nvinfo : EIATTR_REG_RECONFIG
	.align		4
.L_418:
        /*00c8*/ 	.byte	0x01, 0x54
	.zero		2


	//----- nvinfo : EIATTR_SYSCALL_OFFSETS
	.align		4
        /*00cc*/ 	.byte	0x04, 0x46
        /*00ce*/ 	.short	(.L_420 - .L_419)


	//   ....[0]....
.L_419:
        /*00d0*/ 	.word	0x00000d50


	//   ....[1]....
        /*00d4*/ 	.word	0x00000e40


	//   ....[2]....
        /*00d8*/ 	.word	0x00000f80


	//   ....[3]....
        /*00dc*/ 	.word	0x00001070


	//   ....[4]....
        /*00e0*/ 	.word	0x00004760


	//   ....[5]....
        /*00e4*/ 	.word	0x000048a0


	//   ....[6]....
        /*00e8*/ 	.word	0x000049c0


	//   ....[7]....
        /*00ec*/ 	.word	0x00004ae0


	//----- nvinfo : EIATTR_MBARRIER_INSTR_OFFSETS
	.align		4
.L_420:
        /*00f0*/ 	.byte	0x04, 0x39
        /*00f2*/ 	.short	(.L_422 - .L_421)


	//   ....[0]....
.L_421:
        /*00f4*/ 	.word	0x000002f0
        /*00f8*/ 	.word	0x000000ff
        /*00fc*/ 	.word	0x00036400
        /*0100*/ 	.short	0x0100
        /*0102*/ 	.byte	0x06
	.zero		1


	//   ....[1]....
        /*0104*/ 	.word	0x000003f0
        /*0108*/ 	.word	0x000000ff
        /*010c*/ 	.word	0x00036410
        /*0110*/ 	.short	0x0100
        /*0112*/ 	.byte	0x08
	.zero		1


	//   ....[2]....
        /*0114*/ 	.word	0x00000400
        /*0118*/ 	.word	0x000000ff
        /*011c*/ 	.word	0x00036420
        /*0120*/ 	.short	0x0100
        /*0122*/ 	.byte	0x08
	.zero		1


	//   ....[3]....
        /*0124*/ 	.word	0x00000410
        /*0128*/ 	.word	0x000000ff
        /*012c*/ 	.word	0x00036418
        /*0130*/ 	.short	0x0100
        /*0132*/ 	.byte	0x08
	.zero		1


	//   ....[4]....
        /*0134*/ 	.word	0x00000420
        /*0138*/ 	.word	0x000000ff
        /*013c*/ 	.word	0x00036428
        /*0140*/ 	.short	0x0100
        /*0142*/ 	.byte	0x08
	.zero		1


	//   ....[5]....
        /*0144*/ 	.word	0x00000550
        /*0148*/ 	.word	0x000000ff
        /*014c*/ 	.word	0x00036430
        /*0150*/ 	.short	0x0100
        /*0152*/ 	.byte	0x08
	.zero		1


	//   ....[6]....
        /*0154*/ 	.word	0x00000560
        /*0158*/ 	.word	0x000000ff
        /*015c*/ 	.word	0x00036438
        /*0160*/ 	.short	0x0100
        /*0162*/ 	.byte	0x08
	.zero		1


	//   ....[7]....
        /*0164*/ 	.word	0x00001120
        /*0168*/ 	.word	0x000000ff
        /*016c*/ 	.word	0x00036400
        /*0170*/ 	.short	0x010a
        /*0172*/ 	.byte	0x25
	.zero		1


	//   ....[8]....
        /*0174*/ 	.word	0x00001210
        /*0178*/ 	.word	0x000000ff
        /*017c*/ 	.word	0x00036400
        /*0180*/ 	.short	0x010a
        /*0182*/ 	.byte	0x25
	.zero		1


	//   ....[9]....
        /*0184*/ 	.word	0x00001990
        /*0188*/ 	.word	0x00000003
        /*018c*/ 	.word	0x00036410
        /*0190*/ 	.short	0x010a
        /*0192*/ 	.byte	0x3f
	.zero		1


	//   ....[10]....
        /*0194*/ 	.word	0x000019d0
        /*0198*/ 	.word	0x00000003
        /*019c*/ 	.word	0x00036410
        /*01a0*/ 	.short	0x010a
        /*01a2*/ 	.byte	0x3f
	.zero		1


	//   ....[11]....
        /*01a4*/ 	.word	0x00002070
        /*01a8*/ 	.word	0x000000ff
        /*01ac*/ 	.word	0x00036430
        /*01b0*/ 	.short	0x010a
        /*01b2*/ 	.byte	0x25
	.zero		1


	//   ....[12]....
        /*01b4*/ 	.word	0x000020b0
        /*01b8*/ 	.word	0x000000ff
        /*01bc*/ 	.word	0x00036430
        /*01c0*/ 	.short	0x010a
        /*01c2*/ 	.byte	0x25
	.zero		1


	//   ....[13]....
        /*01c4*/ 	.word	0x00003ee0
        /*01c8*/ 	.word	0x000000ff
        /*01cc*/ 	.word	0x00000000
        /*01d0*/ 	.short	0x0101
        /*01d2*/ 	.byte	0x04
	.zero		1


	//   ....[14]....
        /*01d4*/ 	.word	0x00004280
        /*01d8*/ 	.word	0x00000003
        /*01dc*/ 	.word	0x00000000
        /*01e0*/ 	.short	0x0101
        /*01e2*/ 	.byte	0x3f
	.zero		1


	//   ....[15]....
        /*01e4*/ 	.word	0x00007970
        /*01e8*/ 	.word	0x00000000
        /*01ec*/ 	.word	0x00036420
        /*01f0*/ 	.short	0x010a
        /*01f2*/ 	.byte	0x3f
	.zero		1


	//   ....[16]....
        /*01f4*/ 	.word	0x00008180
        /*01f8*/ 	.word	0x00000000
        /*01fc*/ 	.word	0x00036438
        /*0200*/ 	.short	0x010a
        /*0202*/ 	.byte	0x3f
	.zero		1


	//   ....[17]....
        /*0204*/ 	.word	0x000084e0
        /*0208*/ 	.word	0x00000000
        /*020c*/ 	.word	0x00036428
        /*0210*/ 	.short	0x010a
        /*0212*/ 	.byte	0x3f
	.zero		1


	//   ....[18]....
        /*0214*/ 	.word	0x00008800
        /*0218*/ 	.word	0x00000000
        /*021c*/ 	.word	0x00036438
        /*0220*/ 	.short	0x010a
        /*0222*/ 	.byte	0x3f
	.zero		1


	//   ....[19]....
        /*0224*/ 	.word	0x00008ab0
        /*0228*/ 	.word	0x00000000
        /*022c*/ 	.word	0x00036420
        /*0230*/ 	.short	0x010a
        /*0232*/ 	.byte	0x3f
	.zero		1


	//   ....[20]....
        /*0234*/ 	.word	0x00008e30
        /*0238*/ 	.word	0x00000000
        /*023c*/ 	.word	0x00036438
        /*0240*/ 	.short	0x010a
        /*0242*/ 	.byte	0x3f
	.zero		1


	//   ....[21]....
        /*0244*/ 	.word	0x00009120
        /*0248*/ 	.word	0x00000000
        /*024c*/ 	.word	0x00036428
        /*0250*/ 	.short	0x010a
        /*0252*/ 	.byte	0x3f
	.zero		1


	//   ....[22]....
        /*0254*/ 	.word	0x00009460
        /*0258*/ 	.word	0x00000000
        /*025c*/ 	.word	0x00036438
        /*0260*/ 	.short	0x010a
        /*0262*/ 	.byte	0x3f
	.zero		1


	//   ....[23]....
        /*0264*/ 	.word	0x000098b0
        /*0268*/ 	.word	0x00000009
        /*026c*/ 	.word	0x00000000
        /*0270*/ 	.short	0x010a
        /*0272*/ 	.byte	0x3f
	.zero		1


	//   ....[24]....
        /*0274*/ 	.word	0x00009930
        /*0278*/ 	.word	0x00000003
        /*027c*/ 	.word	0x00000000
        /*0280*/ 	.short	0x010a
        /*0282*/ 	.byte	0x3f
	.zero		1


	//   ....[25]....
        /*0284*/ 	.word	0x00009980
        /*0288*/ 	.word	0x00000004
        /*028c*/ 	.word	0x00036438
        /*0290*/ 	.short	0x010a
        /*0292*/ 	.byte	0x3f
	.zero		1


	//   ....[26]....
        /*0294*/ 	.word	0x00009a60
        /*0298*/ 	.word	0x00000003
        /*029c*/ 	.word	0x00036400
        /*02a0*/ 	.short	0x010a
        /*02a2*/ 	.byte	0x3f
	.zero		1


	//   ....[27]....
        /*02a4*/ 	.word	0x00009ab0
        /*02a8*/ 	.word	0x00000003
        /*02ac*/ 	.word	0x00036410
        /*02b0*/ 	.short	0x010a
        /*02b2*/ 	.byte	0x3f
	.zero		1


	//   ....[28]....
        /*02b4*/ 	.word	0x00009b10
        /*02b8*/ 	.word	0x0000000b
        /*02bc*/ 	.word	0x00036430
        /*02c0*/ 	.short	0x010a
        /*02c2*/ 	.byte	0x3f
	.zero		1


	//   ....[29]....
        /*02c4*/ 	.word	0x00009b60
        /*02c8*/ 	.word	0x00000000
        /*02cc*/ 	.word	0x00036420
        /*02d0*/ 	.short	0x010a
        /*02d2*/ 	.byte	0x3f
	.zero		1


	//   ....[30]....
        /*02d4*/ 	.word	0x00009bb0
        /*02d8*/ 	.word	0x00000000
        /*02dc*/ 	.word	0x00036438
        /*02e0*/ 	.short	0x010a
        /*02e2*/ 	.byte	0x3f
	.zero		1


	//   ....[31]....
        /*02e4*/ 	.word	0x00009c00
        /*02e8*/ 	.word	0x00000000
        /*02ec*/ 	.word	0x00036428
        /*02f0*/ 	.short	0x010a
        /*02f2*/ 	.byte	0x3f
	.zero		1


	//   ....[32]....
        /*02f4*/ 	.word	0x00009c50
        /*02f8*/ 	.word	0x00000000
        /*02fc*/ 	.word	0x00036438
        /*0300*/ 	.short	0x010a
        /*0302*/ 	.byte	0x3f
	.zero		1


	//   ....[33]....
        /*0304*/ 	.word	0x00009cb0
        /*0308*/ 	.word	0x00000000
        /*030c*/ 	.word	0x00036420
        /*0310*/ 	.short	0x010a
        /*0312*/ 	.byte	0x3f
	.zero		1


	//   ....[34]....
        /*0314*/ 	.word	0x00009d00
        /*0318*/ 	.word	0x00000000
        /*031c*/ 	.word	0x00036438
        /*0320*/ 	.short	0x010a
        /*0322*/ 	.byte	0x3f
	.zero		1


	//   ....[35]....
        /*0324*/ 	.word	0x00009d50
        /*0328*/ 	.word	0x00000000
        /*032c*/ 	.word	0x00036428
        /*0330*/ 	.short	0x010a
        /*0332*/ 	.byte	0x3f
	.zero		1


	//   ....[36]....
        /*0334*/ 	.word	0x00009da0
        /*0338*/ 	.word	0x00000000
        /*033c*/ 	.word	0x00036438
        /*0340*/ 	.short	0x010a
        /*0342*/ 	.byte	0x3f
	.zero		1


	//   ....[37]....
        /*0344*/ 	.word	0x00009e70
        /*0348*/ 	.word	0x00000009
        /*034c*/ 	.word	0x00000000
        /*0350*/ 	.short	0x010a
        /*0352*/ 	.byte	0x3f
	.zero		1


	//   ....[38]....
        /*0354*/ 	.word	0x00009ec0
        /*0358*/ 	.word	0x00000003
        /*035c*/ 	.word	0x00000000
        /*0360*/ 	.short	0x010a
        /*0362*/ 	.byte	0x3f
	.zero		1


	//----- nvinfo : EIATTR_NUM_MBARRIERS
	.align		4
.L_422:
        /*0364*/ 	.byte	0x03, 0x38
        /*0366*/ 	.short	0x0007


	//----- nvinfo : EIATTR_EXIT_INSTR_OFFSETS
	.align		4
        /*0368*/ 	.byte	0x04, 0x1c
        /*036a*/ 	.short	(.L_424 - .L_423)


	//   ....[0]....
.L_423:
        /*036c*/ 	.word	0x00000690


	//   ....[1]....
        /*0370*/ 	.word	0x000053a0


	//   ....[2]....
        /*0374*/ 	.word	0x00006330


	//   ....[3]....
        /*0378*/ 	.word	0x000099d0


	//----- nvinfo : EIATTR_MAX_THREADS
	.align		4
.L_424:
        /*037c*/ 	.byte	0x04, 0x05
        /*037e*/ 	.short	(.L_426 - .L_425)
.L_425:
        /*0380*/ 	.word	0x00000200
        /*0384*/ 	.word	0x00000001
        /*0388*/ 	.word	0x00000001


	//----- nvinfo : EIATTR_CRS_STACK_SIZE
	.align		4
.L_426:
        /*038c*/ 	.byte	0x04, 0x1e
        /*038e*/ 	.short	(.L_428 - .L_427)
.L_427:
        /*0390*/ 	.word	0x00000000


	//----- nvinfo : EIATTR_CBANK_PARAM_SIZE
	.align		4
.L_428:
        /*0394*/ 	.byte	0x03, 0x19
        /*0396*/ 	.short	0x0970


	//----- nvinfo : EIATTR_PARAM_CBANK
	.align		4
        /*0398*/ 	.byte	0x04, 0x0a
        /*039a*/ 	.short	(.L_430 - .L_429)
	.align		4
.L_429:
        /*039c*/ 	.word	index@(.nv.constant0._ZN7cutlass13device_kernelIN5flash11enable_sm90INS1_16FlashAttnBwdSm90INS1_25CollectiveMainloopBwdSm90ILi2ELi1ELi1EN4cute5tupleIJNS5_1CILi1EEES8_S8_EEENS6_IJNS7_ILi64EEENS7_ILi96EEENS7_ILi192EEEEEENS_10bfloat16_tEfNS_4arch4Sm90ELb0ELb1ELb1ELb0ELb0ELb0ELb1ELb0ELi3ELi1ELi1ELi1ELb0EEENS1_21CollectiveEpilogueBwdISD_SE_SG_Li384ELb0ELb1ELi3EEENS1_19SingleTileSchedulerILb0ELb0ELb0ELi96EEEEEEEEEvNT_6ParamsE)
        /*03a0*/ 	.short	0x0210
        /*03a2*/ 	.short	0x0970


	//----- nvinfo : EIATTR_SW_WAR
	.align		4
.L_430:
        /*03a4*/ 	.byte	0x04, 0x36
        /*03a6*/ 	.short	(.L_432 - .L_431)
.L_431:
        /*03a8*/ 	.word	0x00000008
.L_432:


//--------------------- .nv.info._ZN7cutlass13device_kernelIN5flash11enable_sm90INS1_16FlashAttnBwdSm90INS1_25CollectiveMainloopBwdSm90ILi2ELi1ELi1EN4cute5tupleIJNS5_1CILi1EEES8_S8_EEENS6_IJNS7_ILi64EEENS7_ILi96EEENS7_ILi192EEEEEENS_10bfloat16_tEfNS_4arch4Sm90ELb0ELb1ELb1ELb0ELb1ELb0ELb1ELb0ELi3ELi1ELi1ELi1ELb0EEENS1_21CollectiveEpilogueBwdISD_SE_SG_Li384ELb0ELb1ELi3EEENS1_19SingleTileSchedulerILb0ELb0ELb0ELi96EEEEEEEEEvNT_6ParamsE --------------------------
	.section	.nv.info._ZN7cutlass13device_kernelIN5flash11enable_sm90INS1_16FlashAttnBwdSm90INS1_25CollectiveMainloopBwdSm90ILi2ELi1ELi1EN4cute5tupleIJNS5_1CILi1EEES8_S8_EEENS6_IJNS7_ILi64EEENS7_ILi96EEENS7_ILi192EEEEEENS_10bfloat16_tEfNS_4arch4Sm90ELb0ELb1ELb1ELb0ELb1ELb0ELb1ELb0ELi3ELi1ELi1ELi1ELb0EEENS1_21CollectiveEpilogueBwdISD_SE_SG_Li384ELb0ELb1ELi3EEENS1_19SingleTileSchedulerILb0ELb0ELb0ELi96EEEEEEEEEvNT_6ParamsE,"",@"SHT_CUDA_INFO"
	.sectionflags	@""
	.align	4


	//----- nvinfo : EIATTR_CUDA_API_VERSION
	.align		4
        /*0000*/ 	.byte	0x04, 0x37
        /*0002*/ 	.short	(.L_434 - .L_433)
.L_433:
        /*0004*/ 	.word	0x00000082


	//----- nvinfo : EIATTR_KPARAM_INFO
	.align		4
.L_434:
        /*0008*/ 	.byte	0x04, 0x17
        /*000a*/ 	.short	(.L_436 - .L_435)
.L_435:
        /*000c*/ 	.word	0x00000000
        /*0010*/ 	.short	0x0000
        /*0012*/ 	.short	0x0070
        /*0014*/ 	.byte	0x00, 0xf0, 0x01, 0x24


	//----- nvinfo : EIATTR_SPARSE_MMA_MASK
	.align		4
.L_436:
        /*0018*/ 	.byte	0x03, 0x50
        /*001a*/ 	.short	0x0000


	//----- nvinfo : EIATTR_MAXREG_COUNT
	.align		4
        /*001c*/ 	.byte	0x03, 0x1b
        /*001e*/ 	.short	0x0080


	//----- nvinfo : EIATTR_NUM_BARRIERS
	.align		4
        /*0020*/ 	.byte	0x02, 0x4c
        /*0022*/ 	.byte	0x10
	.zero		1


	//----- nvinfo : EIATTR_EXTERNS
	.align		4
        /*0024*/ 	.byte	0x04, 0x0f
        /*0026*/ 	.short	(.L_438 - .L_437)


	//   ....[0]....
	.align		4
.L_437:
        /*0028*/ 	.word	index@(__assertfail)


	//----- nvinfo : EIATTR_ANNOTATIONS
	.align		4
.L_438:
        /*002c*/ 	.byte	0x04, 0x55
        /*002e*/ 	.short	(.L_440 - .L_439)


	//   ....[0]....
.L_439:
        /*0030*/ 	.word	0x00000001
        /*0034*/ 	.byte	0x20, 0x18, 0x00, 0x00, 0x01, 0x00, 0x00, 0x00, 0x60, 0x18, 0x00, 0x00, 0x01, 0x00, 0x00, 0x00
        /*0044*/ 	.byte	0xa0, 0x18, 0x00, 0x00, 0x01, 0x00, 0x00, 0x00, 0xe0, 0x20, 0x00, 0x00, 0x01, 0x00, 0x00, 0x00
        /*0054*/ 	.byte	0x70, 0x2a, 0x00, 0x00, 0x01, 0x00, 0x00, 0x00, 0x50, 0x2c, 0x00, 0x00, 0x01, 0x00, 0x00, 0x00
        /*0064*/ 	.byte	0xd0, 0x2d, 0x00, 0x00


	//----- nvinfo : EIATTR_MERCURY_ISA_VERSION
	.align		4
.L_440:
        /*0068*/ 	.byte	0x03, 0x5f
        /*006a*/ 	.short	0x0101


	//----- nvinfo : EIATTR_INT_WARP_WIDE_INSTR_OFFSETS
	.align		4
        /*006c*/ 	.byte	0x04, 0x31
        /*006e*/ 	.short	(.L_442 - .L_441)


	//   ....[0]....
.L_441:
        /*0070*/ 	.word	0x000001f0


	//   ....[1]....
        /*0074*/ 	.word	0x00000220


	//   ....[2]....
        /*0078*/ 	.word	0x00006e80


	//   ....[3]....
        /*007c*/ 	.word	0x000075c0


	//   ....[4]....
        /*0080*/ 	.word	0x00007bb0


	//   ....[5]....
        /*0084*/ 	.word	0x00007e80


	//   ....[6]....
        /*0088*/ 	.word	0x000080e0


	//   ....[7]....
        /*008c*/ 	.word	0x00008270


	//----- nvinfo : EIATTR_COOP_GROUP_MASK_REGIDS
	.align		4
.L_442:
        /*0090*/ 	.byte	0x04, 0x29
        /*0092*/ 	.short	(.L_444 - .L_443)


	//   ....[0]....
.L_443:
        /*0094*/ 	.word	0xffffffff


	//   ....[1]....
        /*0098*/ 	.word	0xffffffff


	//   ....[2]....
        /*009c*/ 	.word	0xffffffff


	//   ....[3]....
        /*00a0*/ 	.word	0xffffffff


	//   ....[4]....
        /*00a4*/ 	.word	0xffffffff


	//   ....[5]....
        /*00a8*/ 	.word	0xffffffff


	//   ....[6]....
        /*00ac*/ 	.word	0xffffffff


	//   ....[7]....
        /*00b0*/ 	.word	0xffffffff


	//   ....[8]....
        /*00b4*/ 	.word	0xffffffff


	//   ....[9]....
        /*00b8*/ 	.word	0xffffffff


	//   ....[10]....
        /*00bc*/ 	.word	0xffffffff


	//   ....[11]....
        /*00c0*/ 	.word	0xffffffff


	//   ....[12]....
        /*00c4*/ 	.word	0xffffffff


	//   ....[13]....
        /*00c8*/ 	.word	0xffffffff


	//   ....[14]....
        /*00cc*/ 	.word	0xffffffff


	//   ....[15]....
        /*00d0*/ 	.word	0xffffffff


	//   ....[16]....
        /*00d4*/ 	.word	0xffffffff


	//   ....[17]....
        /*00d8*/ 	.word	0x0500000f


	//   ....[18]....
        /*00dc*/ 	.word	0x0500000f


	//   ....[19]....
        /*00e0*/ 	.word	0x0500000f


	//   ....[20]....
        /*00e4*/ 	.word	0x0500000f


	//----- nvinfo : EIATTR_COOP_GROUP_INSTR_OFFSETS
	.align		4
.L_444:
        /*00e8*/ 	.byte	0x04, 0x28
        /*00ea*/ 	.short	(.L_446 - .L_445)


	//   ....[0]....
.L_445:
        /*00ec*/ 	.word	0x00000070


	//   ....[1]....
        /*00f0*/ 	.word	0x00000200


	//   ....[2]....
        /*00f4*/ 	.word	0x00000250


	//   ....[3]....
        /*00f8*/ 	.word	0x00000440


	//   ....[4]....
        /*00fc*/ 	.word	0x00000640


	//   ....[5]....
        /*0100*/ 	.word	0x00001100


	//   ....[6]....
        /*0104*/ 	.word	0x00004d80


	//   ....[7]....
        /*0108*/ 	.word	0x00006390


	//   ....[8]....
        /*010c*/ 	.word	0x000068f0


	//   ....[9]....
        /*0110*/ 	.word	0x00006db0


	//   ....[10]....
        /*0114*/ 	.word	0x00007100


	//   ....[11]....
        /*0118*/ 	.word	0x000074f0


	//   ....[12]....
        /*011c*/ 	.word	0x00007730


	//   ....[13]....
        /*0120*/ 	.word	0x00007ae0


	//   ....[14]....
        /*0124*/ 	.word	0x00007dc0


	//   ....[15]....
        /*0128*/ 	.word	0x00007fe0


	//   ....[16]....
        /*012c*/ 	.word	0x00008170


	//   ....[17]....
        /*0130*/ 	.word	0x0000a910


	//   ....[18]....
        /*0134*/ 	.word	0x0000aa80


	//   ....[19]....
        /*0138*/ 	.word	0x0000aaf0


	//   ....[20]....
        /*013c*/ 	.word	0x0000ab60


	//----- nvinfo : EIATTR_REG_RECONFIG
	.align		4
.L_446:
        /*0140*/ 	.byte	0x01, 0x54
	.zero		2


	//----- nvinfo : EIATTR_SYSCALL_OFFSETS
	.align		4
        /*0144*/ 	.byte	0x04, 0x46
        /*0146*/ 	.short	(.L_448 - .L_447)


	//   ....[0]....
.L_447:
        /*0148*/ 	.word	0x00000d60


	//   ....[1]....
        /*014c*/ 	.word	0x00000e50


	//   ....[2]....
        /*0150*/ 	.word	0x00000f90


	//   ....[3]....
        /*0154*/ 	.word	0x00001080


	//   ....[4]....
        /*0158*/ 	.word	0x00004770


	//   ....[5]....
        /*015c*/ 	.word	0x000048b0


	//   ....[6]....
        /*0160*/ 	.word	0x000049d0


	//   ....[7]....
        /*0164*/ 	.word	0x00004af0


	//----- nvinfo : EIATTR_MBARRIER_INSTR_OFFSETS
	.align		4
.L_448:
        /*0168*/ 	.byte	0x04, 0x39
        /*016a*/ 	.short	(.L_450 - .L_449)


	//   ....[0]....
.L_449:
        /*016c*/ 	.word	0x000002f0
        /*0170*/ 	.word	0x000000ff
        /*0174*/ 	.word	0x00036400
        /*0178*/ 	.short	0x0100
        /*017a*/ 	.byte	0x06
	.zero		1


	//   ....[1]....
        /*017c*/ 	.word	0x000003f0
        /*0180*/ 	.word	0x000000ff
        /*0184*/ 	.word	0x00036410
        /*0188*/ 	.short	0x0100
        /*018a*/ 	.byte	0x08
	.zero		1


	//   ....[2]....
        /*018c*/ 	.word	0x00000400
        /*0190*/ 	.word	0x000000ff
        /*0194*/ 	.word	0x00036420
        /*0198*/ 	.short	0x0100
        /*019a*/ 	.byte	0x08
	.zero		1


	//   ....[3]....
        /*019c*/ 	.word	0x00000410
        /*01a0*/ 	.word	0x000000ff
        /*01a4*/ 	.word	0x00036418
        /*01a8*/ 	.short	0x0100
        /*01aa*/ 	.byte	0x08
	.zero		1


	//   ....[4]....
        /*01ac*/ 	.word	0x00000420
        /*01b0*/ 	.word	0x000000ff
        /*01b4*/ 	.word	0x00036428
        /*01b8*/ 	.short	0x0100
        /*01ba*/ 	.byte	0x08
	.zero		1


	//   ....[5]....
        /*01bc*/ 	.word	0x00000550
        /*01c0*/ 	.word	0x000000ff
        /*01c4*/ 	.word	0x00036430
        /*01c8*/ 	.short	0x0100
        /*01ca*/ 	.byte	0x08
	.zero		1


	//   ....[6]....
        /*01cc*/ 	.word	0x00000560
        /*01d0*/ 	.word	0x000000ff
        /*01d4*/ 	.word	0x00036438
        /*01d8*/ 	.short	0x0100
        /*01da*/ 	.byte	0x08
	.zero		1


	//   ....[7]....
        /*01dc*/ 	.word	0x00001130
        /*01e0*/ 	.word	0x000000ff
        /*01e4*/ 	.word	0x00036400
        /*01e8*/ 	.short	0x010a
        /*01ea*/ 	.byte	0x25
	.zero		1


	//   ....[8]....
        /*01ec*/ 	.word	0x00001220
        /*01f0*/ 	.word	0x000000ff
        /*01f4*/ 	.word	0x00036400
        /*01f8*/ 	.short	0x010a
        /*01fa*/ 	.byte	0x25
	.zero		1


	//   ....[9]....
        /*01fc*/ 	.word	0x000019a0
        /*0200*/ 	.word	0x00000003
        /*0204*/ 	.word	0x00036410
        /*0208*/ 	.short	0x010a
        /*020a*/ 	.byte	0x3f
	.zero		1


	//   ....[10]....
        /*020c*/ 	.word	0x000019e0
        /*0210*/ 	.word	0x00000003
        /*0214*/ 	.word	0x00036410
        /*0218*/ 	.short	0x010a
        /*021a*/ 	.byte	0x3f
	.zero		1


	//   ....[11]....
        /*021c*/ 	.word	0x00002070
        /*0220*/ 	.word	0x000000ff
        /*0224*/ 	.word	0x00036430
        /*0228*/ 	.short	0x010a
        /*022a*/ 	.byte	0x25
	.zero		1


	//   ....[12]....
        /*022c*/ 	.word	0x000020b0
        /*0230*/ 	.word	0x000000ff
        /*0234*/ 	.word	0x00036430
        /*0238*/ 	.short	0x010a
        /*023a*/ 	.byte	0x25
	.zero		1


	//   ....[13]....
        /*023c*/ 	.word	0x00003ef0
        /*0240*/ 	.word	0x000000ff
        /*0244*/ 	.word	0x00000000
        /*0248*/ 	.short	0x0101
        /*024a*/ 	.byte	0x04
	.zero		1


	//   ....[14]....
        /*024c*/ 	.word	0x00004290
        /*0250*/ 	.word	0x00000003
        /*0254*/ 	.word	0x00000000
        /*0258*/ 	.short	0x0101
        /*025a*/ 	.byte	0x3f
	.zero		1


	//   ....[15]....
        /*025c*/ 	.word	0x00008860
        /*0260*/ 	.word	0x00000000
        /*0264*/ 	.word	0x00036420
        /*0268*/ 	.short	0x010a
        /*026a*/ 	.byte	0x3f
	.zero		1


	//   ....[16]....
        /*026c*/ 	.word	0x00009070
        /*0270*/ 	.word	0x00000000
        /*0274*/ 	.word	0x00036438
        /*0278*/ 	.short	0x010a
        /*027a*/ 	.byte	0x3f
	.zero		1


	//   ....[17]....
        /*027c*/ 	.word	0x000093d0
        /*0280*/ 	.word	0x00000000
        /*0284*/ 	.word	0x00036428
        /*0288*/ 	.short	0x010a
        /*028a*/ 	.byte	0x3f
	.zero		1


	//   ....[18]....
        /*028c*/ 	.word	0x000096f0
        /*0290*/ 	.word	0x00000000
        /*0294*/ 	.word	0x00036438
        /*0298*/ 	.short	0x010a
        /*029a*/ 	.byte	0x3f
	.zero		1


	//   ....[19]....
        /*029c*/ 	.word	0x000099a0
        /*02a0*/ 	.word	0x00000000
        /*02a4*/ 	.word	0x00036420
        /*02a8*/ 	.short	0x010a
        /*02aa*/ 	.byte	0x3f
	.zero		1


	//   ....[20]....
        /*02ac*/ 	.word	0x00009d20
        /*02b0*/ 	.word	0x00000000
        /*02b4*/ 	.word	0x00036438
        /*02b8*/ 	.short	0x010a
        /*02ba*/ 	.byte	0x3f
	.zero		1


	//   ....[21]....
        /*02bc*/ 	.word	0x0000a010
        /*02c0*/ 	.word	0x00000000
        /*02c4*/ 	.word	0x00036428
        /*02c8*/ 	.short	0x010a
        /*02ca*/ 	.byte	0x3f
	.zero		1


	//   ....[22]....
        /*02cc*/ 	.word	0x0000a350
        /*02d0*/ 	.word	0x00000000
        /*02d4*/ 	.word	0x00036438
        /*02d8*/ 	.short	0x010a
        /*02da*/ 	.byte	0x3f
	.zero		1


	//   ....[23]....
        /*02dc*/ 	.word	0x0000a7a0
        /*02e0*/ 	.word	0x00000009
        /*02e4*/ 	.word	0x00000000
        /*02e8*/ 	.short	0x010a
        /*02ea*/ 	.byte	0x3f
	.zero		1


	//   ....[24]....
        /*02ec*/ 	.word	0x0000a820
        /*02f0*/ 	.word	0x00000003
        /*02f4*/ 	.word	0x00000000
        /*02f8*/ 	.short	0x010a
        /*02fa*/ 	.byte	0x3f
	.zero		1


	//   ....[25]....
        /*02fc*/ 	.word	0x0000a870
        /*0300*/ 	.word	0x00000004
        /*0304*/ 	.word	0x00036438
        /*0308*/ 	.short	0x010a
        /*030a*/ 	.byte	0x3f
	.zero		1


	//   ....[26]....
        /*030c*/ 	.word	0x0000a950
        /*0310*/ 	.word	0x00000003
        /*0314*/ 	.word	0x00036400
        /*0318*/ 	.short	0x010a
        /*031a*/ 	.byte	0x3f
	.zero		1


	//   ....[27]....
        /*031c*/ 	.word	0x0000a9a0
        /*0320*/ 	.word	0x00000003
        /*0324*/ 	.word	0x00036410
        /*0328*/ 	.short	0x010a
        /*032a*/ 	.byte	0x3f
	.zero		1


	//   ....[28]....
        /*032c*/ 	.word	0x0000aa00
        /*0330*/ 	.word	0x0000000b
        /*0334*/ 	.word	0x00036430
        /*0338*/ 	.short	0x010a
        /*033a*/ 	.byte	0x3f
	.zero		1


	//   ....[29]....
        /*033c*/ 	.word	0x0000aba0
        /*0340*/ 	.word	0x00000000
        /*0344*/ 	.word	0x00036420
        /*0348*/ 	.short	0x010a
        /*034a*/ 	.byte	0x3f
	.zero		1


	//   ....[30]....
        /*034c*/ 	.word	0x0000abf0
        /*0350*/ 	.word	0x00000000
        /*0354*/ 	.word	0x00036438
        /*0358*/ 	.short	0x010a
        /*035a*/ 	.byte	0x3f
	.zero		1


	//   ....[31]....
        /*035c*/ 	.word	0x0000ac40
        /*0360*/ 	.word	0x00000000
        /*0364*/ 	.word	0x00036428
        /*0368*/ 	.short	0x010a
        /*036a*/ 	.byte	0x3f
	.zero		1


	//   ....[32]....
        /*036c*/ 	.word	0x0000ac90
        /*0370*/ 	.word	0x00000000
        /*0374*/ 	.word	0x00036438
        /*0378*/ 	.short	0x010a
        /*037a*/ 	.byte	0x3f
	.zero		1


	//   ....[33]....
        /*037c*/ 	.word	0x0000acf0
        /*0380*/ 	.word	0x00000000
        /*0384*/ 	.word	0x00036420
        /*0388*/ 	.short	0x010a
        /*038a*/ 	.byte	0x3f
	.zero		1


	//   ....[34]....
        /*038c*/ 	.word	0x0000ad40
        /*0390*/ 	.word	0x00000000
        /*0394*/ 	.word	0x00036438
        /*0398*/ 	.short	0x010a
        /*039a*/ 	.byte	0x3f
	.zero		1


	//   ....[35]....
        /*039c*/ 	.word	0x0000ad90
        /*03a0*/ 	.word	0x00000000
        /*03a4*/ 	.word	0x00036428
        /*03a8*/ 	.short	0x010a
        /*03aa*/ 	.byte	0x3f
	.zero		1


	//   ....[36]....
        /*03ac*/ 	.word	0x0000ade0
        /*03b0*/ 	.word	0x00000000
        /*03b4*/ 	.word	0x00036438
        /*03b8*/ 	.short	0x010a
        /*03ba*/ 	.byte	0x3f
	.zero		1


	//   ....[37]....
        /*03bc*/ 	.word	0x0000aeb0
        /*03c0*/ 	.word	0x00000009
        /*03c4*/ 	.word	0x00000000
        /*03c8*/ 	.short	0x010a
        /*03ca*/ 	.byte	0x3f
	.zero		1


	//   ....[38]....
        /*03cc*/ 	.word	0x0000af00
        /*03d0*/ 	.word	0x00000003
        /*03d4*/ 	.word	0x00000000
        /*03d8*/ 	.short	0x010a
        /*03da*/ 	.byte	0x3f
	.zero		1


	//----- nvinfo : EIATTR_NUM_MBARRIERS
	.align		4
.L_450:
        /*03dc*/ 	.byte	0x03, 0x38
        /*03de*/ 	.short	0x0007


	//----- nvinfo : EIATTR_EXIT_INSTR_OFFSETS
	.align		4
        /*03e0*/ 	.byte	0x04, 0x1c
        /*03e2*/ 	.short	(.L_452 - .L_451)


	//   ....[0]....
.L_451:
        /*03e4*/ 	.word	0x000006a0


	//   ....[1]....
        /*03e8*/ 	.word	0x000053b0


	//   ....[2]....
        /*03ec*/ 	.word	0x00006330


	//   ....[3]....
        /*03f0*/ 	.word	0x0000a8c0


	//----- nvinfo : EIATTR_MAX_THREADS
	.align		4
.L_452:
        /*03f4*/ 	.byte	0x04, 0x05
        /*03f6*/ 	.short	(.L_454 - .L_453)
.L_453:
        /*03f8*/ 	.word	0x00000200
        /*03fc*/ 	.word	0x00000001
        /*0400*/ 	.word	0x00000001


	//----- nvinfo : EIATTR_CRS_STACK_SIZE
	.align		4
.L_454:
        /*0404*/ 	.byte	0x04, 0x1e
        /*0406*/ 	.short	(.L_456 - .L_455)
.L_455:
        /*0408*/ 	.word	0x00000000


	//----- nvinfo : EIATTR_CBANK_PARAM_SIZE
	.align		4
.L_456:
        /*040c*/ 	.byte	0x03, 0x19
        /*040e*/ 	.short	0x0970


	//----- nvinfo : EIATTR_PARAM_CBANK
	.align		4
        /*0410*/ 	.byte	0x04, 0x0a
        /*0412*/ 	.short	(.L_458 - .L_457)
	.align		4
.L_457:
        /*0414*/ 	.word	index@(.nv.constant0._ZN7cutlass13device_kernelIN5flash11enable_sm90INS1_16FlashAttnBwdSm90INS1_25CollectiveMainloopBwdSm90ILi2ELi1ELi1EN4cute5tupleIJNS5_1CILi1EEES8_S8_EEENS6_IJNS7_ILi64EEENS7_ILi96EEENS7_ILi192EEEEEENS_10bfloat16_tEfNS_4arch4Sm90ELb0ELb1ELb1ELb0ELb1ELb0ELb1ELb0ELi3ELi1ELi1ELi1ELb0EEENS1_21CollectiveEpilogueBwdISD_SE_SG_Li384ELb0ELb1ELi3EEENS1_19SingleTileSchedulerILb0ELb0ELb0ELi96EEEEEEEEEvNT_6ParamsE)
        /*0418*/ 	.short	0x0210
        /*041a*/ 	.short	0x0970


	//----- nvinfo : EIATTR_SW_WAR
	.align		4
.L_458:
        /*041c*/ 	.byte	0x04, 0x36
        /*041e*/ 	.short	(.L_460 - .L_459)
.L_459:
        /*0420*/ 	.word	0x00000008
.L_460:


//--------------------- .nv.info._ZN7cutlass13device_kernelIN5flash11enable_sm90INS1_16FlashAttnBwdSm90INS1_25CollectiveMainloopBwdSm90ILi2ELi1ELi1EN4cute5tupleIJNS5_1CILi1EEES8_S8_EEENS6_IJNS7_ILi64EEENS7_ILi96EEENS7_ILi192EEEEEENS_10bfloat16_tEfNS_4arch4Sm90ELb0ELb1ELb1ELb0ELb0ELb0ELb1ELb0ELi3ELi1ELi1ELi1ELb0EEENS1_24CollectiveEpilogueBwdGQAISD_fSG_Li384ELb0ELb0EEENS1_19SingleTileSchedulerILb0ELb0ELb0ELi96EEEEEEEEEvNT_6ParamsE --------------------------
	.section	.nv.info._ZN7cutlass13device_kernelIN5flash11enable_sm90INS1_16FlashAttnBwdSm90INS1_25CollectiveMainloopBwdSm90ILi2ELi1ELi1EN4cute5tupleIJNS5_1CILi1EEES8_S8_EEENS6_IJNS7_ILi64EEENS7_ILi96EEENS7_ILi192EEEEEENS_10bfloat16_tEfNS_4arch4Sm90ELb0ELb1ELb1ELb0ELb0ELb0ELb1ELb0ELi3ELi1ELi1ELi1ELb0EEENS1_24CollectiveEpilogueBwdGQAISD_fSG_Li384ELb0ELb0EEENS1_19SingleTileSchedulerILb0ELb0ELb0ELi96EEEEEEEEEvNT_6ParamsE,"",@"SHT_CUDA_INFO"
	.sectionflags	@""
	.align	4


	//----- nvinfo : EIATTR_CUDA_API_VERSION
	.align		4
        /*0000*/ 	.byte	0x04, 0x37
        /*0002*/ 	.short	(.L_462 - .L_461)
.L_461:
        /*0004*/ 	.word	0x00000082


	//----- nvinfo : EIATTR_KPARAM_INFO
	.align		4
.L_462:
        /*0008*/ 	.byte	0x04, 0x17
        /*000a*/ 	.short	(.L_464 - .L_463)
.L_463:
        /*000c*/ 	.word	0x00000000
        /*0010*/ 	.short	0x0000
        /*0012*/ 	.short	0x0070
        /*0014*/ 	.byte	0x00, 0xf0, 0x01, 0x1a


	//----- nvinfo : EIATTR_SPARSE_MMA_MASK
	.align		4
.L_464:
        /*0018*/ 	.byte	0x03, 0x50
        /*001a*/ 	.short	0x0000


	//----- nvinfo : EIATTR_MAXREG_COUNT
	.align		4
        /*001c*/ 	.byte	0x03, 0x1b
        /*001e*/ 	.short	0x0080


	//----- nvinfo : EIATTR_NUM_BARRIERS
	.align		4
        /*0020*/ 	.byte	0x02, 0x4c
        /*0022*/ 	.byte	0x10
	.zero		1


	//----- nvinfo : EIATTR_EXTERNS
	.align		4
        /*0024*/ 	.byte	0x04, 0x0f
        /*0026*/ 	.short	(.L_466 - .L_465)


	//   ....[0]....
	.align		4
.L_465:
        /*0028*/ 	.word	index@(__assertfail)


	//----- nvinfo : EIATTR_ANNOTATIONS
	.align		4
.L_466:
        /*002c*/ 	.byte	0x04, 0x55
        /*002e*/ 	.short	(.L_468 - .L_467)


	//   ....[0]....
.L_467:
        /*0030*/ 	.word	0x00000001
        /*0034*/ 	.byte	0xc0, 0x17, 0x00, 0x00, 0x01, 0x00, 0x00, 0x00, 0x00, 0x18, 0x00, 0x00, 0x01, 0x00, 0x00, 0x00
        /*0044*/ 	.byte	0x70, 0x20, 0x00, 0x00, 0x01, 0x00, 0x00, 0x00, 0x00, 0x2a, 0x00, 0x00, 0x01, 0x00, 0x00, 0x00
        /*0054*/ 	.byte	0xe0, 0x2b, 0x00, 0x00


	//----- nvinfo : EIATTR_MERCURY_ISA_VERSION
	.align		4
.L_468:
        /*0058*/ 	.byte	0x03, 0x5f
        /*005a*/ 	.short	0x0101


	//----- nvinfo : EIATTR_INT_WARP_WIDE_INSTR_OFFSETS
	.align		4
        /*005c*/ 	.byte	0x04, 0x31
        /*005e*/ 	.short	(.L_470 - .L_469)


	//   ....[0]....
.L_469:
        /*0060*/ 	.word	0x00000190


	//   ....[1]....
        /*0064*/ 	.word	0x000001c0


	//----- nvinfo : EIATTR_COOP_GROUP_MASK_REGIDS
	.align		4
.L_470:
        /*0068*/ 	.byte	0x04, 0x29
        /*006a*/ 	.short	(.L_472 - .L_471)


	//   ....[0]....
.L_471:
        /*006c*/ 	.word	0xffffffff


	//   ....[1]....
        /*0070*/ 	.word	0xffffffff


	//   ....[2]....
        /*0074*/ 	.word	0xffffffff


	//   ....[3]....
        /*0078*/ 	.word	0xffffffff


	//   ....[4]....
        /*007c*/ 	.word	0xffffffff


	//   ....[5]....
        /*0080*/ 	.word	0xffffffff


	//   ....[6]....
        /*0084*/ 	.word	0xffffffff


	//   ....[7]....
        /*0088*/ 	.word	0x0500000f


	//----- nvinfo : EIATTR_COOP_GROUP_INSTR_OFFSETS
	.align		4
.L_472:
        /*008c*/ 	.byte	0x04, 0x28
        /*008e*/ 	.short	(.L_474 - .L_473)


	//   ....[0]....
.L_473:
        /*0090*/ 	.word	0x00000070


	//   ....[1]....
        /*0094*/ 	.word	0x000001a0


	//   ....[2]....
        /*0098*/ 	.word	0x000001f0


	//   ....[3]....
        /*009c*/ 	.word	0x000003e0


	//   ....[4]....
        /*00a0*/ 	.word	0x000005e0


	//   ....[5]....
        /*00a4*/ 	.word	0x000010a0


	//   ....[6]....
        /*00a8*/ 	.word	0x00004d60


	//   ....[7]....
        /*00ac*/ 	.word	0x000083f0


	//----- nvinfo : EIATTR_REG_RECONFIG
	.align		4
.L_474:
        /*00b0*/ 	.byte	0x01, 0x54
	.zero		2


	//----- nvinfo : EIATTR_SYSCALL_OFFSETS
	.align		4
        /*00b4*/ 	.byte	0x04, 0x46
        /*00b6*/ 	.short	(.L_476 - .L_475)


	//   ....[0]....
.L_475:
        /*00b8*/ 	.word	0x00000d00


	//   ....[1]....
        /*00bc*/ 	.word	0x00000df0


	//   ....[2]....
        /*00c0*/ 	.word	0x00000f30


	//   ....[3]....
        /*00c4*/ 	.word	0x00001020


	//----- nvinfo : EIATTR_MBARRIER_INSTR_OFFSETS
	.align		4
.L_476:
        /*00c8*/ 	.byte	0x04, 0x39
        /*00ca*/ 	.short	(.L_478 - .L_477)


	//   ....[0]....
.L_477:
        /*00cc*/ 	.word	0x00000290
        /*00d0*/ 	.word	0x000000ff
        /*00d4*/ 	.word	0x00036400
        /*00d8*/ 	.short	0x0100
        /*00da*/ 	.byte	0x06
	.zero		1


	//   ....[1]....
        /*00dc*/ 	.word	0x00000390
        /*00e0*/ 	.word	0x000000ff
        /*00e4*/ 	.word	0x00036410
        /*00e8*/ 	.short	0x0100
        /*00ea*/ 	.byte	0x08
	.zero		1


	//   ....[2]....
        /*00ec*/ 	.word	0x000003a0
        /*00f0*/ 	.word	0x000000ff
        /*00f4*/ 	.word	0x00036420
        /*00f8*/ 	.short	0x0100
        /*00fa*/ 	.byte	0x08
	.zero		1


	//   ....[3]....
        /*00fc*/ 	.word	0x000003b0
        /*0100*/ 	.word	0x000000ff
        /*0104*/ 	.word	0x00036418
        /*0108*/ 	.short	0x0100
        /*010a*/ 	.byte	0x08
	.zero		1


	//   ....[4]....
        /*010c*/ 	.word	0x000003c0
        /*0110*/ 	.word	0x000000ff
        /*0114*/ 	.word	0x00036428
        /*0118*/ 	.short	0x0100
        /*011a*/ 	.byte	0x08
	.zero		1


	//   ....[5]....
        /*011c*/ 	.word	0x000004f0
        /*0120*/ 	.word	0x000000ff
        /*0124*/ 	.word	0x00036430
        /*0128*/ 	.short	0x0100
        /*012a*/ 	.byte	0x08
	.zero		1


	//   ....[6]....
        /*012c*/ 	.word	0x00000500
        /*0130*/ 	.word	0x000000ff
        /*0134*/ 	.word	0x00036438
        /*0138*/ 	.short	0x0100
        /*013a*/ 	.byte	0x08
	.zero		1


	//   ....[7]....
        /*013c*/ 	.word	0x000010d0
        /*0140*/ 	.word	0x000000ff
        /*0144*/ 	.word	0x00036400
        /*0148*/ 	.short	0x010a
        /*014a*/ 	.byte	0x25
	.zero		1


	//   ....[8]....
        /*014c*/ 	.word	0x000011c0
        /*0150*/ 	.word	0x000000ff
        /*0154*/ 	.word	0x00036400
        /*0158*/ 	.short	0x010a
        /*015a*/ 	.byte	0x25
	.zero		1


	//   ....[9]....
        /*015c*/ 	.word	0x00001920
        /*0160*/ 	.word	0x00000003
        /*0164*/ 	.word	0x00036410
        /*0168*/ 	.short	0x010a
        /*016a*/ 	.byte	0x3f
	.zero		1


	//   ....[10]....
        /*016c*/ 	.word	0x00001960
        /*0170*/ 	.word	0x00000003
        /*0174*/ 	.word	0x00036410
        /*0178*/ 	.short	0x010a
        /*017a*/ 	.byte	0x3f
	.zero		1


	//   ....[11]....
        /*017c*/ 	.word	0x00002000
        /*0180*/ 	.word	0x000000ff
        /*0184*/ 	.word	0x00036430
        /*0188*/ 	.short	0x010a
        /*018a*/ 	.byte	0x25
	.zero		1


	//   ....[12]....
        /*018c*/ 	.word	0x00002040
        /*0190*/ 	.word	0x000000ff
        /*0194*/ 	.word	0x00036430
        /*0198*/ 	.short	0x010a
        /*019a*/ 	.byte	0x25
	.zero		1


	//   ....[13]....
        /*019c*/ 	.word	0x00003e50
        /*01a0*/ 	.word	0x000000ff
        /*01a4*/ 	.word	0x00000000
        /*01a8*/ 	.short	0x0101
        /*01aa*/ 	.byte	0x04
	.zero		1


	//   ....[14]....
        /*01ac*/ 	.word	0x000041f0
        /*01b0*/ 	.word	0x00000003
        /*01b4*/ 	.word	0x00000000
        /*01b8*/ 	.short	0x0101
        /*01ba*/ 	.byte	0x3f
	.zero		1


	//   ....[15]....
        /*01bc*/ 	.word	0x00006340
        /*01c0*/ 	.word	0x00000000
        /*01c4*/ 	.word	0x00036420
        /*01c8*/ 	.short	0x010a
        /*01ca*/ 	.byte	0x3f
	.zero		1


	//   ....[16]....
        /*01cc*/ 	.word	0x00006b50
        /*01d0*/ 	.word	0x00000000
        /*01d4*/ 	.word	0x00036438
        /*01d8*/ 	.short	0x010a
        /*01da*/ 	.byte	0x3f
	.zero		1


	//   ....[17]....
        /*01dc*/ 	.word	0x00006eb0
        /*01e0*/ 	.word	0x00000000
        /*01e4*/ 	.word	0x00036428
        /*01e8*/ 	.short	0x010a
        /*01ea*/ 	.byte	0x3f
	.zero		1


	//   ....[18]....
        /*01ec*/ 	.word	0x000071d0
        /*01f0*/ 	.word	0x00000000
        /*01f4*/ 	.word	0x00036438
        /*01f8*/ 	.short	0x010a
        /*01fa*/ 	.byte	0x3f
	.zero		1


	//   ....[19]....
        /*01fc*/ 	.word	0x00007480
        /*0200*/ 	.word	0x00000000
        /*0204*/ 	.word	0x00036420
        /*0208*/ 	.short	0x010a
        /*020a*/ 	.byte	0x3f
	.zero		1


	//   ....[20]....
        /*020c*/ 	.word	0x00007800
        /*0210*/ 	.word	0x00000000
        /*0214*/ 	.word	0x00036438
        /*0218*/ 	.short	0x010a
        /*021a*/ 	.byte	0x3f
	.zero		1


	//   ....[21]....
        /*021c*/ 	.word	0x00007af0
        /*0220*/ 	.word	0x00000000
        /*0224*/ 	.word	0x00036428
        /*0228*/ 	.short	0x010a
        /*022a*/ 	.byte	0x3f
	.zero		1


	//   ....[22]....
        /*022c*/ 	.word	0x00007e30
        /*0230*/ 	.word	0x00000000
        /*0234*/ 	.word	0x00036438
        /*0238*/ 	.short	0x010a
        /*023a*/ 	.byte	0x3f
	.zero		1


	//   ....[23]....
        /*023c*/ 	.word	0x00008280
        /*0240*/ 	.word	0x00000009
        /*0244*/ 	.word	0x00000000
        /*0248*/ 	.short	0x010a
        /*024a*/ 	.byte	0x3f
	.zero		1


	//   ....[24]....
        /*024c*/ 	.word	0x00008300
        /*0250*/ 	.word	0x00000003
        /*0254*/ 	.word	0x00000000
        /*0258*/ 	.short	0x010a
        /*025a*/ 	.byte	0x3f
	.zero		1


	//   ....[25]....
        /*025c*/ 	.word	0x00008350
        /*0260*/ 	.word	0x00000004
        /*0264*/ 	.word	0x00036438
        /*0268*/ 	.short	0x010a
        /*026a*/ 	.byte	0x3f
	.zero		1


	//   ....[26]....
        /*026c*/ 	.word	0x00008430
        /*0270*/ 	.word	0x00000003
        /*0274*/ 	.word	0x00036400
        /*0278*/ 	.short	0x010a
        /*027a*/ 	.byte	0x3f
	.zero		1


	//   ....[27]....
        /*027c*/ 	.word	0x00008480
        /*0280*/ 	.word	0x00000003
        /*0284*/ 	.word	0x00036410
        /*0288*/ 	.short	0x010a
        /*028a*/ 	.byte	0x3f
	.zero		1


	//   ....[28]....
        /*028c*/ 	.word	0x000084e0
        /*0290*/ 	.word	0x0000000c
        /*0294*/ 	.word	0x00036430
        /*0298*/ 	.short	0x010a
        /*029a*/ 	.byte	0x3f
	.zero		1


	//   ....[29]....
        /*029c*/ 	.word	0x00008530
        /*02a0*/ 	.word	0x00000000
        /*02a4*/ 	.word	0x00036420
        /*02a8*/ 	.short	0x010a
        /*02aa*/ 	.byte	0x3f
	.zero		1


	//   ....[30]....
        /*02ac*/ 	.word	0x00008580
        /*02b0*/ 	.word	0x00000000
        /*02b4*/ 	.word	0x00036438
        /*02b8*/ 	.short	0x010a
        /*02ba*/ 	.byte	0x3f
	.zero		1


	//   ....[31]....
        /*02bc*/ 	.word	0x000085d0
        /*02c0*/ 	.word	0x00000000
        /*02c4*/ 	.word	0x00036428
        /*02c8*/ 	.short	0x010a
        /*02ca*/ 	.byte	0x3f
	.zero		1


	//   ....[32]....
        /*02cc*/ 	.word	0x00008620
        /*02d0*/ 	.word	0x00000000
        /*02d4*/ 	.word	0x00036438
        /*02d8*/ 	.short	0x010a
        /*02da*/ 	.byte	0x3f
	.zero		1


	//   ....[33]....
        /*02dc*/ 	.word	0x00008680
        /*02e0*/ 	.word	0x00000000
        /*02e4*/ 	.word	0x00036420
        /*02e8*/ 	.short	0x010a
        /*02ea*/ 	.byte	0x3f
	.zero		1


	//   ....[34]....
        /*02ec*/ 	.word	0x000086d0
        /*02f0*/ 	.word	0x00000000
        /*02f4*/ 	.word	0x00036438
        /*02f8*/ 	.short	0x010a
        /*02fa*/ 	.byte	0x3f
	.zero		1


	//   ....[35]....
        /*02fc*/ 	.word	0x00008720
        /*0300*/ 	.word	0x00000000
        /*0304*/ 	.word	0x00036428
        /*0308*/ 	.short	0x010a
        /*030a*/ 	.byte	0x3f
	.zero		1


	//   ....[36]....
        /*030c*/ 	.word	0x00008770
        /*0310*/ 	.word	0x00000000
        /*0314*/ 	.word	0x00036438
        /*0318*/ 	.short	0x010a
        /*031a*/ 	.byte	0x3f
	.zero		1


	//   ....[37]....
        /*031c*/ 	.word	0x00008840
        /*0320*/ 	.word	0x00000009
        /*0324*/ 	.word	0x00000000
        /*0328*/ 	.short	0x010a
        /*032a*/ 	.byte	0x3f
	.zero		1


	//   ....[38]....
        /*032c*/ 	.word	0x00008890
        /*0330*/ 	.word	0x00000003
        /*0334*/ 	.word	0x00000000
        /*0338*/ 	.short	0x010a
        /*033a*/ 	.byte	0x3f
	.zero		1


	//----- nvinfo : EIATTR_NUM_MBARRIERS
	.align		4
.L_478:
        /*033c*/ 	.byte	0x03, 0x38
        /*033e*/ 	.short	0x0007


	//----- nvinfo : EIATTR_EXIT_INSTR_OFFSETS
	.align		4
        /*0340*/ 	.byte	0x04, 0x1c
        /*0342*/ 	.short	(.L_480 - .L_479)


	//   ....[0]....
.L_479:
        /*0344*/ 	.word	0x000083a0


	//----- nvinfo : EIATTR_MAX_THREADS
	.align		4
.L_480:
        /*0348*/ 	.byte	0x04, 0x05
        /*034a*/ 	.short	(.L_482 - .L_481)
.L_481:
        /*034c*/ 	.word	0x00000200
        /*0350*/ 	.word	0x00000001
        /*0354*/ 	.word	0x00000001


	//----- nvinfo : EIATTR_CRS_STACK_SIZE
	.align		4
.L_482:
        /*0358*/ 	.byte	0x04, 0x1e
        /*035a*/ 	.short	(.L_484 - .L_483)
.L_483:
        /*035c*/ 	.word	0x00000000


	//----- nvinfo : EIATTR_CBANK_PARAM_SIZE
	.align		4
.L_484:
        /*0360*/ 	.byte	0x03, 0x19
        /*0362*/ 	.short	0x06f0


	//----- nvinfo : EIATTR_PARAM_CBANK
	.align		4
        /*0364*/ 	.byte	0x04, 0x0a
        /*0366*/ 	.short	(.L_486 - .L_485)
	.align		4
.L_485:
        /*0368*/ 	.word	index@(.nv.constant0._ZN7cutlass13device_kernelIN5flash11enable_sm90INS1_16FlashAttnBwdSm90INS1_25CollectiveMainloopBwdSm90ILi2ELi1ELi1EN4cute5tupleIJNS5_1CILi1EEES8_S8_EEENS6_IJNS7_ILi64EEENS7_ILi96EEENS7_ILi192EEEEEENS_10bfloat16_tEfNS_4arch4Sm90ELb0ELb1ELb1ELb0ELb0ELb0ELb1ELb0ELi3ELi1ELi1ELi1ELb0EEENS1_24CollectiveEpilogueBwdGQAISD_fSG_Li384ELb0ELb0EEENS1_19SingleTileSchedulerILb0ELb0ELb0ELi96EEEEEEEEEvNT_6ParamsE)
        /*036c*/ 	.short	0x0210
        /*036e*/ 	.short	0x06f0


	//----- nvinfo : EIATTR_SW_WAR
	.align		4
.L_486:
        /*0370*/ 	.byte	0x04, 0x36
        /*0372*/ 	.short	(.L_488 - .L_487)
.L_487:
        /*0374*/ 	.word	0x00000008
.L_488:


//--------------------- .nv.info._ZN7cutlass13device_kernelIN5flash11enable_sm90INS1_16FlashAttnBwdSm90INS1_25CollectiveMainloopBwdSm90ILi2ELi1ELi1EN4cute5tupleIJNS5_1CILi1EEES8_S8_EEENS6_IJNS7_ILi64EEENS7_ILi96EEENS7_ILi192EEEEEENS_10bfloat16_tEfNS_4arch4Sm90ELb0ELb1ELb1ELb0ELb1ELb0ELb1ELb0ELi3ELi1ELi1ELi1ELb0EEENS1_24CollectiveEpilogueBwdGQAISD_fSG_Li384ELb0ELb1EEENS1_19SingleTileSchedulerILb0ELb0ELb0ELi96EEEEEEEEEvNT_6ParamsE --------------------------
	.section	.nv.info._ZN7cutlass13device_kernelIN5flash11enable_sm90INS1_16FlashAttnBwdSm90INS1_25CollectiveMainloopBwdSm90ILi2ELi1ELi1EN4cute5tupleIJNS5_1CILi1EEES8_S8_EEENS6_IJNS7_ILi64EEENS7_ILi96EEENS7_ILi192EEEEEENS_10bfloat16_tEfNS_4arch4Sm90ELb0ELb1ELb1ELb0ELb1ELb0ELb1ELb0ELi3ELi1ELi1ELi1ELb0EEENS1_24CollectiveEpilogueBwdGQAISD_fSG_Li384ELb0ELb1EEENS1_19SingleTileSchedulerILb0ELb0ELb0ELi96EEEEEEEEEvNT_6ParamsE,"",@"SHT_CUDA_INFO"
	.sectionflags	@""
	.align	4


	//----- nvinfo : EIATTR_CUDA_API_VERSION
	.align		4
        /*0000*/ 	.byte	0x04, 0x37
        /*0002*/ 	.short	(.L_490 - .L_489)
.L_489:
        /*0004*/ 	.word	0x00000082


	//----- nvinfo : EIATTR_KPARAM_INFO
	.align		4
.L_490:
        /*0008*/ 	.byte	0x04, 0x17
        /*000a*/ 	.short	(.L_492 - .L_491)
.L_491:
        /*000c*/ 	.word	0x00000000
        /*0010*/ 	.short	0x0000
        /*0012*/ 	.short	0x0070
        /*0014*/ 	.byte	0x00, 0xf0, 0x01, 0x1a


	//----- nvinfo : EIATTR_SPARSE_MMA_MASK
	.align		4
.L_492:
        /*0018*/ 	.byte	0x03, 0x50
        /*001a*/ 	.short	0x0000


	//----- nvinfo : EIATTR_MAXREG_COUNT
	.align		4
        /*001c*/ 	.byte	0x03, 0x1b
        /*001e*/ 	.short	0x0080


	//----- nvinfo : EIATTR_NUM_BARRIERS
	.align		4
        /*0020*/ 	.byte	0x02, 0x4c
        /*0022*/ 	.byte	0x10
	.zero		1


	//----- nvinfo : EIATTR_EXTERNS
	.align		4
        /*0024*/ 	.byte	0x04, 0x0f
        /*0026*/ 	.short	(.L_494 - .L_493)


	//   ....[0]....
	.align		4
.L_493:
        /*0028*/ 	.word	index@(__assertfail)


	//----- nvinfo : EIATTR_ANNOTATIONS
	.align		4
.L_494:
        /*002c*/ 	.byte	0x04, 0x55
        /*002e*/ 	.short	(.L_496 - .L_495)


	//   ....[0]....
.L_495:
        /*0030*/ 	.word	0x00000001
        /*0034*/ 	.byte	0xd0, 0x17, 0x00, 0x00, 0x01, 0x00, 0x00, 0x00, 0x10, 0x18, 0x00, 0x00, 0x01, 0x00, 0x00, 0x00
        /*0044*/ 	.byte	0x70, 0x20, 0x00, 0x00, 0x01, 0x00, 0x00, 0x00, 0x00, 0x2a, 0x00, 0x00, 0x01, 0x00, 0x00, 0x00
        /*0054*/ 	.byte	0xe0, 0x2b, 0x00, 0x00


	//----- nvinfo : EIATTR_MERCURY_ISA_VERSION
	.align		4
.L_496:
        /*0058*/ 	.byte	0x03, 0x5f
        /*005a*/ 	.short	0x0101


	//----- nvinfo : EIATTR_INT_WARP_WIDE_INSTR_OFFSETS
	.align		4
        /*005c*/ 	.byte	0x04, 0x31
        /*005e*/ 	.short	(.L_498 - .L_497)


	//   ....[0]....
.L_497:
        /*0060*/ 	.word	0x00000190


	//   ....[1]....
        /*0064*/ 	.word	0x000001c0


	//   ....[2]....
        /*0068*/ 	.word	0x00005d40


	//   ....[3]....
        /*006c*/ 	.word	0x00006480


	//   ....[4]....
        /*0070*/ 	.word	0x00006a70


	//   ....[5]....
        /*0074*/ 	.word	0x00006d40


	//   ....[6]....
        /*0078*/ 	.word	0x00006fa0


	//   ....[7]....
        /*007c*/ 	.word	0x00007130


	//----- nvinfo : EIATTR_COOP_GROUP_MASK_REGIDS
	.align		4
.L_498:
        /*0080*/ 	.byte	0x04, 0x29
        /*0082*/ 	.short	(.L_500 - .L_499)


	//   ....[0]....
.L_499:
        /*0084*/ 	.word	0xffffffff


	//   ....[1]....
        /*0088*/ 	.word	0xffffffff


	//   ....[2]....
        /*008c*/ 	.word	0xffffffff


	//   ....[3]....
        /*0090*/ 	.word	0xffffffff


	//   ....[4]....
        /*0094*/ 	.word	0xffffffff


	//   ....[5]....
        /*0098*/ 	.word	0xffffffff


	//   ....[6]....
        /*009c*/ 	.word	0xffffffff


	//   ....[7]....
        /*00a0*/ 	.word	0xffffffff


	//   ....[8]....
        /*00a4*/ 	.word	0xffffffff


	//   ....[9]....
        /*00a8*/ 	.word	0xffffffff


	//   ....[10]....
        /*00ac*/ 	.word	0xffffffff


	//   ....[11]....
        /*00b0*/ 	.word	0xffffffff


	//   ....[12]....
        /*00b4*/ 	.word	0xffffffff


	//   ....[13]....
        /*00b8*/ 	.word	0xffffffff


	//   ....[14]....
        /*00bc*/ 	.word	0xffffffff


	//   ....[15]....
        /*00c0*/ 	.word	0xffffffff


	//   ....[16]....
        /*00c4*/ 	.word	0xffffffff


	//   ....[17]....
        /*00c8*/ 	.word	0xffffffff


	//   ....[18]....
        /*00cc*/ 	.word	0xffffffff


	//   ....[19]....
        /*00d0*/ 	.word	0xffffffff


	//   ....[20]....
        /*00d4*/ 	.word	0x0500000f


	//   ....[21]....
        /*00d8*/ 	.word	0x0500000f


	//   ....[22]....
        /*00dc*/ 	.word	0x0500000f


	//   ....[23]....
        /*00e0*/ 	.word	0x0500000f


	//   ....[24]....
        /*00e4*/ 	.word	0x0500000f


	//   ....[25]....
        /*00e8*/ 	.word	0x0500000f


	//----- nvinfo : EIATTR_COOP_GROUP_INSTR_OFFSETS
	.align		4
.L_500:
        /*00ec*/ 	.byte	0x04, 0x28
        /*00ee*/ 	.short	(.L_502 - .L_501)


	//   ....[0]....
.L_501:
        /*00f0*/ 	.word	0x00000070


	//   ....[1]....
        /*00f4*/ 	.word	0x000001a0


	//   ....[2]....
        /*00f8*/ 	.word	0x000001f0


	//   ....[3]....
        /*00fc*/ 	.word	0x000003e0


	//   ....[4]....
        /*0100*/ 	.word	0x000005f0


	//   ....[5]....
        /*0104*/ 	.word	0x000010b0


	//   ....[6]....
        /*0108*/ 	.word	0x00004b70


	//   ....[7]....
        /*010c*/ 	.word	0x00004cf0


	//   ....[8]....
        /*0110*/ 	.word	0x00004fa0


	//   ....[9]....
        /*0114*/ 	.word	0x00005130


	//   ....[10]....
        /*0118*/ 	.word	0x00005250


	//   ....[11]....
        /*011c*/ 	.word	0x000057b0


	//   ....[12]....
        /*0120*/ 	.word	0x00005c70


	//   ....[13]....
        /*0124*/ 	.word	0x00005fc0


	//   ....[14]....
        /*0128*/ 	.word	0x000063b0


	//   ....[15]....
        /*012c*/ 	.word	0x000065f0


	//   ....[16]....
        /*0130*/ 	.word	0x000069a0


	//   ....[17]....
        /*0134*/ 	.word	0x00006c80


	//   ....[18]....
        /*0138*/ 	.word	0x00006ea0


	//   ....[19]....
        /*013c*/ 	.word	0x00007030


	//   ....[20]....
        /*0140*/ 	.word	0x000097d0


	//   ....[21]....
        /*0144*/ 	.word	0x00009940


	//   ....[22]....
        /*0148*/ 	.word	0x000099b0


	//   ....[23]....
        /*014c*/ 	.word	0x00009a20


	//   ....[24]....
        /*0150*/ 	.word	0x00009a90


	//   ....[25]....
        /*0154*/ 	.word	0x00009b00


	//----- nvinfo : EIATTR_REG_RECONFIG
	.align		4
.L_502:
        /*0158*/ 	.byte	0x01, 0x54
	.zero		2


	//----- nvinfo : EIATTR_SYSCALL_OFFSETS
	.align		4
        /*015c*/ 	.byte	0x04, 0x46
        /*015e*/ 	.short	(.L_504 - .L_503)


	//   ....[0]....
.L_503:
        /*0160*/ 	.word	0x00000d10


	//   ....[1]....
        /*0164*/ 	.word	0x00000e00


	//   ....[2]....
        /*0168*/ 	.word	0x00000f40


	//   ....[3]....
        /*016c*/ 	.word	0x00001030


	//----- nvinfo : EIATTR_MBARRIER_INSTR_OFFSETS
	.align		4
.L_504:
        /*0170*/ 	.byte	0x04, 0x39
        /*0172*/ 	.short	(.L_506 - .L_505)


	//   ....[0]....
.L_505:
        /*0174*/ 	.word	0x00000290
        /*0178*/ 	.word	0x000000ff
        /*017c*/ 	.word	0x00036400
        /*0180*/ 	.short	0x0100
        /*0182*/ 	.byte	0x06
	.zero		1


	//   ....[1]....
        /*0184*/ 	.word	0x00000390
        /*0188*/ 	.word	0x000000ff
        /*018c*/ 	.word	0x00036410
        /*0190*/ 	.short	0x0100
        /*0192*/ 	.byte	0x08
	.zero		1


	//   ....[2]....
        /*0194*/ 	.word	0x000003a0
        /*0198*/ 	.word	0x000000ff
        /*019c*/ 	.word	0x00036420
        /*01a0*/ 	.short	0x0100
        /*01a2*/ 	.byte	0x08
	.zero		1


	//   ....[3]....
        /*01a4*/ 	.word	0x000003b0
        /*01a8*/ 	.word	0x000000ff
        /*01ac*/ 	.word	0x00036418
        /*01b0*/ 	.short	0x0100
        /*01b2*/ 	.byte	0x08
	.zero		1


	//   ....[4]....
        /*01b4*/ 	.word	0x000003c0
        /*01b8*/ 	.word	0x000000ff
        /*01bc*/ 	.word	0x00036428
        /*01c0*/ 	.short	0x0100
        /*01c2*/ 	.byte	0x08
	.zero		1


	//   ....[5]....
        /*01c4*/ 	.word	0x000004f0
        /*01c8*/ 	.word	0x000000ff
        /*01cc*/ 	.word	0x00036430
        /*01d0*/ 	.short	0x0100
        /*01d2*/ 	.byte	0x08
	.zero		1


	//   ....[6]....
        /*01d4*/ 	.word	0x00000500
        /*01d8*/ 	.word	0x000000ff
        /*01dc*/ 	.word	0x00036438
        /*01e0*/ 	.short	0x0100
        /*01e2*/ 	.byte	0x08
	.zero		1


	//   ....[7]....
        /*01e4*/ 	.word	0x000010e0
        /*01e8*/ 	.word	0x000000ff
        /*01ec*/ 	.word	0x00036400
        /*01f0*/ 	.short	0x010a
        /*01f2*/ 	.byte	0x25
	.zero		1


	//   ....[8]....
        /*01f4*/ 	.word	0x000011d0
        /*01f8*/ 	.word	0x000000ff
        /*01fc*/ 	.word	0x00036400
        /*0200*/ 	.short	0x010a
        /*0202*/ 	.byte	0x25
	.zero		1


	//   ....[9]....
        /*0204*/ 	.word	0x00001930
        /*0208*/ 	.word	0x00000003
        /*020c*/ 	.word	0x00036410
        /*0210*/ 	.short	0x010a
        /*0212*/ 	.byte	0x3f
	.zero		1


	//   ....[10]....
        /*0214*/ 	.word	0x00001970
        /*0218*/ 	.word	0x00000003
        /*021c*/ 	.word	0x00036410
        /*0220*/ 	.short	0x010a
        /*0222*/ 	.byte	0x3f
	.zero		1


	//   ....[11]....
        /*0224*/ 	.word	0x00002000
        /*0228*/ 	.word	0x000000ff
        /*022c*/ 	.word	0x00036430
        /*0230*/ 	.short	0x010a
        /*0232*/ 	.byte	0x25
	.zero		1


	//   ....[12]....
        /*0234*/ 	.word	0x00002040
        /*0238*/ 	.word	0x000000ff
        /*023c*/ 	.word	0x00036430
        /*0240*/ 	.short	0x010a
        /*0242*/ 	.byte	0x25
	.zero		1


	//   ....[13]....
        /*0244*/ 	.word	0x00003e60
        /*0248*/ 	.word	0x000000ff
        /*024c*/ 	.word	0x00000000
        /*0250*/ 	.short	0x0101
        /*0252*/ 	.byte	0x04
	.zero		1


	//   ....[14]....
        /*0254*/ 	.word	0x00004200
        /*0258*/ 	.word	0x00000003
        /*025c*/ 	.word	0x00000000
        /*0260*/ 	.short	0x0101
        /*0262*/ 	.byte	0x3f
	.zero		1


	//   ....[15]....
        /*0264*/ 	.word	0x00007720
        /*0268*/ 	.word	0x00000000
        /*026c*/ 	.word	0x00036420
        /*0270*/ 	.short	0x010a
        /*0272*/ 	.byte	0x3f
	.zero		1


	//   ....[16]....
        /*0274*/ 	.word	0x00007f30
        /*0278*/ 	.word	0x00000000
        /*027c*/ 	.word	0x00036438
        /*0280*/ 	.short	0x010a
        /*0282*/ 	.byte	0x3f
	.zero		1


	//   ....[17]....
        /*0284*/ 	.word	0x00008290
        /*0288*/ 	.word	0x00000000
        /*028c*/ 	.word	0x00036428
        /*0290*/ 	.short	0x010a
        /*0292*/ 	.byte	0x3f
	.zero		1


	//   ....[18]....
        /*0294*/ 	.word	0x000085b0
        /*0298*/ 	.word	0x00000000
        /*029c*/ 	.word	0x00036438
        /*02a0*/ 	.short	0x010a
        /*02a2*/ 	.byte	0x3f
	.zero		1


	//   ....[19]....
        /*02a4*/ 	.word	0x00008860
        /*02a8*/ 	.word	0x00000000
        /*02ac*/ 	.word	0x00036420
        /*02b0*/ 	.short	0x010a
        /*02b2*/ 	.byte	0x3f
	.zero		1


	//   ....[20]....
        /*02b4*/ 	.word	0x00008be0
        /*02b8*/ 	.word	0x00000000
        /*02bc*/ 	.word	0x00036438
        /*02c0*/ 	.short	0x010a
        /*02c2*/ 	.byte	0x3f
	.zero		1


	//   ....[21]....
        /*02c4*/ 	.word	0x00008ed0
        /*02c8*/ 	.word	0x00000000
        /*02cc*/ 	.word	0x00036428
        /*02d0*/ 	.short	0x010a
        /*02d2*/ 	.byte	0x3f
	.zero		1


	//   ....[22]....
        /*02d4*/ 	.word	0x00009210
        /*02d8*/ 	.word	0x00000000
        /*02dc*/ 	.word	0x00036438
        /*02e0*/ 	.short	0x010a
        /*02e2*/ 	.byte	0x3f
	.zero		1


	//   ....[23]....
        /*02e4*/ 	.word	0x00009660
        /*02e8*/ 	.word	0x00000009
        /*02ec*/ 	.word	0x00000000
        /*02f0*/ 	.short	0x010a
        /*02f2*/ 	.byte	0x3f
	.zero		1


	//   ....[24]....
        /*02f4*/ 	.word	0x000096e0
        /*02f8*/ 	.word	0x00000003
        /*02fc*/ 	.word	0x00000000
        /*0300*/ 	.short	0x010a
        /*0302*/ 	.byte	0x3f
	.zero		1


	//   ....[25]....
        /*0304*/ 	.word	0x00009730
        /*0308*/ 	.word	0x00000004
        /*030c*/ 	.word	0x00036438
        /*0310*/ 	.short	0x010a
        /*0312*/ 	.byte	0x3f
	.zero		1


	//   ....[26]....
        /*0314*/ 	.word	0x00009810
        /*0318*/ 	.word	0x00000003
        /*031c*/ 	.word	0x00036400
        /*0320*/ 	.short	0x010a
        /*0322*/ 	.byte	0x3f
	.zero		1


	//   ....[27]....
        /*0324*/ 	.word	0x00009860
        /*0328*/ 	.word	0x00000003
        /*032c*/ 	.word	0x00036410
        /*0330*/ 	.short	0x010a
        /*0332*/ 	.byte	0x3f
	.zero		1


	//   ....[28]....
        /*0334*/ 	.word	0x000098c0
        /*0338*/ 	.word	0x0000000c
        /*033c*/ 	.word	0x00036430
        /*0340*/ 	.short	0x010a
        /*0342*/ 	.byte	0x3f
	.zero		1


	//   ....[29]....
        /*0344*/ 	.word	0x00009b40
        /*0348*/ 	.word	0x00000000
        /*034c*/ 	.word	0x00036420
        /*0350*/ 	.short	0x010a
        /*0352*/ 	.byte	0x3f
	.zero		1


	//   ....[30]....
        /*0354*/ 	.word	0x00009b90
        /*0358*/ 	.word	0x00000000
        /*035c*/ 	.word	0x00036438
        /*0360*/ 	.short	0x010a
        /*0362*/ 	.byte	0x3f
	.zero		1


	//   ....[31]....
        /*0364*/ 	.word	0x00009be0
        /*0368*/ 	.word	0x00000000
        /*036c*/ 	.word	0x00036428
        /*0370*/ 	.short	0x010a
        /*0372*/ 	.byte	0x3f
	.zero		1


	//   ....[32]....
        /*0374*/ 	.word	0x00009c30
        /*0378*/ 	.word	0x00000000
        /*037c*/ 	.word	0x00036438
        /*0380*/ 	.short	0x010a
        /*0382*/ 	.byte	0x3f
	.zero		1


	//   ....[33]....
        /*0384*/ 	.word	0x00009c90
        /*0388*/ 	.word	0x00000000
        /*038c*/ 	.word	0x00036420
        /*0390*/ 	.short	0x010a
        /*0392*/ 	.byte	0x3f
	.zero		1


	//   ....[34]....
        /*0394*/ 	.word	0x00009ce0
        /*0398*/ 	.word	0x00000000
        /*039c*/ 	.word	0x00036438
        /*03a0*/ 	.short	0x010a
        /*03a2*/ 	.byte	0x3f
	.zero		1


	//   ....[35]....
        /*03a4*/ 	.word	0x00009d30
        /*03a8*/ 	.word	0x00000000
        /*03ac*/ 	.word	0x00036428
        /*03b0*/ 	.short	0x010a
        /*03b2*/ 	.byte	0x3f
	.zero		1


	//   ....[36]....
        /*03b4*/ 	.word	0x00009d80
        /*03b8*/ 	.word	0x00000000
        /*03bc*/ 	.word	0x00036438
        /*03c0*/ 	.short	0x010a
        /*03c2*/ 	.byte	0x3f
	.zero		1


	//   ....[37]....
        /*03c4*/ 	.word	0x00009e50
        /*03c8*/ 	.word	0x00000009
        /*03cc*/ 	.word	0x00000000
        /*03d0*/ 	.short	0x010a
        /*03d2*/ 	.byte	0x3f
	.zero		1


	//   ....[38]....
        /*03d4*/ 	.word	0x00009ea0
        /*03d8*/ 	.word	0x00000003
        /*03dc*/ 	.word	0x00000000
        /*03e0*/ 	.short	0x010a
        /*03e2*/ 	.byte	0x3f
	.zero		1


	//----- nvinfo : EIATTR_NUM_MBARRIERS
	.align		4
.L_506:
        /*03e4*/ 	.byte	0x03, 0x38
        /*03e6*/ 	.short	0x0007


	//----- nvinfo : EIATTR_EXIT_INSTR_OFFSETS
	.align		4
        /*03e8*/ 	.byte	0x04, 0x1c
        /*03ea*/ 	.short	(.L_508 - .L_507)


	//   ....[0]....
.L_507:
        /*03ec*/ 	.word	0x00009780


	//----- nvinfo : EIATTR_MAX_THREADS
	.align		4
.L_508:
        /*03f0*/ 	.byte	0x04, 0x05
        /*03f2*/ 	.short	(.L_510 - .L_509)
.L_509:
        /*03f4*/ 	.word	0x00000200
        /*03f8*/ 	.word	0x00000001
        /*03fc*/ 	.word	0x00000001


	//----- nvinfo : EIATTR_CRS_STACK_SIZE
	.align		4
.L_510:
        /*0400*/ 	.byte	0x04, 0x1e
        /*0402*/ 	.short	(.L_512 - .L_511)
.L_511:
        /*0404*/ 	.word	0x00000000


	//----- nvinfo : EIATTR_CBANK_PARAM_SIZE
	.align		4
.L_512:
        /*0408*/ 	.byte	0x03, 0x19
        /*040a*/ 	.short	0x06f0


	//----- nvinfo : EIATTR_PARAM_CBANK
	.align		4
        /*040c*/ 	.byte	0x04, 0x0a
        /*040e*/ 	.short	(.L_514 - .L_513)
	.align		4
.L_513:
        /*0410*/ 	.word	index@(.nv.constant0._ZN7cutlass13device_kernelIN5flash11enable_sm90INS1_16FlashAttnBwdSm90INS1_25CollectiveMainloopBwdSm90ILi2ELi1ELi1EN4cute5tupleIJNS5_1CILi1EEES8_S8_EEENS6_IJNS7_ILi64EEENS7_ILi96EEENS7_ILi192EEEEEENS_10bfloat16_tEfNS_4arch4Sm90ELb0ELb1ELb1ELb0ELb1ELb0ELb1ELb0ELi3ELi1ELi1ELi1ELb0EEENS1_24CollectiveEpilogueBwdGQAISD_fSG_Li384ELb0ELb1EEENS1_19SingleTileSchedulerILb0ELb0ELb0ELi96EEEEEEEEEvNT_6ParamsE)
        /*0414*/ 	.short	0x0210
        /*0416*/ 	.short	0x06f0


	//----- nvinfo : EIATTR_SW_WAR
	.align		4
.L_514:
        /*0418*/ 	.byte	0x04, 0x36
        /*041a*/ 	.short	(.L_516 - .L_515)
.L_515:
        /*041c*/ 	.word	0x00000008
.L_516:


//--------------------- .nv.info._ZN7cutlass13device_kernelIN5flash11enable_sm90INS1_16FlashAttnBwdSm90INS1_25CollectiveMainloopBwdSm90ILi2ELi1ELi1EN4cute5tupleIJNS5_1CILi1EEES8_S8_EEENS6_IJNS7_ILi64EEENS7_ILi96EEENS7_ILi192EEEEEENS_10bfloat16_tEfNS_4arch4Sm90ELb0ELb1ELb1ELb1ELb0ELb0ELb1ELb0ELi3ELi1ELi1ELi1ELb0EEENS1_21CollectiveEpilogueBwdISD_SE_SG_Li384ELb1ELb1ELi3EEENS1_19SingleTileSchedulerILb1ELb0ELb0ELi96EEEEEEEEEvNT_6ParamsE --------------------------
	.section	.nv.info._ZN7cutlass13device_kernelIN5flash11enable_sm90INS1_16FlashAttnBwdSm90INS1_25CollectiveMainloopBwdSm90ILi2ELi1ELi1EN4cute5tupleIJNS5_1CILi1EEES8_S8_EEENS6_IJNS7_ILi64EEENS7_ILi96EEENS7_ILi192EEEEEENS_10bfloat16_tEfNS_4arch4Sm90ELb0ELb1ELb1ELb1ELb0ELb0ELb1ELb0ELi3ELi1ELi1ELi1ELb0EEENS1_21CollectiveEpilogueBwdISD_SE_SG_Li384ELb1ELb1ELi3EEENS1_19SingleTileSchedulerILb1ELb0ELb0ELi96EEEEEEEEEvNT_6ParamsE,"",@"SHT_CUDA_INFO"
	.sectionflags	@""
	.align	4


	//----- nvinfo : EIATTR_CUDA_API_VERSION
	.align		4
        /*0000*/ 	.byte	0x04, 0x37
        /*0002*/ 	.short	(.L_518 - .L_517)
.L_517:
        /*0004*/ 	.word	0x00000082


	//----- nvinfo : EIATTR_KPARAM_INFO
	.align		4
.L_518:
        /*0008*/ 	.byte	0x04, 0x17
        /*000a*/ 	.short	(.L_520 - .L_519)
.L_519:
        /*000c*/ 	.word	0x00000000
        /*0010*/ 	.short	0x0000
        /*0012*/ 	.short	0x0070
        /*0014*/ 	.byte	0x00, 0xf0, 0x01, 0x1a


	//----- nvinfo : EIATTR_SPARSE_MMA_MASK
	.align		4
.L_520:
        /*0018*/ 	.byte	0x03, 0x50
        /*001a*/ 	.short	0x0000


	//----- nvinfo : EIATTR_MAXREG_COUNT
	.align		4
        /*001c*/ 	.byte	0x03, 0x1b
        /*001e*/ 	.short	0x0080


	//----- nvinfo : EIATTR_NUM_BARRIERS
	.align		4
        /*0020*/ 	.byte	0x02, 0x4c
        /*0022*/ 	.byte	0x10
	.zero		1


	//----- nvinfo : EIATTR_EXTERNS
	.align		4
        /*0024*/ 	.byte	0x04, 0x0f
        /*0026*/ 	.short	(.L_522 - .L_521)


	//   ....[0]....
	.align		4
.L_521:
        /*0028*/ 	.word	index@(__assertfail)


	//----- nvinfo : EIATTR_ANNOTATIONS
	.align		4
.L_522:
        /*002c*/ 	.byte	0x04, 0x55
        /*002e*/ 	.short	(.L_524 - .L_523)


	//   ....[0]....
.L_523:
        /*0030*/ 	.word	0x00000001
        /*0034*/ 	.byte	0x40, 0x05, 0x00, 0x00, 0x01, 0x00, 0x00, 0x00, 0xb0, 0x07, 0x00, 0x00, 0x01, 0x00, 0x00, 0x00
        /* <DEDUP_REMOVED lines=9> */
        /*00d4*/ 	.byte	0x90, 0x60, 0x00, 0x00, 0x01, 0x00, 0x00, 0x00, 0xb0, 0xb1, 0x00, 0x00


	//----- nvinfo : EIATTR_MERCURY_ISA_VERSION
	.align		4
.L_524:
        /*00e0*/ 	.byte	0x03, 0x5f
        /*00e2*/ 	.short	0x0101


	//----- nvinfo : EIATTR_INT_WARP_WIDE_INSTR_OFFSETS
	.align		4
        /*00e4*/ 	.byte	0x04, 0x31
        /*00e6*/ 	.short	(.L_526 - .L_525)


	//   ....[0]....
.L_525:
        /*00e8*/ 	.word	0x00000180


	//   ....[1]....
        /*00ec*/ 	.word	0x00000240


	//----- nvinfo : EIATTR_COOP_GROUP_MASK_REGIDS
	.align		4
.L_526:
        /*00f0*/ 	.byte	0x04, 0x29
        /*00f2*/ 	.short	(.L_528 - .L_527)


	//   ....[0]....
.L_527:
        /*00f4*/ 	.word	0xffffffff


	//   ....[1]....
        /*00f8*/ 	.word	0xffffffff


	//   ....[2]....
        /*00fc*/ 	.word	0xffffffff


	//   ....[3]....
        /*0100*/ 	.word	0xffffffff


	//   ....[4]....
        /*0104*/ 	.word	0xffffffff


	//   ....[5]....
        /*0108*/ 	.word	0xffffffff


	//   ....[6]....
        /*010c*/ 	.word	0xffffffff


	//   ....[7]....
        /*0110*/ 	.word	0x0500000f


	//----- nvinfo : EIATTR_COOP_GROUP_INSTR_OFFSETS
	.align		4
.L_528:
        /*0114*/ 	.byte	0x04, 0x28
        /*0116*/ 	.short	(.L_530 - .L_529)


	//   ....[0]....
.L_529:
        /*0118*/ 	.word	0x00000060


	//   ....[1]....
        /*011c*/ 	.word	0x00000190


	//   ....[2]....
        /*0120*/ 	.word	0x00000220


	//   ....[3]....
        /*0124*/ 	.word	0x000003a0


	//   ....[4]....
        /*0128*/ 	.word	0x000005f0


	//   ....[5]....
        /*012c*/ 	.word	0x00001400


	//   ....[6]....
        /*0130*/ 	.word	0x000071b0


	//   ....[7]....
        /*0134*/ 	.word	0x0000b3e0


	//----- nvinfo : EIATTR_REG_RECONFIG
	.align		4
.L_530:
        /*0138*/ 	.byte	0x01, 0x54
	.zero		2


	//----- nvinfo : EIATTR_SYSCALL_OFFSETS
	.align		4
        /*013c*/ 	.byte	0x04, 0x46
        /*013e*/ 	.short	(.L_532 - .L_531)


	//   ....[0]....
.L_531:
        /*0140*/ 	.word	0x00001060


	//   ....[1]....
        /*0144*/ 	.word	0x00001150


	//   ....[2]....
        /*0148*/ 	.word	0x00001290


	//   ....[3]....
        /*014c*/ 	.word	0x00001380


	//----- nvinfo : EIATTR_MBARRIER_INSTR_OFFSETS
	.align		4
.L_532:
        /*0150*/ 	.byte	0x04, 0x39
        /*0152*/ 	.short	(.L_534 - .L_533)


	//   ....[0]....
.L_533:
        /*0154*/ 	.word	0x00000260
        /*0158*/ 	.word	0x000000ff
        /*015c*/ 	.word	0x00036400
        /*0160*/ 	.short	0x0100
        /*0162*/ 	.byte	0x06
	.zero		1


	//   ....[1]....
        /*0164*/ 	.word	0x00000350
        /*0168*/ 	.word	0x000000ff
        /*016c*/ 	.word	0x00036410
        /*0170*/ 	.short	0x0100
        /*0172*/ 	.byte	0x08
	.zero		1


	//   ....[2]....
        /*0174*/ 	.word	0x00000360
        /*0178*/ 	.word	0x000000ff
        /*017c*/ 	.word	0x00036420
        /*0180*/ 	.short	0x0100
        /*0182*/ 	.byte	0x08
	.zero		1


	//   ....[3]....
        /*0184*/ 	.word	0x00000370
        /*0188*/ 	.word	0x000000ff
        /*018c*/ 	.word	0x00036418
        /*0190*/ 	.short	0x0100
        /*0192*/ 	.byte	0x08
	.zero		1


	//   ....[4]....
        /*0194*/ 	.word	0x00000380
        /*0198*/ 	.word	0x000000ff
        /*019c*/ 	.word	0x00036428
        /*01a0*/ 	.short	0x0100
        /*01a2*/ 	.byte	0x08
	.zero		1


	//   ....[5]....
        /*01a4*/ 	.word	0x000004b0
        /*01a8*/ 	.word	0x000000ff
        /*01ac*/ 	.word	0x00036430
        /*01b0*/ 	.short	0x0100
        /*01b2*/ 	.byte	0x08
	.zero		1


	//   ....[6]....
        /*01b4*/ 	.word	0x000004c0
        /*01b8*/ 	.word	0x000000ff
        /*01bc*/ 	.word	0x00036438
        /*01c0*/ 	.short	0x0100
        /*01c2*/ 	.byte	0x08
	.zero		1


	//   ....[7]....
        /*01c4*/ 	.word	0x00001430
        /*01c8*/ 	.word	0x000000ff
        /*01cc*/ 	.word	0x00036400
        /*01d0*/ 	.short	0x010a
        /*01d2*/ 	.byte	0x24
	.zero		1


	//   ....[8]....
        /*01d4*/ 	.word	0x00001520
        /*01d8*/ 	.word	0x000000ff
        /*01dc*/ 	.word	0x00036400
        /*01e0*/ 	.short	0x010a
        /*01e2*/ 	.byte	0x24
	.zero		1


	//   ....[9]....
        /*01e4*/ 	.word	0x00001ca0
        /*01e8*/ 	.word	0x00000003
        /*01ec*/ 	.word	0x00036410
        /*01f0*/ 	.short	0x010a
        /*01f2*/ 	.byte	0x3f
	.zero		1


	//   ....[10]....
        /*01f4*/ 	.word	0x00001ce0
        /*01f8*/ 	.word	0x00000003
        /*01fc*/ 	.word	0x00036410
        /*0200*/ 	.short	0x010a
        /*0202*/ 	.byte	0x3f
	.zero		1


	//   ....[11]....
        /*0204*/ 	.word	0x00002380
        /*0208*/ 	.word	0x000000ff
        /*020c*/ 	.word	0x00036430
        /*0210*/ 	.short	0x010a
        /*0212*/ 	.byte	0x24
	.zero		1


	//   ....[12]....
        /*0214*/ 	.word	0x000023c0
        /*0218*/ 	.word	0x000000ff
        /*021c*/ 	.word	0x00036430
        /*0220*/ 	.short	0x010a
        /*0222*/ 	.byte	0x24
	.zero		1


	//   ....[13]....
        /*0224*/ 	.word	0x000041a0
        /*0228*/ 	.word	0x000000ff
        /*022c*/ 	.word	0x00000000
        /*0230*/ 	.short	0x0101
        /*0232*/ 	.byte	0x04
	.zero		1


	//   ....[14]....
        /*0234*/ 	.word	0x00004530
        /*0238*/ 	.word	0x00000003
        /*023c*/ 	.word	0x00000000
        /*0240*/ 	.short	0x0101
        /*0242*/ 	.byte	0x3f
	.zero		1


	//   ....[15]....
        /*0244*/ 	.word	0x000092e0
        /*0248*/ 	.word	0x00000000
        /*024c*/ 	.word	0x00036420
        /*0250*/ 	.short	0x010a
        /*0252*/ 	.byte	0x3f
	.zero		1


	//   ....[16]....
        /*0254*/ 	.word	0x00009ad0
        /*0258*/ 	.word	0x00000000
        /*025c*/ 	.word	0x00036438
        /*0260*/ 	.short	0x010a
        /*0262*/ 	.byte	0x3f
	.zero		1


	//   ....[17]....
        /*0264*/ 	.word	0x00009e30
        /*0268*/ 	.word	0x00000000
        /*026c*/ 	.word	0x00036428
        /*0270*/ 	.short	0x010a
        /*0272*/ 	.byte	0x3f
	.zero		1


	//   ....[18]....
        /*0274*/ 	.word	0x0000a160
        /*0278*/ 	.word	0x00000000
        /*027c*/ 	.word	0x00036438
        /*0280*/ 	.short	0x010a
        /*0282*/ 	.byte	0x3f
	.zero		1


	//   ....[19]....
        /*0284*/ 	.word	0x0000a450
        /*0288*/ 	.word	0x00000000
        /*028c*/ 	.word	0x00036420
        /*0290*/ 	.short	0x010a
        /*0292*/ 	.byte	0x3f
	.zero		1


	//   ....[20]....
        /*0294*/ 	.word	0x0000a7d0
        /*0298*/ 	.word	0x00000000
        /*029c*/ 	.word	0x00036438
        /*02a0*/ 	.short	0x010a
        /*02a2*/ 	.byte	0x3f
	.zero		1


	//   ....[21]....
        /*02a4*/ 	.word	0x0000aad0
        /*02a8*/ 	.word	0x00000000
        /*02ac*/ 	.word	0x00036428
        /*02b0*/ 	.short	0x010a
        /*02b2*/ 	.byte	0x3f
	.zero		1


	//   ....[22]....
        /*02b4*/ 	.word	0x0000ae10
        /*02b8*/ 	.word	0x00000000
        /*02bc*/ 	.word	0x00036438
        /*02c0*/ 	.short	0x010a
        /*02c2*/ 	.byte	0x3f
	.zero		1


	//   ....[23]....
        /*02c4*/ 	.word	0x0000b270
        /*02c8*/ 	.word	0x00000007
        /*02cc*/ 	.word	0x00000000
        /*02d0*/ 	.short	0x010a
        /*02d2*/ 	.byte	0x3f
	.zero		1


	//   ....[24]....
        /*02d4*/ 	.word	0x0000b2f0
        /*02d8*/ 	.word	0x00000003
        /*02dc*/ 	.word	0x00000000
        /*02e0*/ 	.short	0x010a
        /*02e2*/ 	.byte	0x3f
	.zero		1


	//   ....[25]....
        /*02e4*/ 	.word	0x0000b340
        /*02e8*/ 	.word	0x00000009
        /*02ec*/ 	.word	0x00036438
        /*02f0*/ 	.short	0x010a
        /*02f2*/ 	.byte	0x3f
	.zero		1


	//   ....[26]....
        /*02f4*/ 	.word	0x0000b420
        /*02f8*/ 	.word	0x00000003
        /*02fc*/ 	.word	0x00036400
        /*0300*/ 	.short	0x010a
        /*0302*/ 	.byte	0x3f
	.zero		1


	//   ....[27]....
        /*0304*/ 	.word	0x0000b470
        /*0308*/ 	.word	0x00000003
        /*030c*/ 	.word	0x00036410
        /*0310*/ 	.short	0x010a
        /*0312*/ 	.byte	0x3f
	.zero		1


	//   ....[28]....
        /*0314*/ 	.word	0x0000b4d0
        /*0318*/ 	.word	0x0000000c
        /*031c*/ 	.word	0x00036430
        /*0320*/ 	.short	0x010a
        /*0322*/ 	.byte	0x3f
	.zero		1


	//   ....[29]....
        /*0324*/ 	.word	0x0000b520
        /*0328*/ 	.word	0x00000000
        /*032c*/ 	.word	0x00036420
        /*0330*/ 	.short	0x010a
        /*0332*/ 	.byte	0x3f
	.zero		1


	//   ....[30]....
        /*0334*/ 	.word	0x0000b570
        /*0338*/ 	.word	0x00000000
        /*033c*/ 	.word	0x00036438
        /*0340*/ 	.short	0x010a
        /*0342*/ 	.byte	0x3f
	.zero		1


	//   ....[31]....
        /*0344*/ 	.word	0x0000b5c0
        /*0348*/ 	.word	0x00000000
        /*034c*/ 	.word	0x00036428
        /*0350*/ 	.short	0x010a
        /*0352*/ 	.byte	0x3f
	.zero		1


	//   ....[32]....
        /*0354*/ 	.word	0x0000b620
        /*0358*/ 	.word	0x00000000
        /*035c*/ 	.word	0x00036438
        /*0360*/ 	.short	0x010a
        /*0362*/ 	.byte	0x3f
	.zero		1


	//   ....[33]....
        /*0364*/ 	.word	0x0000b6a0
        /*0368*/ 	.word	0x00000000
        /*036c*/ 	.word	0x00036420
        /*0370*/ 	.short	0x010a
        /*0372*/ 	.byte	0x3f
	.zero		1


	//   ....[34]....
        /*0374*/ 	.word	0x0000b6f0
        /*0378*/ 	.word	0x00000000
        /*037c*/ 	.word	0x00036438
        /*0380*/ 	.short	0x010a
        /*0382*/ 	.byte	0x3f
	.zero		1


	//   ....[35]....
        /*0384*/ 	.word	0x0000b740
        /*0388*/ 	.word	0x00000000
        /*038c*/ 	.word	0x00036428
        /*0390*/ 	.short	0x010a
        /*0392*/ 	.byte	0x3f
	.zero		1


	//   ....[36]....
        /*0394*/ 	.word	0x0000b790
        /*0398*/ 	.word	0x00000000
        /*039c*/ 	.word	0x00036438
        /*03a0*/ 	.short	0x010a
        /*03a2*/ 	.byte	0x3f
	.zero		1


	//   ....[37]....
        /*03a4*/ 	.word	0x0000b860
        /*03a8*/ 	.word	0x00000007
        /*03ac*/ 	.word	0x00000000
        /*03b0*/ 	.short	0x010a
        /*03b2*/ 	.byte	0x3f
	.zero		1


	//   ....[38]....
        /*03b4*/ 	.word	0x0000b8b0
        /*03b8*/ 	.word	0x00000003
        /*03bc*/ 	.word	0x00000000
        /*03c0*/ 	.short	0x010a
        /*03c2*/ 	.byte	0x3f
	.zero		1


	//----- nvinfo : EIATTR_NUM_MBARRIERS
	.align		4
.L_534:
        /*03c4*/ 	.byte	0x03, 0x38
        /*03c6*/ 	.short	0x0007


	//----- nvinfo : EIATTR_EXIT_INSTR_OFFSETS
	.align		4
        /*03c8*/ 	.byte	0x04, 0x1c
        /*03ca*/ 	.short	(.L_536 - .L_535)


	//   ....[0]....
.L_535:
        /*03cc*/ 	.word	0x0000b390


	//----- nvinfo : EIATTR_MAX_THREADS
	.align		4
.L_536:
        /*03d0*/ 	.byte	0x04, 0x05
        /*03d2*/ 	.short	(.L_538 - .L_537)
.L_537:
        /*03d4*/ 	.word	0x00000200
        /*03d8*/ 	.word	0x00000001
        /*03dc*/ 	.word	0x00000001


	//----- nvinfo : EIATTR_CRS_STACK_SIZE
	.align		4
.L_538:
        /*03e0*/ 	.byte	0x04, 0x1e
        /*03e2*/ 	.short	(.L_540 - .L_539)
.L_539:
        /*03e4*/ 	.word	0x00000000


	//----- nvinfo : EIATTR_CBANK_PARAM_SIZE
	.align		4
.L_540:
        /*03e8*/ 	.byte	0x03, 0x19
        /*03ea*/ 	.short	0x06f0


	//----- nvinfo : EIATTR_PARAM_CBANK
	.align		4
        /*03ec*/ 	.byte	0x04, 0x0a
        /*03ee*/ 	.short	(.L_542 - .L_541)
	.align		4
.L_541:
        /*03f0*/ 	.word	index@(.nv.constant0._ZN7cutlass13device_kernelIN5flash11enable_sm90INS1_16FlashAttnBwdSm90INS1_25CollectiveMainloopBwdSm90ILi2ELi1ELi1EN4cute5tupleIJNS5_1CILi1EEES8_S8_EEENS6_IJNS7_ILi64EEENS7_ILi96EEENS7_ILi192EEEEEENS_10bfloat16_tEfNS_4arch4Sm90ELb0ELb1ELb1ELb1ELb0ELb0ELb1ELb0ELi3ELi1ELi1ELi1ELb0EEENS1_21CollectiveEpilogueBwdISD_SE_SG_Li384ELb1ELb1ELi3EEENS1_19SingleTileSchedulerILb1ELb0ELb0ELi96EEEEEEEEEvNT_6ParamsE)
        /*03f4*/ 	.short	0x0210
        /*03f6*/ 	.short	0x06f0


	//----- nvinfo : EIATTR_SW_WAR
	.align		4
.L_542:
        /*03f8*/ 	.byte	0x04, 0x36
        /*03fa*/ 	.short	(.L_544 - .L_543)
.L_543:
        /*03fc*/ 	.word	0x00000008
.L_544:


//--------------------- .nv.info._ZN7cutlass13device_kernelIN5flash11enable_sm90INS1_16FlashAttnBwdSm90INS1_25CollectiveMainloopBwdSm90ILi2ELi1ELi1EN4cute5tupleIJNS5_1CILi1EEES8_S8_EEENS6_IJNS7_ILi64EEENS7_ILi96EEENS7_ILi192EEEEEENS_10bfloat16_tEfNS_4arch4Sm90ELb0ELb1ELb1ELb1ELb1ELb0ELb1ELb0ELi3ELi1ELi1ELi1ELb0EEENS1_21CollectiveEpilogueBwdISD_SE_SG_Li384ELb1ELb1ELi3EEENS1_19SingleTileSchedulerILb1ELb0ELb0ELi96EEEEEEEEEvNT_6ParamsE --------------------------
	.section	.nv.info._ZN7cutlass13device_kernelIN5flash11enable_sm90INS1_16FlashAttnBwdSm90INS1_25CollectiveMainloopBwdSm90ILi2ELi1ELi1EN4cute5tupleIJNS5_1CILi1EEES8_S8_EEENS6_IJNS7_ILi64EEENS7_ILi96EEENS7_ILi192EEEEEENS_10bfloat16_tEfNS_4arch4Sm90ELb0ELb1ELb1ELb1ELb1ELb0ELb1ELb0ELi3ELi1ELi1ELi1ELb0EEENS1_21CollectiveEpilogueBwdISD_SE_SG_Li384ELb1ELb1ELi3EEENS1_19SingleTileSchedulerILb1ELb0ELb0ELi96EEEEEEEEEvNT_6ParamsE,"",@"SHT_CUDA_INFO"
	.sectionflags	@""
	.align	4


	//----- nvinfo : EIATTR_CUDA_API_VERSION
	.align		4
        /*0000*/ 	.byte	0x04, 0x37
        /*0002*/ 	.short	(.L_546 - .L_545)
.L_545:
        /*0004*/ 	.word	0x00000082


	//----- nvinfo : EIATTR_KPARAM_INFO
	.align		4
.L_546:
        /*0008*/ 	.byte	0x04, 0x17
        /*000a*/ 	.short	(.L_548 - .L_547)
.L_547:
        /*000c*/ 	.word	0x00000000
        /*0010*/ 	.short	0x0000
        /*0012*/ 	.short	0x0070
        /*0014*/ 	.byte	0x00, 0xf0, 0x01, 0x1a


	//----- nvinfo : EIATTR_SPARSE_MMA_MASK
	.align		4
.L_548:
        /*0018*/ 	.byte	0x03, 0x50
        /*001a*/ 	.short	0x0000


	//----- nvinfo : EIATTR_MAXREG_COUNT
	.align		4
        /*001c*/ 	.byte	0x03, 0x1b
        /*001e*/ 	.short	0x0080


	//----- nvinfo : EIATTR_NUM_BARRIERS
	.align		4
        /*0020*/ 	.byte	0x02, 0x4c
        /*0022*/ 	.byte	0x10
	.zero		1


	//----- nvinfo : EIATTR_EXTERNS
	.align		4
        /*0024*/ 	.byte	0x04, 0x0f
        /*0026*/ 	.short	(.L_550 - .L_549)


	//   ....[0]....
	.align		4
.L_549:
        /*0028*/ 	.word	index@(__assertfail)


	//----- nvinfo : EIATTR_ANNOTATIONS
	.align		4
.L_550:
        /*002c*/ 	.byte	0x04, 0x55
        /*002e*/ 	.short	(.L_552 - .L_551)


	//   ....[0]....
.L_551:
        /* <DEDUP_REMOVED lines=12> */


	//----- nvinfo : EIATTR_MERCURY_ISA_VERSION
	.align		4
.L_552:
        /*00e0*/ 	.byte	0x03, 0x5f
        /*00e2*/ 	.short	0x0101


	//----- nvinfo : EIATTR_INT_WARP_WIDE_INSTR_OFFSETS
	.align		4
        /*00e4*/ 	.byte	0x04, 0x31
        /*00e6*/ 	.short	(.L_554 - .L_553)


	//   ....[0]....
.L_553:
        /*00e8*/ 	.word	0x00000180


	//   ....[1]....
        /*00ec*/ 	.word	0x00000240


	//   ....[2]....
        /*00f0*/ 	.word	0x00008220


	//   ....[3]....
        /*00f4*/ 	.word	0x000089b0


	//   ....[4]....
        /*00f8*/ 	.word	0x00008fa0


	//   ....[5]....
        /*00fc*/ 	.word	0x00009260


	//   ....[6]....
        /*0100*/ 	.word	0x000094c0


	//   ....[7]....
        /*0104*/ 	.word	0x00009650


	//----- nvinfo : EIATTR_COOP_GROUP_MASK_REGIDS
	.align		4
.L_554:
        /*0108*/ 	.byte	0x04, 0x29
        /*010a*/ 	.short	(.L_556 - .L_555)


	//   ....[0]....
.L_555:
        /*010c*/ 	.word	0xffffffff


	//   ....[1]....
        /*0110*/ 	.word	0xffffffff


	//   ....[2]....
        /*0114*/ 	.word	0xffffffff


	//   ....[3]....
        /*0118*/ 	.word	0xffffffff


	//   ....[4]....
        /*011c*/ 	.word	0xffffffff


	//   ....[5]....
        /*0120*/ 	.word	0xffffffff


	//   ....[6]....
        /*0124*/ 	.word	0xffffffff


	//   ....[7]....
        /*0128*/ 	.word	0xffffffff


	//   ....[8]....
        /*012c*/ 	.word	0xffffffff


	//   ....[9]....
        /*0130*/ 	.word	0xffffffff


	//   ....[10]....
        /*0134*/ 	.word	0xffffffff


	//   ....[11]....
        /*0138*/ 	.word	0xffffffff


	//   ....[12]....
        /*013c*/ 	.word	0xffffffff


	//   ....[13]....
        /*0140*/ 	.word	0xffffffff


	//   ....[14]....
        /*0144*/ 	.word	0xffffffff


	//   ....[15]....
        /*0148*/ 	.word	0xffffffff


	//   ....[16]....
        /*014c*/ 	.word	0x0500000f


	//   ....[17]....
        /*0150*/ 	.word	0x0500000f


	//   ....[18]....
        /*0154*/ 	.word	0x0500000f


	//   ....[19]....
        /*0158*/ 	.word	0x0500000f


	//----- nvinfo : EIATTR_COOP_GROUP_INSTR_OFFSETS
	.align		4
.L_556:
        /*015c*/ 	.byte	0x04, 0x28
        /*015e*/ 	.short	(.L_558 - .L_557)


	//   ....[0]....
.L_557:
        /*0160*/ 	.word	0x00000060


	//   ....[1]....
        /*0164*/ 	.word	0x00000190


	//   ....[2]....
        /*0168*/ 	.word	0x00000220


	//   ....[3]....
        /*016c*/ 	.word	0x000003a0


	//   ....[4]....
        /*0170*/ 	.word	0x000005f0


	//   ....[5]....
        /*0174*/ 	.word	0x00001400


	//   ....[6]....
        /*0178*/ 	.word	0x000071b0


	//   ....[7]....
        /*017c*/ 	.word	0x00007c90


	//   ....[8]....
        /*0180*/ 	.word	0x00008150


	//   ....[9]....
        /*0184*/ 	.word	0x000084d0


	//   ....[10]....
        /*0188*/ 	.word	0x000088e0


	//   ....[11]....
        /*018c*/ 	.word	0x00008b20


	//   ....[12]....
        /*0190*/ 	.word	0x00008ed0


	//   ....[13]....
        /*0194*/ 	.word	0x000091a0


	//   ....[14]....
        /*0198*/ 	.word	0x000093c0


	//   ....[15]....
        /*019c*/ 	.word	0x00009550


	//   ....[16]....
        /*01a0*/ 	.word	0x0000c240


	//   ....[17]....
        /*01a4*/ 	.word	0x0000c3b0


	//   ....[18]....
        /*01a8*/ 	.word	0x0000c420


	//   ....[19]....
        /*01ac*/ 	.word	0x0000c490


	//----- nvinfo : EIATTR_REG_RECONFIG
	.align		4
.L_558:
        /*01b0*/ 	.byte	0x01, 0x54
	.zero		2


	//----- nvinfo : EIATTR_SYSCALL_OFFSETS
	.align		4
        /*01b4*/ 	.byte	0x04, 0x46
        /*01b6*/ 	.short	(.L_560 - .L_559)


	//   ....[0]....
.L_559:
        /*01b8*/ 	.word	0x00001060


	//   ....[1]....
        /*01bc*/ 	.word	0x00001150


	//   ....[2]....
        /*01c0*/ 	.word	0x00001290


	//   ....[3]....
        /*01c4*/ 	.word	0x00001380


	//----- nvinfo : EIATTR_MBARRIER_INSTR_OFFSETS
	.align		4
.L_560:
        /*01c8*/ 	.byte	0x04, 0x39
        /*01ca*/ 	.short	(.L_562 - .L_561)


	//   ....[0]....
.L_561:
        /*01cc*/ 	.word	0x00000260
        /*01d0*/ 	.word	0x000000ff
        /*01d4*/ 	.word	0x00036400
        /*01d8*/ 	.short	0x0100
        /*01da*/ 	.byte	0x06
	.zero		1


	//   ....[1]....
        /*01dc*/ 	.word	0x00000350
        /*01e0*/ 	.word	0x000000ff
        /*01e4*/ 	.word	0x00036410
        /*01e8*/ 	.short	0x0100
        /*01ea*/ 	.byte	0x08
	.zero		1


	//   ....[2]....
        /*01ec*/ 	.word	0x00000360
        /*01f0*/ 	.word	0x000000ff
        /*01f4*/ 	.word	0x00036420
        /*01f8*/ 	.short	0x0100
        /*01fa*/ 	.byte	0x08
	.zero		1


	//   ....[3]....
        /*01fc*/ 	.word	0x00000370
        /*0200*/ 	.word	0x000000ff
        /*0204*/ 	.word	0x00036418
        /*0208*/ 	.short	0x0100
        /*020a*/ 	.byte	0x08
	.zero		1


	//   ....[4]....
        /*020c*/ 	.word	0x00000380
        /*0210*/ 	.word	0x000000ff
        /*0214*/ 	.word	0x00036428
        /*0218*/ 	.short	0x0100
        /*021a*/ 	.byte	0x08
	.zero		1


	//   ....[5]....
        /*021c*/ 	.word	0x000004b0
        /*0220*/ 	.word	0x000000ff
        /*0224*/ 	.word	0x00036430
        /*0228*/ 	.short	0x0100
        /*022a*/ 	.byte	0x08
	.zero		1


	//   ....[6]....
        /*022c*/ 	.word	0x000004c0
        /*0230*/ 	.word	0x000000ff
        /*0234*/ 	.word	0x00036438
        /*0238*/ 	.short	0x0100
        /*023a*/ 	.byte	0x08
	.zero		1


	//   ....[7]....
        /*023c*/ 	.word	0x00001430
        /*0240*/ 	.word	0x000000ff
        /*0244*/ 	.word	0x00036400
        /*0248*/ 	.short	0x010a
        /*024a*/ 	.byte	0x24
	.zero		1


	//   ....[8]....
        /*024c*/ 	.word	0x00001520
        /*0250*/ 	.word	0x000000ff
        /*0254*/ 	.word	0x00036400
        /*0258*/ 	.short	0x010a
        /*025a*/ 	.byte	0x24
	.zero		1


	//   ....[9]....
        /*025c*/ 	.word	0x00001ca0
        /*0260*/ 	.word	0x00000003
        /*0264*/ 	.word	0x00036410
        /*0268*/ 	.short	0x010a
        /*026a*/ 	.byte	0x3f
	.zero		1


	//   ....[10]....
        /*026c*/ 	.word	0x00001ce0
        /*0270*/ 	.word	0x00000003
        /*0274*/ 	.word	0x00036410
        /*0278*/ 	.short	0x010a
        /*027a*/ 	.byte	0x3f
	.zero		1


	//   ....[11]....
        /*027c*/ 	.word	0x00002380
        /*0280*/ 	.word	0x000000ff
        /*0284*/ 	.word	0x00036430
        /*0288*/ 	.short	0x010a
        /*028a*/ 	.byte	0x24
	.zero		1


	//   ....[12]....
        /*028c*/ 	.word	0x000023c0
        /*0290*/ 	.word	0x000000ff
        /*0294*/ 	.word	0x00036430
        /*0298*/ 	.short	0x010a
        /*029a*/ 	.byte	0x24
	.zero		1


	//   ....[13]....
        /*029c*/ 	.word	0x000041a0
        /*02a0*/ 	.word	0x000000ff
        /*02a4*/ 	.word	0x00000000
        /*02a8*/ 	.short	0x0101
        /*02aa*/ 	.byte	0x04
	.zero		1


	//   ....[14]....
        /*02ac*/ 	.word	0x00004530
        /*02b0*/ 	.word	0x00000003
        /*02b4*/ 	.word	0x00000000
        /*02b8*/ 	.short	0x0101
        /*02ba*/ 	.byte	0x3f
	.zero		1


	//   ....[15]....
        /*02bc*/ 	.word	0x0000a140
        /*02c0*/ 	.word	0x00000000
        /*02c4*/ 	.word	0x00036420
        /*02c8*/ 	.short	0x010a
        /*02ca*/ 	.byte	0x3f
	.zero		1


	//   ....[16]....
        /*02cc*/ 	.word	0x0000a930
        /*02d0*/ 	.word	0x00000000
        /*02d4*/ 	.word	0x00036438
        /*02d8*/ 	.short	0x010a
        /*02da*/ 	.byte	0x3f
	.zero		1


	//   ....[17]....
        /*02dc*/ 	.word	0x0000ac90
        /*02e0*/ 	.word	0x00000000
        /*02e4*/ 	.word	0x00036428
        /*02e8*/ 	.short	0x010a
        /*02ea*/ 	.byte	0x3f
	.zero		1


	//   ....[18]....
        /*02ec*/ 	.word	0x0000afc0
        /*02f0*/ 	.word	0x00000000
        /*02f4*/ 	.word	0x00036438
        /*02f8*/ 	.short	0x010a
        /*02fa*/ 	.byte	0x3f
	.zero		1


	//   ....[19]....
        /*02fc*/ 	.word	0x0000b2b0
        /*0300*/ 	.word	0x00000000
        /*0304*/ 	.word	0x00036420
        /*0308*/ 	.short	0x010a
        /*030a*/ 	.byte	0x3f
	.zero		1


	//   ....[20]....
        /*030c*/ 	.word	0x0000b630
        /*0310*/ 	.word	0x00000000
        /*0314*/ 	.word	0x00036438
        /*0318*/ 	.short	0x010a
        /*031a*/ 	.byte	0x3f
	.zero		1


	//   ....[21]....
        /*031c*/ 	.word	0x0000b930
        /*0320*/ 	.word	0x00000000
        /*0324*/ 	.word	0x00036428
        /*0328*/ 	.short	0x010a
        /*032a*/ 	.byte	0x3f
	.zero		1


	//   ....[22]....
        /*032c*/ 	.word	0x0000bc70
        /*0330*/ 	.word	0x00000000
        /*0334*/ 	.word	0x00036438
        /*0338*/ 	.short	0x010a
        /*033a*/ 	.byte	0x3f
	.zero		1


	//   ....[23]....
        /*033c*/ 	.word	0x0000c0d0
        /*0340*/ 	.word	0x00000007
        /*0344*/ 	.word	0x00000000
        /*0348*/ 	.short	0x010a
        /*034a*/ 	.byte	0x3f
	.zero		1


	//   ....[24]....
        /*034c*/ 	.word	0x0000c150
        /*0350*/ 	.word	0x00000003
        /*0354*/ 	.word	0x00000000
        /*0358*/ 	.short	0x010a
        /*035a*/ 	.byte	0x3f
	.zero		1


	//   ....[25]....
        /*035c*/ 	.word	0x0000c1a0
        /*0360*/ 	.word	0x00000009
        /*0364*/ 	.word	0x00036438
        /*0368*/ 	.short	0x010a
        /*036a*/ 	.byte	0x3f
	.zero		1


	//   ....[26]....
        /*036c*/ 	.word	0x0000c280
        /*0370*/ 	.word	0x00000003
        /*0374*/ 	.word	0x00036400
        /*0378*/ 	.short	0x010a
        /*037a*/ 	.byte	0x3f
	.zero		1


	//   ....[27]....
        /*037c*/ 	.word	0x0000c2d0
        /*0380*/ 	.word	0x00000003
        /*0384*/ 	.word	0x00036410
        /*0388*/ 	.short	0x010a
        /*038a*/ 	.byte	0x3f
	.zero		1


	//   ....[28]....
        /*038c*/ 	.word	0x0000c330
        /*0390*/ 	.word	0x0000000c
        /*0394*/ 	.word	0x00036430
        /*0398*/ 	.short	0x010a
        /*039a*/ 	.byte	0x3f
	.zero		1


	//   ....[29]....
        /*039c*/ 	.word	0x0000c4d0
        /*03a0*/ 	.word	0x00000000
        /*03a4*/ 	.word	0x00036420
        /*03a8*/ 	.short	0x010a
        /*03aa*/ 	.byte	0x3f
	.zero		1


	//   ....[30]....
        /*03ac*/ 	.word	0x0000c520
        /*03b0*/ 	.word	0x00000000
        /*03b4*/ 	.word	0x00036438
        /*03b8*/ 	.short	0x010a
        /*03ba*/ 	.byte	0x3f
	.zero		1


	//   ....[31]....
        /*03bc*/ 	.word	0x0000c570
        /*03c0*/ 	.word	0x00000000
        /*03c4*/ 	.word	0x00036428
        /*03c8*/ 	.short	0x010a
        /*03ca*/ 	.byte	0x3f
	.zero		1


	//   ....[32]....
        /*03cc*/ 	.word	0x0000c5d0
        /*03d0*/ 	.word	0x00000000
        /*03d4*/ 	.word	0x00036438
        /*03d8*/ 	.short	0x010a
        /*03da*/ 	.byte	0x3f
	.zero		1


	//   ....[33]....
        /*03dc*/ 	.word	0x0000c650
        /*03e0*/ 	.word	0x00000000
        /*03e4*/ 	.word	0x00036420
        /*03e8*/ 	.short	0x010a
        /*03ea*/ 	.byte	0x3f
	.zero		1


	//   ....[34]....
        /*03ec*/ 	.word	0x0000c6a0
        /*03f0*/ 	.word	0x00000000
        /*03f4*/ 	.word	0x00036438
        /*03f8*/ 	.short	0x010a
        /*03fa*/ 	.byte	0x3f
	.zero		1


	//   ....[35]....
        /*03fc*/ 	.word	0x0000c6f0
        /*0400*/ 	.word	0x00000000
        /*0404*/ 	.word	0x00036428
        /*0408*/ 	.short	0x010a
        /*040a*/ 	.byte	0x3f
	.zero		1


	//   ....[36]....
        /*040c*/ 	.word	0x0000c740
        /*0410*/ 	.word	0x00000000
        /*0414*/ 	.word	0x00036438
        /*0418*/ 	.short	0x010a
        /*041a*/ 	.byte	0x3f
	.zero		1


	//   ....[37]....
        /*041c*/ 	.word	0x0000c810
        /*0420*/ 	.word	0x00000007
        /*0424*/ 	.word	0x00000000
        /*0428*/ 	.short	0x010a
        /*042a*/ 	.byte	0x3f
	.zero		1


	//   ....[38]....
        /*042c*/ 	.word	0x0000c860
        /*0430*/ 	.word	0x00000003
        /*0434*/ 	.word	0x00000000
        /*0438*/ 	.short	0x010a
        /*043a*/ 	.byte	0x3f
	.zero		1


	//----- nvinfo : EIATTR_NUM_MBARRIERS
	.align		4
.L_562:
        /*043c*/ 	.byte	0x03, 0x38
        /*043e*/ 	.short	0x0007


	//----- nvinfo : EIATTR_EXIT_INSTR_OFFSETS
	.align		4
        /*0440*/ 	.byte	0x04, 0x1c
        /*0442*/ 	.short	(.L_564 - .L_563)


	//   ....[0]....
.L_563:
        /*0444*/ 	.word	0x0000c1f0


	//----- nvinfo : EIATTR_MAX_THREADS
	.align		4
.L_564:
        /*0448*/ 	.byte	0x04, 0x05
        /*044a*/ 	.short	(.L_566 - .L_565)
.L_565:
        /*044c*/ 	.word	0x00000200
        /*0450*/ 	.word	0x00000001
        /*0454*/ 	.word	0x00000001


	//----- nvinfo : EIATTR_CRS_STACK_SIZE
	.align		4
.L_566:
        /*0458*/ 	.byte	0x04, 0x1e
        /*045a*/ 	.short	(.L_568 - .L_567)
.L_567:
        /*045c*/ 	.word	0x00000000


	//----- nvinfo : EIATTR_CBANK_PARAM_SIZE
	.align		4
.L_568:
        /*0460*/ 	.byte	0x03, 0x19
        /*0462*/ 	.short	0x06f0


	//----- nvinfo : EIATTR_PARAM_CBANK
	.align		4
        /*0464*/ 	.byte	0x04, 0x0a
        /*0466*/ 	.short	(.L_570 - .L_569)
	.align		4
.L_569:
        /*0468*/ 	.word	index@(.nv.constant0._ZN7cutlass13device_kernelIN5flash11enable_sm90INS1_16FlashAttnBwdSm90INS1_25CollectiveMainloopBwdSm90ILi2ELi1ELi1EN4cute5tupleIJNS5_1CILi1EEES8_S8_EEENS6_IJNS7_ILi64EEENS7_ILi96EEENS7_ILi192EEEEEENS_10bfloat16_tEfNS_4arch4Sm90ELb0ELb1ELb1ELb1ELb1ELb0ELb1ELb0ELi3ELi1ELi1ELi1ELb0EEENS1_21CollectiveEpilogueBwdISD_SE_SG_Li384ELb1ELb1ELi3EEENS1_19SingleTileSchedulerILb1ELb0ELb0ELi96EEEEEEEEEvNT_6ParamsE)
        /*046c*/ 	.short	0x0210
        /*046e*/ 	.short	0x06f0


	//----- nvinfo : EIATTR_SW_WAR
	.align		4
.L_570:
        /*0470*/ 	.byte	0x04, 0x36
        /*0472*/ 	.short	(.L_572 - .L_571)
.L_571:
        /*0474*/ 	.word	0x00000008
.L_572:


//--------------------- .nv.info._ZN7cutlass13device_kernelIN5flash11enable_sm90INS1_16FlashAttnBwdSm90INS1_25CollectiveMainloopBwdSm90ILi2ELi1ELi1EN4cute5tupleIJNS5_1CILi1EEES8_S8_EEENS6_IJNS7_ILi64EEENS7_ILi96EEENS7_ILi192EEEEEENS_10bfloat16_tEfNS_4arch4Sm90ELb0ELb1ELb1ELb1ELb0ELb0ELb1ELb0ELi3ELi1ELi1ELi1ELb0EEENS1_24CollectiveEpilogueBwdGQAISD_fSG_Li384ELb1ELb0EEENS1_19SingleTileSchedulerILb1ELb0ELb0ELi96EEEEEEEEEvNT_6ParamsE --------------------------
	.section	.nv.info._ZN7cutlass13device_kernelIN5flash11enable_sm90INS1_16FlashAttnBwdSm90INS1_25CollectiveMainloopBwdSm90ILi2ELi1ELi1EN4cute5tupleIJNS5_1CILi1EEES8_S8_EEENS6_IJNS7_ILi64EEENS7_ILi96EEENS7_ILi192EEEEEENS_10bfloat16_tEfNS_4arch4Sm90ELb0ELb1ELb1ELb1ELb0ELb0ELb1ELb0ELi3ELi1ELi1ELi1ELb0EEENS1_24CollectiveEpilogueBwdGQAISD_fSG_Li384ELb1ELb0EEENS1_19SingleTileSchedulerILb1ELb0ELb0ELi96EEEEEEEEEvNT_6ParamsE,"",@"SHT_CUDA_INFO"
	.sectionflags	@""
	.align	4


	//----- nvinfo : EIATTR_CUDA_API_VERSION
	.align		4
        /*0000*/ 	.byte	0x04, 0x37
        /*0002*/ 	.short	(.L_574 - .L_573)
.L_573:
        /*0004*/ 	.word	0x00000082


	//----- nvinfo : EIATTR_KPARAM_INFO
	.align		4
.L_574:
        /*0008*/ 	.byte	0x04, 0x17
        /*000a*/ 	.short	(.L_576 - .L_575)
.L_575:
        /*000c*/ 	.word	0x00000000
        /*0010*/ 	.short	0x0000
        /*0012*/ 	.short	0x0070
        /*0014*/ 	.byte	0x00, 0xf0, 0x01, 0x1a


	//----- nvinfo : EIATTR_SPARSE_MMA_MASK
	.align		4
.L_576:
        /*0018*/ 	.byte	0x03, 0x50
        /*001a*/ 	.short	0x0000


	//----- nvinfo : EIATTR_MAXREG_COUNT
	.align		4
        /*001c*/ 	.byte	0x03, 0x1b
        /*001e*/ 	.short	0x0080


	//----- nvinfo : EIATTR_NUM_BARRIERS
	.align		4
        /*0020*/ 	.byte	0x02, 0x4c
        /*0022*/ 	.byte	0x10
	.zero		1


	//----- nvinfo : EIATTR_EXTERNS
	.align		4
        /*0024*/ 	.byte	0x04, 0x0f
        /*0026*/ 	.short	(.L_578 - .L_577)


	//   ....[0]....
	.align		4
.L_577:
        /*0028*/ 	.word	index@(__assertfail)


	//----- nvinfo : EIATTR_ANNOTATIONS
	.align		4
.L_578:
        /*002c*/ 	.byte	0x04, 0x55
        /*002e*/ 	.short	(.L_580 - .L_579)


	//   ....[0]....
.L_579:
        /* <DEDUP_REMOVED lines=11> */
        /*00d4*/ 	.byte	0xc0, 0x91, 0x00, 0x00


	//----- nvinfo : EIATTR_MERCURY_ISA_VERSION
	.align		4
.L_580:
        /*00d8*/ 	.byte	0x03, 0x5f
        /*00da*/ 	.short	0x0101


	//----- nvinfo : EIATTR_INT_WARP_WIDE_INSTR_OFFSETS
	.align		4
        /*00dc*/ 	.byte	0x04, 0x31
        /*00de*/ 	.short	(.L_582 - .L_581)


	//   ....[0]....
.L_581:
        /*00e0*/ 	.word	0x00000180


	//   ....[1]....
        /*00e4*/ 	.word	0x00000240


	//----- nvinfo : EIATTR_COOP_GROUP_MASK_REGIDS
	.align		4
.L_582:
        /*00e8*/ 	.byte	0x04, 0x29
        /*00ea*/ 	.short	(.L_584 - .L_583)


	//   ....[0]....
.L_583:
        /*00ec*/ 	.word	0xffffffff


	//   ....[1]....
        /*00f0*/ 	.word	0xffffffff


	//   ....[2]....
        /*00f4*/ 	.word	0xffffffff


	//   ....[3]....
        /*00f8*/ 	.word	0xffffffff


	//   ....[4]....
        /*00fc*/ 	.word	0xffffffff


	//   ....[5]....
        /*0100*/ 	.word	0xffffffff


	//   ....[6]....
        /*0104*/ 	.word	0xffffffff


	//   ....[7]....
        /*0108*/ 	.word	0x0500000f


	//----- nvinfo : EIATTR_COOP_GROUP_INSTR_OFFSETS
	.align		4
.L_584:
        /*010c*/ 	.byte	0x04, 0x28
        /*010e*/ 	.short	(.L_586 - .L_585)


	//   ....[0]....
.L_585:
        /*0110*/ 	.word	0x00000060


	//   ....[1]....
        /*0114*/ 	.word	0x00000190


	//   ....[2]....
        /*0118*/ 	.word	0x00000220


	//   ....[3]....
        /*011c*/ 	.word	0x000003a0


	//   ....[4]....
        /*0120*/ 	.word	0x000005f0


	//   ....[5]....
        /*0124*/ 	.word	0x00001400


	//   ....[6]....
        /*0128*/ 	.word	0x000051c0


	//   ....[7]....
        /*012c*/ 	.word	0x000093f0


	//----- nvinfo : EIATTR_REG_RECONFIG
	.align		4
.L_586:
        /*0130*/ 	.byte	0x01, 0x54
	.zero		2


	//----- nvinfo : EIATTR_SYSCALL_OFFSETS
	.align		4
        /*0134*/ 	.byte	0x04, 0x46
        /*0136*/ 	.short	(.L_588 - .L_587)


	//   ....[0]....
.L_587:
        /*0138*/ 	.word	0x00001060


	//   ....[1]....
        /*013c*/ 	.word	0x00001150


	//   ....[2]....
        /*0140*/ 	.word	0x00001290


	//   ....[3]....
        /*0144*/ 	.word	0x00001380


	//----- nvinfo : EIATTR_MBARRIER_INSTR_OFFSETS
	.align		4
.L_588:
        /*0148*/ 	.byte	0x04, 0x39
        /*014a*/ 	.short	(.L_590 - .L_589)


	//   ....[0]....
.L_589:
        /*014c*/ 	.word	0x00000260
        /*0150*/ 	.word	0x000000ff
        /*0154*/ 	.word	0x00036400
        /*0158*/ 	.short	0x0100
        /*015a*/ 	.byte	0x06
	.zero		1


	//   ....[1]....
        /*015c*/ 	.word	0x00000350
        /*0160*/ 	.word	0x000000ff
        /*0164*/ 	.word	0x00036410
        /*0168*/ 	.short	0x0100
        /*016a*/ 	.byte	0x08
	.zero		1


	//   ....[2]....
        /*016c*/ 	.word	0x00000360
        /*0170*/ 	.word	0x000000ff
        /*0174*/ 	.word	0x00036420
        /*0178*/ 	.short	0x0100
        /*017a*/ 	.byte	0x08
	.zero		1


	//   ....[3]....
        /*017c*/ 	.word	0x00000370
        /*0180*/ 	.word	0x000000ff
        /*0184*/ 	.word	0x00036418
        /*0188*/ 	.short	0x0100
        /*018a*/ 	.byte	0x08
	.zero		1


	//   ....[4]....
        /*018c*/ 	.word	0x00000380
        /*0190*/ 	.word	0x000000ff
        /*0194*/ 	.word	0x00036428
        /*0198*/ 	.short	0x0100
        /*019a*/ 	.byte	0x08
	.zero		1


	//   ....[5]....
        /*019c*/ 	.word	0x000004b0
        /*01a0*/ 	.word	0x000000ff
        /*01a4*/ 	.word	0x00036430
        /*01a8*/ 	.short	0x0100
        /*01aa*/ 	.byte	0x08
	.zero		1


	//   ....[6]....
        /*01ac*/ 	.word	0x000004c0
        /*01b0*/ 	.word	0x000000ff
        /*01b4*/ 	.word	0x00036438
        /*01b8*/ 	.short	0x0100
        /*01ba*/ 	.byte	0x08
	.zero		1


	//   ....[7]....
        /*01bc*/ 	.word	0x00001430
        /*01c0*/ 	.word	0x000000ff
        /*01c4*/ 	.word	0x00036400
        /*01c8*/ 	.short	0x010a
        /*01ca*/ 	.byte	0x24
	.zero		1


	//   ....[8]....
        /*01cc*/ 	.word	0x00001520
        /*01d0*/ 	.word	0x000000ff
        /*01d4*/ 	.word	0x00036400
        /*01d8*/ 	.short	0x010a
        /*01da*/ 	.byte	0x24
	.zero		1


	//   ....[9]....
        /*01dc*/ 	.word	0x00001ca0
        /*01e0*/ 	.word	0x00000003
        /*01e4*/ 	.word	0x00036410
        /*01e8*/ 	.short	0x010a
        /*01ea*/ 	.byte	0x3f
	.zero		1


	//   ....[10]....
        /*01ec*/ 	.word	0x00001ce0
        /*01f0*/ 	.word	0x00000003
        /*01f4*/ 	.word	0x00036410
        /*01f8*/ 	.short	0x010a
        /*01fa*/ 	.byte	0x3f
	.zero		1


	//   ....[11]....
        /*01fc*/ 	.word	0x00002380
        /*0200*/ 	.word	0x000000ff
        /*0204*/ 	.word	0x00036430
        /*0208*/ 	.short	0x010a
        /*020a*/ 	.byte	0x24
	.zero		1


	//   ....[12]....
        /*020c*/ 	.word	0x000023c0
        /*0210*/ 	.word	0x000000ff
        /*0214*/ 	.word	0x00036430
        /*0218*/ 	.short	0x010a
        /*021a*/ 	.byte	0x24
	.zero		1


	//   ....[13]....
        /*021c*/ 	.word	0x000041a0
        /*0220*/ 	.word	0x000000ff
        /*0224*/ 	.word	0x00000000
        /*0228*/ 	.short	0x0101
        /*022a*/ 	.byte	0x04
	.zero		1


	//   ....[14]....
        /*022c*/ 	.word	0x00004530
        /*0230*/ 	.word	0x00000003
        /*0234*/ 	.word	0x00000000
        /*0238*/ 	.short	0x0101
        /*023a*/ 	.byte	0x3f
	.zero		1


	//   ....[15]....
        /*023c*/ 	.word	0x000072f0
        /*0240*/ 	.word	0x00000000
        /*0244*/ 	.word	0x00036420
        /*0248*/ 	.short	0x010a
        /*024a*/ 	.byte	0x3f
	.zero		1


	//   ....[16]....
        /*024c*/ 	.word	0x00007ae0
        /*0250*/ 	.word	0x00000000
        /*0254*/ 	.word	0x00036438
        /*0258*/ 	.short	0x010a
        /*025a*/ 	.byte	0x3f
	.zero		1


	//   ....[17]....
        /*025c*/ 	.word	0x00007e40
        /*0260*/ 	.word	0x00000000
        /*0264*/ 	.word	0x00036428
        /*0268*/ 	.short	0x010a
        /*026a*/ 	.byte	0x3f
	.zero		1


	//   ....[18]....
        /*026c*/ 	.word	0x00008170
        /*0270*/ 	.word	0x00000000
        /*0274*/ 	.word	0x00036438
        /*0278*/ 	.short	0x010a
        /*027a*/ 	.byte	0x3f
	.zero		1


	//   ....[19]....
        /*027c*/ 	.word	0x00008460
        /*0280*/ 	.word	0x00000000
        /*0284*/ 	.word	0x00036420
        /*0288*/ 	.short	0x010a
        /*028a*/ 	.byte	0x3f
	.zero		1


	//   ....[20]....
        /*028c*/ 	.word	0x000087e0
        /*0290*/ 	.word	0x00000000
        /*0294*/ 	.word	0x00036438
        /*0298*/ 	.short	0x010a
        /*029a*/ 	.byte	0x3f
	.zero		1


	//   ....[21]....
        /*029c*/ 	.word	0x00008ae0
        /*02a0*/ 	.word	0x00000000
        /*02a4*/ 	.word	0x00036428
        /*02a8*/ 	.short	0x010a
        /*02aa*/ 	.byte	0x3f
	.zero		1


	//   ....[22]....
        /*02ac*/ 	.word	0x00008e20
        /*02b0*/ 	.word	0x00000000
        /*02b4*/ 	.word	0x00036438
        /*02b8*/ 	.short	0x010a
        /*02ba*/ 	.byte	0x3f
	.zero		1


	//   ....[23]....
        /*02bc*/ 	.word	0x00009280
        /*02c0*/ 	.word	0x00000007
        /*02c4*/ 	.word	0x00000000
        /*02c8*/ 	.short	0x010a
        /*02ca*/ 	.byte	0x3f
	.zero		1


	//   ....[24]....
        /*02cc*/ 	.word	0x00009300
        /*02d0*/ 	.word	0x00000003
        /*02d4*/ 	.word	0x00000000
        /*02d8*/ 	.short	0x010a
        /*02da*/ 	.byte	0x3f
	.zero		1


	//   ....[25]....
        /*02dc*/ 	.word	0x00009350
        /*02e0*/ 	.word	0x00000009
        /*02e4*/ 	.word	0x00036438
        /*02e8*/ 	.short	0x010a
        /*02ea*/ 	.byte	0x3f
	.zero		1


	//   ....[26]....
        /*02ec*/ 	.word	0x00009430
        /*02f0*/ 	.word	0x00000003
        /*02f4*/ 	.word	0x00036400
        /*02f8*/ 	.short	0x010a
        /*02fa*/ 	.byte	0x3f
	.zero		1


	//   ....[27]....
        /*02fc*/ 	.word	0x00009480
        /*0300*/ 	.word	0x00000003
        /*0304*/ 	.word	0x00036410
        /*0308*/ 	.short	0x010a
        /*030a*/ 	.byte	0x3f
	.zero		1


	//   ....[28]....
        /*030c*/ 	.word	0x000094e0
        /*0310*/ 	.word	0x0000000c
        /*0314*/ 	.word	0x00036430
        /*0318*/ 	.short	0x010a
        /*031a*/ 	.byte	0x3f
	.zero		1


	//   ....[29]....
        /*031c*/ 	.word	0x00009530
        /*0320*/ 	.word	0x00000000
        /*0324*/ 	.word	0x00036420
        /*0328*/ 	.short	0x010a
        /*032a*/ 	.byte	0x3f
	.zero		1


	//   ....[30]....
        /*032c*/ 	.word	0x00009580
        /*0330*/ 	.word	0x00000000
        /*0334*/ 	.word	0x00036438
        /*0338*/ 	.short	0x010a
        /*033a*/ 	.byte	0x3f
	.zero		1


	//   ....[31]....
        /*033c*/ 	.word	0x000095d0
        /*0340*/ 	.word	0x00000000
        /*0344*/ 	.word	0x00036428
        /*0348*/ 	.short	0x010a
        /*034a*/ 	.byte	0x3f
	.zero		1


	//   ....[32]....
        /*034c*/ 	.word	0x00009630
        /*0350*/ 	.word	0x00000000
        /*0354*/ 	.word	0x00036438
        /*0358*/ 	.short	0x010a
        /*035a*/ 	.byte	0x3f
	.zero		1


	//   ....[33]....
        /*035c*/ 	.word	0x000096b0
        /*0360*/ 	.word	0x00000000
        /*0364*/ 	.word	0x00036420
        /*0368*/ 	.short	0x010a
        /*036a*/ 	.byte	0x3f
	.zero		1


	//   ....[34]....
        /*036c*/ 	.word	0x00009700
        /*0370*/ 	.word	0x00000000
        /*0374*/ 	.word	0x00036438
        /*0378*/ 	.short	0x010a
        /*037a*/ 	.byte	0x3f
	.zero		1


	//   ....[35]....
        /*037c*/ 	.word	0x00009750
        /*0380*/ 	.word	0x00000000
        /*0384*/ 	.word	0x00036428
        /*0388*/ 	.short	0x010a
        /*038a*/ 	.byte	0x3f
	.zero		1


	//   ....[36]....
        /*038c*/ 	.word	0x000097a0
        /*0390*/ 	.word	0x00000000
        /*0394*/ 	.word	0x00036438
        /*0398*/ 	.short	0x010a
        /*039a*/ 	.byte	0x3f
	.zero		1


	//   ....[37]....
        /*039c*/ 	.word	0x00009870
        /*03a0*/ 	.word	0x00000007
        /*03a4*/ 	.word	0x00000000
        /*03a8*/ 	.short	0x010a
        /*03aa*/ 	.byte	0x3f
	.zero		1


	//   ....[38]....
        /*03ac*/ 	.word	0x000098c0
        /*03b0*/ 	.word	0x00000003
        /*03b4*/ 	.word	0x00000000
        /*03b8*/ 	.short	0x010a
        /*03ba*/ 	.byte	0x3f
	.zero		1


	//----- nvinfo : EIATTR_NUM_MBARRIERS
	.align		4
.L_590:
        /*03bc*/ 	.byte	0x03, 0x38
        /*03be*/ 	.short	0x0007


	//----- nvinfo : EIATTR_EXIT_INSTR_OFFSETS
	.align		4
        /*03c0*/ 	.byte	0x04, 0x1c
        /*03c2*/ 	.short	(.L_592 - .L_591)


	//   ....[0]....
.L_591:
        /*03c4*/ 	.word	0x000093a0


	//----- nvinfo : EIATTR_MAX_THREADS
	.align		4
.L_592:
        /*03c8*/ 	.byte	0x04, 0x05
        /*03ca*/ 	.short	(.L_594 - .L_593)
.L_593:
        /*03cc*/ 	.word	0x00000200
        /*03d0*/ 	.word	0x00000001
        /*03d4*/ 	.word	0x00000001


	//----- nvinfo : EIATTR_CRS_STACK_SIZE
	.align		4
.L_594:
        /*03d8*/ 	.byte	0x04, 0x1e
        /*03da*/ 	.short	(.L_596 - .L_595)
.L_595:
        /*03dc*/ 	.word	0x00000000


	//----- nvinfo : EIATTR_CBANK_PARAM_SIZE
	.align		4
.L_596:
        /*03e0*/ 	.byte	0x03, 0x19
        /*03e2*/ 	.short	0x06f0


	//----- nvinfo : EIATTR_PARAM_CBANK
	.align		4
        /*03e4*/ 	.byte	0x04, 0x0a
        /*03e6*/ 	.short	(.L_598 - .L_597)
	.align		4
.L_597:
        /*03e8*/ 	.word	index@(.nv.constant0._ZN7cutlass13device_kernelIN5flash11enable_sm90INS1_16FlashAttnBwdSm90INS1_25CollectiveMainloopBwdSm90ILi2ELi1ELi1EN4cute5tupleIJNS5_1CILi1EEES8_S8_EEENS6_IJNS7_ILi64EEENS7_ILi96EEENS7_ILi192EEEEEENS_10bfloat16_tEfNS_4arch4Sm90ELb0ELb1ELb1ELb1ELb0ELb0ELb1ELb0ELi3ELi1ELi1ELi1ELb0EEENS1_24CollectiveEpilogueBwdGQAISD_fSG_Li384ELb1ELb0EEENS1_19SingleTileSchedulerILb1ELb0ELb0ELi96EEEEEEEEEvNT_6ParamsE)
        /*03ec*/ 	.short	0x0210
        /*03ee*/ 	.short	0x06f0


	//----- nvinfo : EIATTR_SW_WAR
	.align		4
.L_598:
        /*03f0*/ 	.byte	0x04, 0x36
        /*03f2*/ 	.short	(.L_600 - .L_599)
.L_599:
        /*03f4*/ 	.word	0x00000008
.L_600:


//--------------------- .nv.info._ZN7cutlass13device_kernelIN5flash11enable_sm90INS1_16FlashAttnBwdSm90INS1_25CollectiveMainloopBwdSm90ILi2ELi1ELi1EN4cute5tupleIJNS5_1CILi1EEES8_S8_EEENS6_IJNS7_ILi64EEENS7_ILi96EEENS7_ILi192EEEEEENS_10bfloat16_tEfNS_4arch4Sm90ELb0ELb1ELb1ELb1ELb1ELb0ELb1ELb0ELi3ELi1ELi1ELi1ELb0EEENS1_24CollectiveEpilogueBwdGQAISD_fSG_Li384ELb1ELb1EEENS1_19SingleTileSchedulerILb1ELb0ELb0ELi96EEEEEEEEEvNT_6ParamsE --------------------------
	.section	.nv.info._ZN7cutlass13device_kernelIN5flash11enable_sm90INS1_16FlashAttnBwdSm90INS1_25CollectiveMainloopBwdSm90ILi2ELi1ELi1EN4cute5tupleIJNS5_1CILi1EEES8_S8_EEENS6_IJNS7_ILi64EEENS7_ILi96EEENS7_ILi192EEEEEENS_10bfloat16_tEfNS_4arch4Sm90ELb0ELb1ELb1ELb1ELb1ELb0ELb1ELb0ELi3ELi1ELi1ELi1ELb0EEENS1_24CollectiveEpilogueBwdGQAISD_fSG_Li384ELb1ELb1EEENS1_19SingleTileSchedulerILb1ELb0ELb0ELi96EEEEEEEEEvNT_6ParamsE,"",@"SHT_CUDA_INFO"
	.sectionflags	@""
	.align	4


	//----- nvinfo : EIATTR_CUDA_API_VERSION
	.align		4
        /*0000*/ 	.byte	0x04, 0x37
        /*0002*/ 	.short	(.L_602 - .L_601)
.L_601:
        /*0004*/ 	.word	0x00000082


	//----- nvinfo : EIATTR_KPARAM_INFO
	.align		4
.L_602:
        /*0008*/ 	.byte	0x04, 0x17
        /*000a*/ 	.short	(.L_604 - .L_603)
.L_603:
        /*000c*/ 	.word	0x00000000
        /*0010*/ 	.short	0x0000
        /*0012*/ 	.short	0x0070
        /*0014*/ 	.byte	0x00, 0xf0, 0x01, 0x1a


	//----- nvinfo : EIATTR_SPARSE_MMA_MASK
	.align		4
.L_604:
        /*0018*/ 	.byte	0x03, 0x50
        /*001a*/ 	.short	0x0000


	//----- nvinfo : EIATTR_MAXREG_COUNT
	.align		4
        /*001c*/ 	.byte	0x03, 0x1b
        /*001e*/ 	.short	0x0080


	//----- nvinfo : EIATTR_NUM_BARRIERS
	.align		4
        /*0020*/ 	.byte	0x02, 0x4c
        /*0022*/ 	.byte	0x10
	.zero		1


	//----- nvinfo : EIATTR_EXTERNS
	.align		4
        /*0024*/ 	.byte	0x04, 0x0f
        /*0026*/ 	.short	(.L_606 - .L_605)


	//   ....[0]....
	.align		4
.L_605:
        /*0028*/ 	.word	index@(__assertfail)


	//----- nvinfo : EIATTR_ANNOTATIONS
	.align		4
.L_606:
        /*002c*/ 	.byte	0x04, 0x55
        /*002e*/ 	.short	(.L_608 - .L_607)


	//   ....[0]....
.L_607:
        /* <DEDUP_REMOVED lines=12> */


	//----- nvinfo : EIATTR_MERCURY_ISA_VERSION
	.align		4
.L_608:
        /*00d8*/ 	.byte	0x03, 0x5f
        /*00da*/ 	.short	0x0101


	//----- nvinfo : EIATTR_INT_WARP_WIDE_INSTR_OFFSETS
	.align		4
        /*00dc*/ 	.byte	0x04, 0x31
        /*00de*/ 	.short	(.L_610 - .L_609)


	//   ....[0]....
.L_609:
        /*00e0*/ 	.word	0x00000180


	//   ....[1]....
        /*00e4*/ 	.word	0x00000240


	//   ....[2]....
        /*00e8*/ 	.word	0x000066c0


	//   ....[3]....
        /*00ec*/ 	.word	0x00006e30


	//   ....[4]....
        /*00f0*/ 	.word	0x00007420


	//   ....[5]....
        /*00f4*/ 	.word	0x000076e0


	//   ....[6]....
        /*00f8*/ 	.word	0x00007940


	//   ....[7]....
        /*00fc*/ 	.word	0x00007ad0


	//----- nvinfo : EIATTR_COOP_GROUP_MASK_REGIDS
	.align		4
.L_610:
        /*0100*/ 	.byte	0x04, 0x29
        /*0102*/ 	.short	(.L_612 - .L_611)


	//   ....[0]....
.L_611:
        /*0104*/ 	.word	0xffffffff


	//   ....[1]....
        /*0108*/ 	.word	0xffffffff


	//   ....[2]....
        /*010c*/ 	.word	0xffffffff


	//   ....[3]....
        /*0110*/ 	.word	0xffffffff


	//   ....[4]....
        /*0114*/ 	.word	0xffffffff


	//   ....[5]....
        /*0118*/ 	.word	0xffffffff


	//   ....[6]....
        /*011c*/ 	.word	0xffffffff


	//   ....[7]....
        /*0120*/ 	.word	0xffffffff


	//   ....[8]....
        /*0124*/ 	.word	0xffffffff


	//   ....[9]....
        /*0128*/ 	.word	0xffffffff


	//   ....[10]....
        /*012c*/ 	.word	0xffffffff


	//   ....[11]....
        /*0130*/ 	.word	0xffffffff


	//   ....[12]....
        /*0134*/ 	.word	0xffffffff


	//   ....[13]....
        /*0138*/ 	.word	0xffffffff


	//   ....[14]....
        /*013c*/ 	.word	0xffffffff


	//   ....[15]....
        /*0140*/ 	.word	0xffffffff


	//   ....[16]....
        /*0144*/ 	.word	0xffffffff


	//   ....[17]....
        /*0148*/ 	.word	0xffffffff


	//   ....[18]....
        /*014c*/ 	.word	0xffffffff


	//   ....[19]....
        /*0150*/ 	.word	0xffffffff


	//   ....[20]....
        /*0154*/ 	.word	0x0500000f


	//   ....[21]....
        /*0158*/ 	.word	0x0500000f


	//   ....[22]....
        /*015c*/ 	.word	0x0500000f


	//   ....[23]....
        /*0160*/ 	.word	0x0500000f


	//   ....[24]....
        /*0164*/ 	.word	0x0500000f


	//   ....[25]....
        /*0168*/ 	.word	0x0500000f


	//----- nvinfo : EIATTR_COOP_GROUP_INSTR_OFFSETS
	.align		4
.L_612:
        /*016c*/ 	.byte	0x04, 0x28
        /*016e*/ 	.short	(.L_614 - .L_613)


	//   ....[0]....
.L_613:
        /*0170*/ 	.word	0x00000060


	//   ....[1]....
        /*0174*/ 	.word	0x00000190


	//   ....[2]....
        /*0178*/ 	.word	0x00000220


	//   ....[3]....
        /*017c*/ 	.word	0x000003a0


	//   ....[4]....
        /*0180*/ 	.word	0x000005f0


	//   ....[5]....
        /*0184*/ 	.word	0x00001400


	//   ....[6]....
        /*0188*/ 	.word	0x00004f90


	//   ....[7]....
        /*018c*/ 	.word	0x00005120


	//   ....[8]....
        /*0190*/ 	.word	0x000053b0


	//   ....[9]....
        /*0194*/ 	.word	0x00005540


	//   ....[10]....
        /*0198*/ 	.word	0x00005650


	//   ....[11]....
        /*019c*/ 	.word	0x00006130


	//   ....[12]....
        /*01a0*/ 	.word	0x000065f0


	//   ....[13]....
        /*01a4*/ 	.word	0x00006970


	//   ....[14]....
        /*01a8*/ 	.word	0x00006d60


	//   ....[15]....
        /*01ac*/ 	.word	0x00006fa0


	//   ....[16]....
        /*01b0*/ 	.word	0x00007350


	//   ....[17]....
        /*01b4*/ 	.word	0x00007620


	//   ....[18]....
        /*01b8*/ 	.word	0x00007840


	//   ....[19]....
        /*01bc*/ 	.word	0x000079d0


	//   ....[20]....
        /*01c0*/ 	.word	0x0000a6c0


	//   ....[21]....
        /*01c4*/ 	.word	0x0000a830


	//   ....[22]....
        /*01c8*/ 	.word	0x0000a8a0


	//   ....[23]....
        /*01cc*/ 	.word	0x0000a910


	//   ....[24]....
        /*01d0*/ 	.word	0x0000a980


	//   ....[25]....
        /*01d4*/ 	.word	0x0000a9f0


	//----- nvinfo : EIATTR_REG_RECONFIG
	.align		4
.L_614:
        /*01d8*/ 	.byte	0x01, 0x54
	.zero		2


	//----- nvinfo : EIATTR_SYSCALL_OFFSETS
	.align		4
        /*01dc*/ 	.byte	0x04, 0x46
        /*01de*/ 	.short	(.L_616 - .L_615)


	//   ....[0]....
.L_615:
        /*01e0*/ 	.word	0x00001060


	//   ....[1]....
        /*01e4*/ 	.word	0x00001150


	//   ....[2]....
        /*01e8*/ 	.word	0x00001290


	//   ....[3]....
        /*01ec*/ 	.word	0x00001380


	//----- nvinfo : EIATTR_MBARRIER_INSTR_OFFSETS
	.align		4
.L_616:
        /*01f0*/ 	.byte	0x04, 0x39
        /*01f2*/ 	.short	(.L_618 - .L_617)


	//   ....[0]....
.L_617:
        /*01f4*/ 	.word	0x00000260
        /*01f8*/ 	.word	0x000000ff
        /*01fc*/ 	.word	0x00036400
        /*0200*/ 	.short	0x0100
        /*0202*/ 	.byte	0x06
	.zero		1


	//   ....[1]....
        /*0204*/ 	.word	0x00000350
        /*0208*/ 	.word	0x000000ff
        /*020c*/ 	.word	0x00036410
        /*0210*/ 	.short	0x0100
        /*0212*/ 	.byte	0x08
	.zero		1


	//   ....[2]....
        /*0214*/ 	.word	0x00000360
        /*0218*/ 	.word	0x000000ff
        /*021c*/ 	.word	0x00036420
        /*0220*/ 	.short	0x0100
        /*0222*/ 	.byte	0x08
	.zero		1


	//   ....[3]....
        /*0224*/ 	.word	0x00000370
        /*0228*/ 	.word	0x000000ff
        /*022c*/ 	.word	0x00036418
        /*0230*/ 	.short	0x0100
        /*0232*/ 	.byte	0x08
	.zero		1


	//   ....[4]....
        /*0234*/ 	.word	0x00000380
        /*0238*/ 	.word	0x000000ff
        /*023c*/ 	.word	0x00036428
        /*0240*/ 	.short	0x0100
        /*0242*/ 	.byte	0x08
	.zero		1


	//   ....[5]....
        /*0244*/ 	.word	0x000004b0
        /*0248*/ 	.word	0x000000ff
        /*024c*/ 	.word	0x00036430
        /*0250*/ 	.short	0x0100
        /*0252*/ 	.byte	0x08
	.zero		1


	//   ....[6]....
        /*0254*/ 	.word	0x000004c0
        /*0258*/ 	.word	0x000000ff
        /*025c*/ 	.word	0x00036438
        /*0260*/ 	.short	0x0100
        /*0262*/ 	.byte	0x08
	.zero		1


	//   ....[7]....
        /*0264*/ 	.word	0x00001430
        /*0268*/ 	.word	0x000000ff
        /*026c*/ 	.word	0x00036400
        /*0270*/ 	.short	0x010a
        /*0272*/ 	.byte	0x24
	.zero		1


	//   ....[8]....
        /*0274*/ 	.word	0x00001520
        /*0278*/ 	.word	0x000000ff
        /*027c*/ 	.word	0x00036400
        /*0280*/ 	.short	0x010a
        /*0282*/ 	.byte	0x24
	.zero		1


	//   ....[9]....
        /*0284*/ 	.word	0x00001ca0
        /*0288*/ 	.word	0x00000003
        /*028c*/ 	.word	0x00036410
        /*0290*/ 	.short	0x010a
        /*0292*/ 	.byte	0x3f
	.zero		1


	//   ....[10]....
        /*0294*/ 	.word	0x00001ce0
        /*0298*/ 	.word	0x00000003
        /*029c*/ 	.word	0x00036410
        /*02a0*/ 	.short	0x010a
        /*02a2*/ 	.byte	0x3f
	.zero		1


	//   ....[11]....
        /*02a4*/ 	.word	0x00002380
        /*02a8*/ 	.word	0x000000ff
        /*02ac*/ 	.word	0x00036430
        /*02b0*/ 	.short	0x010a
        /*02b2*/ 	.byte	0x24
	.zero		1


	//   ....[12]....
        /*02b4*/ 	.word	0x000023c0
        /*02b8*/ 	.word	0x000000ff
        /*02bc*/ 	.word	0x00036430
        /*02c0*/ 	.short	0x010a
        /*02c2*/ 	.byte	0x24
	.zero		1


	//   ....[13]....
        /*02c4*/ 	.word	0x000041a0
        /*02c8*/ 	.word	0x000000ff
        /*02cc*/ 	.word	0x00000000
        /*02d0*/ 	.short	0x0101
        /*02d2*/ 	.byte	0x04
	.zero		1


	//   ....[14]....
        /*02d4*/ 	.word	0x00004530
        /*02d8*/ 	.word	0x00000003
        /*02dc*/ 	.word	0x00000000
        /*02e0*/ 	.short	0x0101
        /*02e2*/ 	.byte	0x3f
	.zero		1


	//   ....[15]....
        /*02e4*/ 	.word	0x000085c0
        /*02e8*/ 	.word	0x00000000
        /*02ec*/ 	.word	0x00036420
        /*02f0*/ 	.short	0x010a
        /*02f2*/ 	.byte	0x3f
	.zero		1


	//   ....[16]....
        /*02f4*/ 	.word	0x00008db0
        /*02f8*/ 	.word	0x00000000
        /*02fc*/ 	.word	0x00036438
        /*0300*/ 	.short	0x010a
        /*0302*/ 	.byte	0x3f
	.zero		1


	//   ....[17]....
        /*0304*/ 	.word	0x00009110
        /*0308*/ 	.word	0x00000000
        /*030c*/ 	.word	0x00036428
        /*0310*/ 	.short	0x010a
        /*0312*/ 	.byte	0x3f
	.zero		1


	//   ....[18]....
        /*0314*/ 	.word	0x00009440
        /*0318*/ 	.word	0x00000000
        /*031c*/ 	.word	0x00036438
        /*0320*/ 	.short	0x010a
        /*0322*/ 	.byte	0x3f
	.zero		1


	//   ....[19]....
        /*0324*/ 	.word	0x00009730
        /*0328*/ 	.word	0x00000000
        /*032c*/ 	.word	0x00036420
        /*0330*/ 	.short	0x010a
        /*0332*/ 	.byte	0x3f
	.zero		1


	//   ....[20]....
        /*0334*/ 	.word	0x00009ab0
        /*0338*/ 	.word	0x00000000
        /*033c*/ 	.word	0x00036438
        /*0340*/ 	.short	0x010a
        /*0342*/ 	.byte	0x3f
	.zero		1


	//   ....[21]....
        /*0344*/ 	.word	0x00009db0
        /*0348*/ 	.word	0x00000000
        /*034c*/ 	.word	0x00036428
        /*0350*/ 	.short	0x010a
        /*0352*/ 	.byte	0x3f
	.zero		1


	//   ....[22]....
        /*0354*/ 	.word	0x0000a0f0
        /*0358*/ 	.word	0x00000000
        /*035c*/ 	.word	0x00036438
        /*0360*/ 	.short	0x010a
        /*0362*/ 	.byte	0x3f
	.zero		1


	//   ....[23]....
        /*0364*/ 	.word	0x0000a550
        /*0368*/ 	.word	0x00000007
        /*036c*/ 	.word	0x00000000
        /*0370*/ 	.short	0x010a
        /*0372*/ 	.byte	0x3f
	.zero		1


	//   ....[24]....
        /*0374*/ 	.word	0x0000a5d0
        /*0378*/ 	.word	0x00000003
        /*037c*/ 	.word	0x00000000
        /*0380*/ 	.short	0x010a
        /*0382*/ 	.byte	0x3f
	.zero		1


	//   ....[25]....
        /*0384*/ 	.word	0x0000a620
        /*0388*/ 	.word	0x00000009
        /*038c*/ 	.word	0x00036438
        /*0390*/ 	.short	0x010a
        /*0392*/ 	.byte	0x3f
	.zero		1


	//   ....[26]....
        /*0394*/ 	.word	0x0000a700
        /*0398*/ 	.word	0x00000003
        /*039c*/ 	.word	0x00036400
        /*03a0*/ 	.short	0x010a
        /*03a2*/ 	.byte	0x3f
	.zero		1


	//   ....[27]....
        /*03a4*/ 	.word	0x0000a750
        /*03a8*/ 	.word	0x00000003
        /*03ac*/ 	.word	0x00036410
        /*03b0*/ 	.short	0x010a
        /*03b2*/ 	.byte	0x3f
	.zero		1


	//   ....[28]....
        /*03b4*/ 	.word	0x0000a7b0
        /*03b8*/ 	.word	0x0000000c
        /*03bc*/ 	.word	0x00036430
        /*03c0*/ 	.short	0x010a
        /*03c2*/ 	.byte	0x3f
	.zero		1


	//   ....[29]....
        /*03c4*/ 	.word	0x0000aa30
        /*03c8*/ 	.word	0x00000000
        /*03cc*/ 	.word	0x00036420
        /*03d0*/ 	.short	0x010a
        /*03d2*/ 	.byte	0x3f
	.zero		1


	//   ....[30]....
        /*03d4*/ 	.word	0x0000aa80
        /*03d8*/ 	.word	0x00000000
        /*03dc*/ 	.word	0x00036438
        /*03e0*/ 	.short	0x010a
        /*03e2*/ 	.byte	0x3f
	.zero		1


	//   ....[31]....
        /*03e4*/ 	.word	0x0000aad0
        /*03e8*/ 	.word	0x00000000
        /*03ec*/ 	.word	0x00036428
        /*03f0*/ 	.short	0x010a
        /*03f2*/ 	.byte	0x3f
	.zero		1


	//   ....[32]....
        /*03f4*/ 	.word	0x0000ab30
        /*03f8*/ 	.word	0x00000000
        /*03fc*/ 	.word	0x00036438
        /*0400*/ 	.short	0x010a
        /*0402*/ 	.byte	0x3f
	.zero		1


	//   ....[33]....
        /*0404*/ 	.word	0x0000abb0
        /*0408*/ 	.word	0x00000000
        /*040c*/ 	.word	0x00036420
        /*0410*/ 	.short	0x010a
        /*0412*/ 	.byte	0x3f
	.zero		1


	//   ....[34]....
        /*0414*/ 	.word	0x0000ac00
        /*0418*/ 	.word	0x00000000
        /*041c*/ 	.word	0x00036438
        /*0420*/ 	.short	0x010a
        /*0422*/ 	.byte	0x3f
	.zero		1


	//   ....[35]....
        /*0424*/ 	.word	0x0000ac50
        /*0428*/ 	.word	0x00000000
        /*042c*/ 	.word	0x00036428
        /*0430*/ 	.short	0x010a
        /*0432*/ 	.byte	0x3f
	.zero		1


	//   ....[36]....
        /*0434*/ 	.word	0x0000aca0
        /*0438*/ 	.word	0x00000000
        /*043c*/ 	.word	0x00036438
        /*0440*/ 	.short	0x010a
        /*0442*/ 	.byte	0x3f
	.zero		1


	//   ....[37]....
        /*0444*/ 	.word	0x0000ad70
        /*0448*/ 	.word	0x00000007
        /*044c*/ 	.word	0x00000000
        /*0450*/ 	.short	0x010a
        /*0452*/ 	.byte	0x3f
	.zero		1


	//   ....[38]....
        /*0454*/ 	.word	0x0000adc0
        /*0458*/ 	.word	0x00000003
        /*045c*/ 	.word	0x00000000
        /*0460*/ 	.short	0x010a
        /*0462*/ 	.byte	0x3f
	.zero		1


	//----- nvinfo : EIATTR_NUM_MBARRIERS
	.align		4
.L_618:
        /*0464*/ 	.byte	0x03, 0x38
        /*0466*/ 	.short	0x0007


	//----- nvinfo : EIATTR_EXIT_INSTR_OFFSETS
	.align		4
        /*0468*/ 	.byte	0x04, 0x1c
        /*046a*/ 	.short	(.L_620 - .L_619)


	//   ....[0]....
.L_619:
        /*046c*/ 	.word	0x0000a670


	//----- nvinfo : EIATTR_MAX_THREADS
	.align		4
.L_620:
        /*0470*/ 	.byte	0x04, 0x05
        /*0472*/ 	.short	(.L_622 - .L_621)
.L_621:
        /*0474*/ 	.word	0x00000200
        /*0478*/ 	.word	0x00000001
        /*047c*/ 	.word	0x00000001


	//----- nvinfo : EIATTR_CRS_STACK_SIZE
	.align		4
.L_622:
        /*0480*/ 	.byte	0x04, 0x1e
        /*0482*/ 	.short	(.L_624 - .L_623)
.L_623:
        /*0484*/ 	.word	0x00000000


	//----- nvinfo : EIATTR_CBANK_PARAM_SIZE
	.align		4
.L_624:
        /*0488*/ 	.byte	0x03, 0x19
        /*048a*/ 	.short	0x06f0


	//----- nvinfo : EIATTR_PARAM_CBANK
	.align		4
        /*048c*/ 	.byte	0x04, 0x0a
        /*048e*/ 	.short	(.L_626 - .L_625)
	.align		4
.L_625:
        /*0490*/ 	.word	index@(.nv.constant0._ZN7cutlass13device_kernelIN5flash11enable_sm90INS1_16FlashAttnBwdSm90INS1_25CollectiveMainloopBwdSm90ILi2ELi1ELi1EN4cute5tupleIJNS5_1CILi1EEES8_S8_EEENS6_IJNS7_ILi64EEENS7_ILi96EEENS7_ILi192EEEEEENS_10bfloat16_tEfNS_4arch4Sm90ELb0ELb1ELb1ELb1ELb1ELb0ELb1ELb0ELi3ELi1ELi1ELi1ELb0EEENS1_24CollectiveEpilogueBwdGQAISD_fSG_Li384ELb1ELb1EEENS1_19SingleTileSchedulerILb1ELb0ELb0ELi96EEEEEEEEEvNT_6ParamsE)
        /*0494*/ 	.short	0x0210
        /*0496*/ 	.short	0x06f0


	//----- nvinfo : EIATTR_SW_WAR
	.align		4
.L_626:
        /*0498*/ 	.byte	0x04, 0x36
        /*049a*/ 	.short	(.L_628 - .L_627)
.L_627:
        /*049c*/ 	.word	0x00000008
.L_628:


//--------------------- .nv.info._ZN7cutlass13device_kernelIN5flash11enable_sm90INS1_16FlashAttnBwdSm90INS1_25CollectiveMainloopBwdSm90ILi2ELi1ELi1EN4cute5tupleIJNS5_1CILi1EEES8_S8_EEENS6_IJNS7_ILi64EEENS7_ILi96EEENS7_ILi192EEEEEENS_10bfloat16_tEfNS_4arch4Sm90ELb1ELb0ELb1ELb0ELb0ELb0ELb1ELb0ELi3ELi1ELi1ELi1ELb0EEENS1_21CollectiveEpilogueBwdISD_SE_SG_Li384ELb0ELb1ELi3EEENS1_25SingleTileBwdLPTSchedulerILb0ELi96ELb0EEEEEEEEEvNT_6ParamsE --------------------------
	.section	.nv.info._ZN7cutlass13device_kernelIN5flash11enable_sm90INS1_16FlashAttnBwdSm90INS1_25CollectiveMainloopBwdSm90ILi2ELi1ELi1EN4cute5tupleIJNS5_1CILi1EEES8_S8_EEENS6_IJNS7_ILi64EEENS7_ILi96EEENS7_ILi192EEEEEENS_10bfloat16_tEfNS_4arch4Sm90ELb1ELb0ELb1ELb0ELb0ELb0ELb1ELb0ELi3ELi1ELi1ELi1ELb0EEENS1_21CollectiveEpilogueBwdISD_SE_SG_Li384ELb0ELb1ELi3EEENS1_25SingleTileBwdLPTSchedulerILb0ELi96ELb0EEEEEEEEEvNT_6ParamsE,"",@"SHT_CUDA_INFO"
	.sectionflags	@""
	.align	4


	//----- nvinfo : EIATTR_CUDA_API_VERSION
	.align		4
        /*0000*/ 	.byte	0x04, 0x37
        /*0002*/ 	.short	(.L_630 - .L_629)
.L_629:
        /*0004*/ 	.word	0x00000082


	//----- nvinfo : EIATTR_KPARAM_INFO
	.align		4
.L_630:
        /*0008*/ 	.byte	0x04, 0x17
        /*000a*/ 	.short	(.L_632 - .L_631)
.L_631:
        /*000c*/ 	.word	0x00000000
        /*0010*/ 	.short	0x0000
        /*0012*/ 	.short	0x0070
        /*0014*/ 	.byte	0x00, 0xf0, 0x01, 0x24


	//----- nvinfo : EIATTR_SPARSE_MMA_MASK
	.align		4
.L_632:
        /*0018*/ 	.byte	0x03, 0x50
        /*001a*/ 	.short	0x0000


	//----- nvinfo : EIATTR_MAXREG_COUNT
	.align		4
        /*001c*/ 	.byte	0x03, 0x1b
        /*001e*/ 	.short	0x0080


	//----- nvinfo : EIATTR_NUM_BARRIERS
	.align		4
        /*0020*/ 	.byte	0x02, 0x4c
        /*0022*/ 	.byte	0x10
	.zero		1


	//----- nvinfo : EIATTR_EXTERNS
	.align		4
        /*0024*/ 	.byte	0x04, 0x0f
        /*0026*/ 	.short	(.L_634 - .L_633)


	//   ....[0]....
	.align		4
.L_633:
        /*0028*/ 	.word	index@(__assertfail)


	//----- nvinfo : EIATTR_ANNOTATIONS
	.align		4
.L_634:
        /*002c*/ 	.byte	0x04, 0x55
        /*002e*/ 	.short	(.L_636 - .L_635)


	//   ....[0]....
.L_635:
        /* <DEDUP_REMOVED lines=12> */


	//----- nvinfo : EIATTR_MERCURY_ISA_VERSION
	.align		4
.L_636:
        /*00d8*/ 	.byte	0x03, 0x5f
        /*00da*/ 	.short	0x0101


	//----- nvinfo : EIATTR_INT_WARP_WIDE_INSTR_OFFSETS
	.align		4
        /*00dc*/ 	.byte	0x04, 0x31
        /*00de*/ 	.short	(.L_638 - .L_637)


	//   ....[0]....
.L_637:
        /*00e0*/ 	.word	0x000001e0


	//   ....[1]....
        /*00e4*/ 	.word	0x000002a0


	//----- nvinfo : EIATTR_COOP_GROUP_MASK_REGIDS
	.align		4
.L_638:
        /*00e8*/ 	.byte	0x04, 0x29
        /*00ea*/ 	.short	(.L_640 - .L_639)


	//   ....[0]....
.L_639:
        /*00ec*/ 	.word	0xffffffff


	//   ....[1]....
        /*00f0*/ 	.word	0xffffffff


	//   ....[2]....
        /*00f4*/ 	.word	0xffffffff


	//   ....[3]....
        /*00f8*/ 	.word	0xffffffff


	//   ....[4]....
        /*00fc*/ 	.word	0xffffffff


	//   ....[5]....
        /*0100*/ 	.word	0xffffffff


	//   ....[6]....
        /*0104*/ 	.word	0xffffffff


	//   ....[7]....
        /*0108*/ 	.word	0xffffffff


	//   ....[8]....
        /*010c*/ 	.word	0x0500000f


	//----- nvinfo : EIATTR_COOP_GROUP_INSTR_OFFSETS
	.align		4
.L_640:
        /*0110*/ 	.byte	0x04, 0x28
        /*0112*/ 	.short	(.L_642 - .L_641)


	//   ....[0]....
.L_641:
        /*0114*/ 	.word	0x00000060


	//   ....[1]....
        /*0118*/ 	.word	0x000001f0


	//   ....[2]....
        /*011c*/ 	.word	0x00000280


	//   ....[3]....
        /*0120*/ 	.word	0x00000400


	//   ....[4]....
        /*0124*/ 	.word	0x00000640


	//   ....[5]....
        /*0128*/ 	.word	0x00001220


	//   ....[6]....
        /*012c*/ 	.word	0x000048e0


	//   ....[7]....
        /*0130*/ 	.word	0x00005ea0


	//   ....[8]....
        /*0134*/ 	.word	0x00009890


	//----- nvinfo : EIATTR_REG_RECONFIG
	.align		4
.L_642:
        /*0138*/ 	.byte	0x01, 0x54
	.zero		2


	//----- nvinfo : EIATTR_SYSCALL_OFFSETS
	.align		4
        /*013c*/ 	.byte	0x04, 0x46
        /*013e*/ 	.short	(.L_644 - .L_643)


	//   ....[0]....
.L_643:
        /*0140*/ 	.word	0x00000e80


	//   ....[1]....
        /*0144*/ 	.word	0x00000f70


	//   ....[2]....
        /*0148*/ 	.word	0x000010b0


	//   ....[3]....
        /*014c*/ 	.word	0x000011a0


	//   ....[4]....
        /*0150*/ 	.word	0x000042d0


	//   ....[5]....
        /*0154*/ 	.word	0x00004410


	//   ....[6]....
        /*0158*/ 	.word	0x00004530


	//   ....[7]....
        /*015c*/ 	.word	0x00004650


	//----- nvinfo : EIATTR_MBARRIER_INSTR_OFFSETS
	.align		4
.L_644:
        /*0160*/ 	.byte	0x04, 0x39
        /*0162*/ 	.short	(.L_646 - .L_645)


	//   ....[0]....
.L_645:
        /*0164*/ 	.word	0x000002c0
        /*0168*/ 	.word	0x000000ff
        /*016c*/ 	.word	0x00036400
        /*0170*/ 	.short	0x0100
        /*0172*/ 	.byte	0x06
	.zero		1


	//   ....[1]....
        /*0174*/ 	.word	0x000003b0
        /*0178*/ 	.word	0x000000ff
        /*017c*/ 	.word	0x00036410
        /*0180*/ 	.short	0x0100
        /*0182*/ 	.byte	0x08
	.zero		1


	//   ....[2]....
        /*0184*/ 	.word	0x000003c0
        /*0188*/ 	.word	0x000000ff
        /*018c*/ 	.word	0x00036420
        /*0190*/ 	.short	0x0100
        /*0192*/ 	.byte	0x08
	.zero		1


	//   ....[3]....
        /*0194*/ 	.word	0x000003d0
        /*0198*/ 	.word	0x000000ff
        /*019c*/ 	.word	0x00036418
        /*01a0*/ 	.short	0x0100
        /*01a2*/ 	.byte	0x08
	.zero		1


	//   ....[4]....
        /*01a4*/ 	.word	0x000003e0
        /*01a8*/ 	.word	0x000000ff
        /*01ac*/ 	.word	0x00036428
        /*01b0*/ 	.short	0x0100
        /*01b2*/ 	.byte	0x08
	.zero		1


	//   ....[5]....
        /*01b4*/ 	.word	0x00000510
        /*01b8*/ 	.word	0x000000ff
        /*01bc*/ 	.word	0x00036430
        /*01c0*/ 	.short	0x0100
        /*01c2*/ 	.byte	0x08
	.zero		1


	//   ....[6]....
        /*01c4*/ 	.word	0x00000520
        /*01c8*/ 	.word	0x000000ff
        /*01cc*/ 	.word	0x00036438
        /*01d0*/ 	.short	0x0100
        /*01d2*/ 	.byte	0x08
	.zero		1


	//   ....[7]....
        /*01d4*/ 	.word	0x00001250
        /*01d8*/ 	.word	0x000000ff
        /*01dc*/ 	.word	0x00036400
        /*01e0*/ 	.short	0x010a
        /*01e2*/ 	.byte	0x25
	.zero		1


	//   ....[8]....
        /*01e4*/ 	.word	0x00001340
        /*01e8*/ 	.word	0x000000ff
        /*01ec*/ 	.word	0x00036400
        /*01f0*/ 	.short	0x010a
        /*01f2*/ 	.byte	0x25
	.zero		1


	//   ....[9]....
        /*01f4*/ 	.word	0x00001a90
        /*01f8*/ 	.word	0x00000003
        /*01fc*/ 	.word	0x00036410
        /*0200*/ 	.short	0x010a
        /*0202*/ 	.byte	0x3f
	.zero		1


	//   ....[10]....
        /*0204*/ 	.word	0x00001ad0
        /*0208*/ 	.word	0x00000003
        /*020c*/ 	.word	0x00036410
        /*0210*/ 	.short	0x010a
        /*0212*/ 	.byte	0x3f
	.zero		1


	//   ....[11]....
        /*0214*/ 	.word	0x00002170
        /*0218*/ 	.word	0x000000ff
        /*021c*/ 	.word	0x00036430
        /*0220*/ 	.short	0x010a
        /*0222*/ 	.byte	0x25
	.zero		1


	//   ....[12]....
        /*0224*/ 	.word	0x000023c0
        /*0228*/ 	.word	0x000000ff
        /*022c*/ 	.word	0x00036430
        /*0230*/ 	.short	0x010a
        /*0232*/ 	.byte	0x25
	.zero		1


	//   ....[13]....
        /*0234*/ 	.word	0x00003a80
        /*0238*/ 	.word	0x000000ff
        /*023c*/ 	.word	0x00000000
        /*0240*/ 	.short	0x0101
        /*0242*/ 	.byte	0x04
	.zero		1


	//   ....[14]....
        /*0244*/ 	.word	0x00003e10
        /*0248*/ 	.word	0x00000003
        /*024c*/ 	.word	0x00000000
        /*0250*/ 	.short	0x0101
        /*0252*/ 	.byte	0x3f
	.zero		1


	//   ....[15]....
        /*0254*/ 	.word	0x00007780
        /*0258*/ 	.word	0x0000000c
        /*025c*/ 	.word	0x00036420
        /*0260*/ 	.short	0x010a
        /*0262*/ 	.byte	0x3f
	.zero		1


	//   ....[16]....
        /*0264*/ 	.word	0x00007f10
        /*0268*/ 	.word	0x0000000c
        /*026c*/ 	.word	0x00036438
        /*0270*/ 	.short	0x010a
        /*0272*/ 	.byte	0x3f
	.zero		1


	//   ....[17]....
        /*0274*/ 	.word	0x00008290
        /*0278*/ 	.word	0x0000000c
        /*027c*/ 	.word	0x00036428
        /*0280*/ 	.short	0x010a
        /*0282*/ 	.byte	0x3f
	.zero		1


	//   ....[18]....
        /*0284*/ 	.word	0x000085e0
        /*0288*/ 	.word	0x0000000c
        /*028c*/ 	.word	0x00036438
        /*0290*/ 	.short	0x010a
        /*0292*/ 	.byte	0x3f
	.zero		1


	//   ....[19]....
        /*0294*/ 	.word	0x00008900
        /*0298*/ 	.word	0x0000000c
        /*029c*/ 	.word	0x00036420
        /*02a0*/ 	.short	0x010a
        /*02a2*/ 	.byte	0x3f
	.zero		1


	//   ....[20]....
        /*02a4*/ 	.word	0x00008c80
        /*02a8*/ 	.word	0x0000000c
        /*02ac*/ 	.word	0x00036438
        /*02b0*/ 	.short	0x010a
        /*02b2*/ 	.byte	0x3f
	.zero		1


	//   ....[21]....
        /*02b4*/ 	.word	0x00008f90
        /*02b8*/ 	.word	0x0000000c
        /*02bc*/ 	.word	0x00036428
        /*02c0*/ 	.short	0x010a
        /*02c2*/ 	.byte	0x3f
	.zero		1


	//   ....[22]....
        /*02c4*/ 	.word	0x000092b0
        /*02c8*/ 	.word	0x0000000c
        /*02cc*/ 	.word	0x00036438
        /*02d0*/ 	.short	0x010a
        /*02d2*/ 	.byte	0x3f
	.zero		1


	//   ....[23]....
        /*02d4*/ 	.word	0x00009720
        /*02d8*/ 	.word	0x00000005
        /*02dc*/ 	.word	0x00000000
        /*02e0*/ 	.short	0x010a
        /*02e2*/ 	.byte	0x3f
	.zero		1


	//   ....[24]....
        /*02e4*/ 	.word	0x000097a0
        /*02e8*/ 	.word	0x00000017
        /*02ec*/ 	.word	0x00000000
        /*02f0*/ 	.short	0x010a
        /*02f2*/ 	.byte	0x3f
	.zero		1


	//   ....[25]....
        /*02f4*/ 	.word	0x000097f0
        /*02f8*/ 	.word	0x00000007
        /*02fc*/ 	.word	0x00036438
        /*0300*/ 	.short	0x010a
        /*0302*/ 	.byte	0x3f
	.zero		1


	//   ....[26]....
        /*0304*/ 	.word	0x000098d0
        /*0308*/ 	.word	0x00000003
        /*030c*/ 	.word	0x00036400
        /*0310*/ 	.short	0x010a
        /*0312*/ 	.byte	0x3f
	.zero		1


	//   ....[27]....
        /*0314*/ 	.word	0x00009920
        /*0318*/ 	.word	0x00000003
        /*031c*/ 	.word	0x00036410
        /*0320*/ 	.short	0x010a
        /*0322*/ 	.byte	0x3f
	.zero		1


	//   ....[28]....
        /*0324*/ 	.word	0x00009980
        /*0328*/ 	.word	0x00000079
        /*032c*/ 	.word	0x00036430
        /*0330*/ 	.short	0x010a
        /*0332*/ 	.byte	0x3f
	.zero		1


	//   ....[29]....
        /*0334*/ 	.word	0x000099d0
        /*0338*/ 	.word	0x0000000c
        /*033c*/ 	.word	0x00036420
        /*0340*/ 	.short	0x010a
        /*0342*/ 	.byte	0x3f
	.zero		1


	//   ....[30]....
        /*0344*/ 	.word	0x00009a20
        /*0348*/ 	.word	0x0000000c
        /*034c*/ 	.word	0x00036438
        /*0350*/ 	.short	0x010a
        /*0352*/ 	.byte	0x3f
	.zero		1


	//   ....[31]....
        /*0354*/ 	.word	0x00009a70
        /*0358*/ 	.word	0x0000000c
        /*035c*/ 	.word	0x00036428
        /*0360*/ 	.short	0x010a
        /*0362*/ 	.byte	0x3f
	.zero		1


	//   ....[32]....
        /*0364*/ 	.word	0x00009ae0
        /*0368*/ 	.word	0x0000000c
        /*036c*/ 	.word	0x00036438
        /*0370*/ 	.short	0x010a
        /*0372*/ 	.byte	0x3f
	.zero		1


	//   ....[33]....
        /*0374*/ 	.word	0x00009b50
        /*0378*/ 	.word	0x0000000c
        /*037c*/ 	.word	0x00036420
        /*0380*/ 	.short	0x010a
        /*0382*/ 	.byte	0x3f
	.zero		1


	//   ....[34]....
        /*0384*/ 	.word	0x00009ba0
        /*0388*/ 	.word	0x0000000c
        /*038c*/ 	.word	0x00036438
        /*0390*/ 	.short	0x010a
        /*0392*/ 	.byte	0x3f
	.zero		1


	//   ....[35]....
        /*0394*/ 	.word	0x00009bf0
        /*0398*/ 	.word	0x0000000c
        /*039c*/ 	.word	0x00036428
        /*03a0*/ 	.short	0x010a
        /*03a2*/ 	.byte	0x3f
	.zero		1


	//   ....[36]....
        /*03a4*/ 	.word	0x00009c40
        /*03a8*/ 	.word	0x0000000c
        /*03ac*/ 	.word	0x00036438
        /*03b0*/ 	.short	0x010a
        /*03b2*/ 	.byte	0x3f
	.zero		1


	//   ....[37]....
        /*03b4*/ 	.word	0x00009d10
        /*03b8*/ 	.word	0x00000005
        /*03bc*/ 	.word	0x00000000
        /*03c0*/ 	.short	0x010a
        /*03c2*/ 	.byte	0x3f
	.zero		1


	//   ....[38]....
        /*03c4*/ 	.word	0x00009d60
        /*03c8*/ 	.word	0x00000017
        /*03cc*/ 	.word	0x00000000
        /*03d0*/ 	.short	0x010a
        /*03d2*/ 	.byte	0x3f
	.zero		1


	//----- nvinfo : EIATTR_NUM_MBARRIERS
	.align		4
.L_646:
        /*03d4*/ 	.byte	0x03, 0x38
        /*03d6*/ 	.short	0x0007


	//----- nvinfo : EIATTR_EXIT_INSTR_OFFSETS
	.align		4
        /*03d8*/ 	.byte	0x04, 0x1c
        /*03da*/ 	.short	(.L_648 - .L_647)


	//   ....[0]....
.L_647:
        /*03dc*/ 	.word	0x000008f0


	//   ....[1]....
        /*03e0*/ 	.word	0x00004ee0


	//   ....[2]....
        /*03e4*/ 	.word	0x00005e50


	//   ....[3]....
        /*03e8*/ 	.word	0x00009840


	//----- nvinfo : EIATTR_MAX_THREADS
	.align		4
.L_648:
        /*03ec*/ 	.byte	0x04, 0x05
        /*03ee*/ 	.short	(.L_650 - .L_649)
.L_649:
        /*03f0*/ 	.word	0x00000200
        /*03f4*/ 	.word	0x00000001
        /*03f8*/ 	.word	0x00000001


	//----- nvinfo : EIATTR_CRS_STACK_SIZE
	.align		4
.L_650:
        /*03fc*/ 	.byte	0x04, 0x1e
        /*03fe*/ 	.short	(.L_652 - .L_651)
.L_651:
        /*0400*/ 	.word	0x00000000


	//----- nvinfo : EIATTR_CBANK_PARAM_SIZE
	.align		4
.L_652:
        /*0404*/ 	.byte	0x03, 0x19
        /*0406*/ 	.short	0x0970


	//----- nvinfo : EIATTR_PARAM_CBANK
	.align		4
        /*0408*/ 	.byte	0x04, 0x0a
        /*040a*/ 	.short	(.L_654 - .L_653)
	.align		4
.L_653:
        /*040c*/ 	.word	index@(.nv.constant0._ZN7cutlass13device_kernelIN5flash11enable_sm90INS1_16FlashAttnBwdSm90INS1_25CollectiveMainloopBwdSm90ILi2ELi1ELi1EN4cute5tupleIJNS5_1CILi1EEES8_S8_EEENS6_IJNS7_ILi64EEENS7_ILi96EEENS7_ILi192EEEEEENS_10bfloat16_tEfNS_4arch4Sm90ELb1ELb0ELb1ELb0ELb0ELb0ELb1ELb0ELi3ELi1ELi1ELi1ELb0EEENS1_21CollectiveEpilogueBwdISD_SE_SG_Li384ELb0ELb1ELi3EEENS1_25SingleTileBwdLPTSchedulerILb0ELi96ELb0EEEEEEEEEvNT_6ParamsE)
        /*0410*/ 	.short	0x0210
        /*0412*/ 	.short	0x0970


	//----- nvinfo : EIATTR_SW_WAR
	.align		4
.L_654:
        /*0414*/ 	.byte	0x04, 0x36
        /*0416*/ 	.short	(.L_656 - .L_655)
.L_655:
        /*0418*/ 	.word	0x00000008
.L_656:


//--------------------- .nv.info._ZN7cutlass13device_kernelIN5flash11enable_sm90INS1_16FlashAttnBwdSm90INS1_25CollectiveMainloopBwdSm90ILi2ELi1ELi1EN4cute5tupleIJNS5_1CILi1EEES8_S8_EEENS6_IJNS7_ILi64EEENS7_ILi96EEENS7_ILi192EEEEEENS_10bfloat16_tEfNS_4arch4Sm90ELb1ELb0ELb1ELb0ELb1ELb0ELb1ELb0ELi3ELi1ELi1ELi1ELb0EEENS1_21CollectiveEpilogueBwdISD_SE_SG_Li384ELb0ELb1ELi3EEENS1_25SingleTileBwdLPTSchedulerILb0ELi96ELb1EEEEEEEEEvNT_6ParamsE --------------------------
	.section	.nv.info._ZN7cutlass13device_kernelIN5flash11enable_sm90INS1_16FlashAttnBwdSm90INS1_25CollectiveMainloopBwdSm90ILi2ELi1ELi1EN4cute5tupleIJNS5_1CILi1EEES8_S8_EEENS6_IJNS7_ILi64EEENS7_ILi96EEENS7_ILi192EEEEEENS_10bfloat16_tEfNS_4arch4Sm90ELb1ELb0ELb1ELb0ELb1ELb0ELb1ELb0ELi3ELi1ELi1ELi1ELb0EEENS1_21CollectiveEpilogueBwdISD_SE_SG_Li384ELb0ELb1ELi3EEENS1_25SingleTileBwdLPTSchedulerILb0ELi96ELb1EEEEEEEEEvNT_6ParamsE,"",@"SHT_CUDA_INFO"
	.sectionflags	@""
	.align	4


	//----- nvinfo : EIATTR_CUDA_API_VERSION
	.align		4
        /*0000*/ 	.byte	0x04, 0x37
        /*0002*/ 	.short	(.L_658 - .L_657)
.L_657:
        /*0004*/ 	.word	0x00000082


	//----- nvinfo : EIATTR_KPARAM_INFO
	.align		4
.L_658:
        /*0008*/ 	.byte	0x04, 0x17
        /*000a*/ 	.short	(.L_660 - .L_659)
.L_659:
        /*000c*/ 	.word	0x00000000
        /*0010*/ 	.short	0x0000
        /*0012*/ 	.short	0x0070
        /*0014*/ 	.byte	0x00, 0xf0, 0x01, 0x24


	//----- nvinfo : EIATTR_SPARSE_MMA_MASK
	.align		4
.L_660:
        /*0018*/ 	.byte	0x03, 0x50
        /*001a*/ 	.short	0x0000


	//----- nvinfo : EIATTR_MAXREG_COUNT
	.align		4
        /*001c*/ 	.byte	0x03, 0x1b
        /*001e*/ 	.short	0x0080


	//----- nvinfo : EIATTR_NUM_BARRIERS
	.align		4
        /*0020*/ 	.byte	0x02, 0x4c
        /*0022*/ 	.byte	0x10
	.zero		1


	//----- nvinfo : EIATTR_EXTERNS
	.align		4
        /*0024*/ 	.byte	0x04, 0x0f
        /*0026*/ 	.short	(.L_662 - .L_661)


	//   ....[0]....
	.align		4
.L_661:
        /*0028*/ 	.word	index@(__assertfail)


	//----- nvinfo : EIATTR_ANNOTATIONS
	.align		4
.L_662:
        /*002c*/ 	.byte	0x04, 0x55
        /*002e*/ 	.short	(.L_664 - .L_663)


	//   ....[0]....
.L_663:
        /* <DEDUP_REMOVED lines=12> */


	//----- nvinfo : EIATTR_MERCURY_ISA_VERSION
	.align		4
.L_664:
        /*00d8*/ 	.byte	0x03, 0x5f
        /*00da*/ 	.short	0x0101


	//----- nvinfo : EIATTR_INT_WARP_WIDE_INSTR_OFFSETS
	.align		4
        /*00dc*/ 	.byte	0x04, 0x31
        /*00de*/ 	.short	(.L_666 - .L_665)


	//   ....[0]....
.L_665:
        /*00e0*/ 	.word	0x000001e0


	//   ....[1]....
        /*00e4*/ 	.word	0x000002a0


	//   ....[2]....
        /*00e8*/ 	.word	0x00006c90


	//   ....[3]....
        /*00ec*/ 	.word	0x00007440


	//   ....[4]....
        /*00f0*/ 	.word	0x00007aa0


	//----- nvinfo : EIATTR_COOP_GROUP_MASK_REGIDS
	.align		4
.L_666:
        /*00f4*/ 	.byte	0x04, 0x29
        /*00f6*/ 	.short	(.L_668 - .L_667)


	//   ....[0]....
.L_667:
        /*00f8*/ 	.word	0xffffffff


	//   ....[1]....
        /*00fc*/ 	.word	0xffffffff


	//   ....[2]....
        /*0100*/ 	.word	0xffffffff


	//   ....[3]....
        /*0104*/ 	.word	0xffffffff


	//   ....[4]....
        /*0108*/ 	.word	0xffffffff


	//   ....[5]....
        /*010c*/ 	.word	0xffffffff


	//   ....[6]....
        /*0110*/ 	.word	0xffffffff


	//   ....[7]....
        /*0114*/ 	.word	0xffffffff


	//   ....[8]....
        /*0118*/ 	.word	0xffffffff


	//   ....[9]....
        /*011c*/ 	.word	0xffffffff


	//   ....[10]....
        /*0120*/ 	.word	0xffffffff


	//   ....[11]....
        /*0124*/ 	.word	0xffffffff


	//   ....[12]....
        /*0128*/ 	.word	0xffffffff


	//   ....[13]....
        /*012c*/ 	.word	0xffffffff


	//   ....[14]....
        /*0130*/ 	.word	0x0500000f


	//   ....[15]....
        /*0134*/ 	.word	0x0500000f


	//   ....[16]....
        /*0138*/ 	.word	0x0500000f


	//   ....[17]....
        /*013c*/ 	.word	0x0500000f


	//----- nvinfo : EIATTR_COOP_GROUP_INSTR_OFFSETS
	.align		4
.L_668:
        /*0140*/ 	.byte	0x04, 0x28
        /*0142*/ 	.short	(.L_670 - .L_669)


	//   ....[0]....
.L_669:
        /*0144*/ 	.word	0x00000060


	//   ....[1]....
        /*0148*/ 	.word	0x000001f0


	//   ....[2]....
        /*014c*/ 	.word	0x00000280


	//   ....[3]....
        /*0150*/ 	.word	0x00000400


	//   ....[4]....
        /*0154*/ 	.word	0x00000650


	//   ....[5]....
        /*0158*/ 	.word	0x00001260


	//   ....[6]....
        /*015c*/ 	.word	0x00004920


	//   ....[7]....
        /*0160*/ 	.word	0x00005f20


	//   ....[8]....
        /*0164*/ 	.word	0x00006700


	//   ....[9]....
        /*0168*/ 	.word	0x00006bc0


	//   ....[10]....
        /*016c*/ 	.word	0x00006f80


	//   ....[11]....
        /*0170*/ 	.word	0x00007370


	//   ....[12]....
        /*0174*/ 	.word	0x00007620


	//   ....[13]....
        /*0178*/ 	.word	0x000079d0


	//   ....[14]....
        /*017c*/ 	.word	0x0000a310


	//   ....[15]....
        /*0180*/ 	.word	0x0000a480


	//   ....[16]....
        /*0184*/ 	.word	0x0000a4f0


	//   ....[17]....
        /*0188*/ 	.word	0x0000a560


	//----- nvinfo : EIATTR_REG_RECONFIG
	.align		4
.L_670:
        /*018c*/ 	.byte	0x01, 0x54
	.zero		2


	//----- nvinfo : EIATTR_SYSCALL_OFFSETS
	.align		4
        /*0190*/ 	.byte	0x04, 0x46
        /*0192*/ 	.short	(.L_672 - .L_671)


	//   ....[0]....
.L_671:
        /*0194*/ 	.word	0x00000ec0


	//   ....[1]....
        /*0198*/ 	.word	0x00000fb0


	//   ....[2]....
        /*019c*/ 	.word	0x000010f0


	//   ....[3]....
        /*01a0*/ 	.word	0x000011e0


	//   ....[4]....
        /*01a4*/ 	.word	0x00004310


	//   ....[5]....
        /*01a8*/ 	.word	0x00004450


	//   ....[6]....
        /*01ac*/ 	.word	0x00004570


	//   ....[7]....
        /*01b0*/ 	.word	0x00004690


	//----- nvinfo : EIATTR_MBARRIER_INSTR_OFFSETS
	.align		4
.L_672:
        /*01b4*/ 	.byte	0x04, 0x39
        /*01b6*/ 	.short	(.L_674 - .L_673)


	//   ....[0]....
.L_673:
        /*01b8*/ 	.word	0x000002c0
        /*01bc*/ 	.word	0x000000ff
        /*01c0*/ 	.word	0x00036400
        /*01c4*/ 	.short	0x0100
        /*01c6*/ 	.byte	0x06
	.zero		1


	//   ....[1]....
        /*01c8*/ 	.word	0x000003b0
        /*01cc*/ 	.word	0x000000ff
        /*01d0*/ 	.word	0x00036410
        /*01d4*/ 	.short	0x0100
        /*01d6*/ 	.byte	0x08
	.zero		1


	//   ....[2]....
        /*01d8*/ 	.word	0x000003c0
        /*01dc*/ 	.word	0x000000ff
        /*01e0*/ 	.word	0x00036420
        /*01e4*/ 	.short	0x0100
        /*01e6*/ 	.byte	0x08
	.zero		1


	//   ....[3]....
        /*01e8*/ 	.word	0x000003d0
        /*01ec*/ 	.word	0x000000ff
        /*01f0*/ 	.word	0x00036418
        /*01f4*/ 	.short	0x0100
        /*01f6*/ 	.byte	0x08
	.zero		1


	//   ....[4]....
        /*01f8*/ 	.word	0x000003e0
        /*01fc*/ 	.word	0x000000ff
        /*0200*/ 	.word	0x00036428
        /*0204*/ 	.short	0x0100
        /*0206*/ 	.byte	0x08
	.zero		1


	//   ....[5]....
        /*0208*/ 	.word	0x00000510
        /*020c*/ 	.word	0x000000ff
        /*0210*/ 	.word	0x00036430
        /*0214*/ 	.short	0x0100
        /*0216*/ 	.byte	0x08
	.zero		1


	//   ....[6]....
        /*0218*/ 	.word	0x00000520
        /*021c*/ 	.word	0x000000ff
        /*0220*/ 	.word	0x00036438
        /*0224*/ 	.short	0x0100
        /*0226*/ 	.byte	0x08
	.zero		1


	//   ....[7]....
        /*0228*/ 	.word	0x00001290
        /*022c*/ 	.word	0x000000ff
        /*0230*/ 	.word	0x00036400
        /*0234*/ 	.short	0x010a
        /*0236*/ 	.byte	0x28
	.zero		1


	//   ....[8]....
        /*0238*/ 	.word	0x00001380
        /*023c*/ 	.word	0x000000ff
        /*0240*/ 	.word	0x00036400
        /*0244*/ 	.short	0x010a
        /*0246*/ 	.byte	0x28
	.zero		1


	//   ....[9]....
        /*0248*/ 	.word	0x00001ad0
        /*024c*/ 	.word	0x00000003
        /*0250*/ 	.word	0x00036410
        /*0254*/ 	.short	0x010a
        /*0256*/ 	.byte	0x3f
	.zero		1


	//   ....[10]....
        /*0258*/ 	.word	0x00001b10
        /*025c*/ 	.word	0x00000003
        /*0260*/ 	.word	0x00036410
        /*0264*/ 	.short	0x010a
        /*0266*/ 	.byte	0x3f
	.zero		1


	//   ....[11]....
        /*0268*/ 	.word	0x000021b0
        /*026c*/ 	.word	0x000000ff
        /*0270*/ 	.word	0x00036430
        /*0274*/ 	.short	0x010a
        /*0276*/ 	.byte	0x28
	.zero		1


	//   ....[12]....
        /*0278*/ 	.word	0x00002400
        /*027c*/ 	.word	0x000000ff
        /*0280*/ 	.word	0x00036430
        /*0284*/ 	.short	0x010a
        /*0286*/ 	.byte	0x28
	.zero		1


	//   ....[13]....
        /*0288*/ 	.word	0x00003ac0
        /*028c*/ 	.word	0x000000ff
        /*0290*/ 	.word	0x00000000
        /*0294*/ 	.short	0x0101
        /*0296*/ 	.byte	0x04
	.zero		1


	//   ....[14]....
        /*0298*/ 	.word	0x00003e50
        /*029c*/ 	.word	0x00000003
        /*02a0*/ 	.word	0x00000000
        /*02a4*/ 	.short	0x0101
        /*02a6*/ 	.byte	0x3f
	.zero		1


	//   ....[15]....
        /*02a8*/ 	.word	0x00008200
        /*02ac*/ 	.word	0x0000000c
        /*02b0*/ 	.word	0x00036420
        /*02b4*/ 	.short	0x010a
        /*02b6*/ 	.byte	0x3f
	.zero		1


	//   ....[16]....
        /*02b8*/ 	.word	0x00008990
        /*02bc*/ 	.word	0x0000000c
        /*02c0*/ 	.word	0x00036438
        /*02c4*/ 	.short	0x010a
        /*02c6*/ 	.byte	0x3f
	.zero		1


	//   ....[17]....
        /*02c8*/ 	.word	0x00008d10
        /*02cc*/ 	.word	0x0000000c
        /*02d0*/ 	.word	0x00036428
        /*02d4*/ 	.short	0x010a
        /*02d6*/ 	.byte	0x3f
	.zero		1


	//   ....[18]....
        /*02d8*/ 	.word	0x00009060
        /*02dc*/ 	.word	0x0000000c
        /*02e0*/ 	.word	0x00036438
        /*02e4*/ 	.short	0x010a
        /*02e6*/ 	.byte	0x3f
	.zero		1


	//   ....[19]....
        /*02e8*/ 	.word	0x00009380
        /*02ec*/ 	.word	0x0000000c
        /*02f0*/ 	.word	0x00036420
        /*02f4*/ 	.short	0x010a
        /*02f6*/ 	.byte	0x3f
	.zero		1


	//   ....[20]....
        /*02f8*/ 	.word	0x00009700
        /*02fc*/ 	.word	0x0000000c
        /*0300*/ 	.word	0x00036438
        /*0304*/ 	.short	0x010a
        /*0306*/ 	.byte	0x3f
	.zero		1


	//   ....[21]....
        /*0308*/ 	.word	0x00009a10
        /*030c*/ 	.word	0x0000000c
        /*0310*/ 	.word	0x00036428
        /*0314*/ 	.short	0x010a
        /*0316*/ 	.byte	0x3f
	.zero		1


	//   ....[22]....
        /*0318*/ 	.word	0x00009d30
        /*031c*/ 	.word	0x0000000c
        /*0320*/ 	.word	0x00036438
        /*0324*/ 	.short	0x010a
        /*0326*/ 	.byte	0x3f
	.zero		1


	//   ....[23]....
        /*0328*/ 	.word	0x0000a1a0
        /*032c*/ 	.word	0x00000005
        /*0330*/ 	.word	0x00000000
        /*0334*/ 	.short	0x010a
        /*0336*/ 	.byte	0x3f
	.zero		1


	//   ....[24]....
        /*0338*/ 	.word	0x0000a220
        /*033c*/ 	.word	0x00000017
        /*0340*/ 	.word	0x00000000
        /*0344*/ 	.short	0x010a
        /*0346*/ 	.byte	0x3f
	.zero		1


	//   ....[25]....
        /*0348*/ 	.word	0x0000a270
        /*034c*/ 	.word	0x00000007
        /*0350*/ 	.word	0x00036438
        /*0354*/ 	.short	0x010a
        /*0356*/ 	.byte	0x3f
	.zero		1


	//   ....[26]....
        /*0358*/ 	.word	0x0000a350
        /*035c*/ 	.word	0x00000003
        /*0360*/ 	.word	0x00036400
        /*0364*/ 	.short	0x010a
        /*0366*/ 	.byte	0x3f
	.zero		1


	//   ....[27]....
        /*0368*/ 	.word	0x0000a3a0
        /*036c*/ 	.word	0x00000003
        /*0370*/ 	.word	0x00036410
        /*0374*/ 	.short	0x010a
        /*0376*/ 	.byte	0x3f
	.zero		1


	//   ....[28]....
        /*0378*/ 	.word	0x0000a400
        /*037c*/ 	.word	0x00000079
        /*0380*/ 	.word	0x00036430
        /*0384*/ 	.short	0x010a
        /*0386*/ 	.byte	0x3f
	.zero		1


	//   ....[29]....
        /*0388*/ 	.word	0x0000a5a0
        /*038c*/ 	.word	0x0000000c
        /*0390*/ 	.word	0x00036420
        /*0394*/ 	.short	0x010a
        /*0396*/ 	.byte	0x3f
	.zero		1


	//   ....[30]....
        /*0398*/ 	.word	0x0000a5f0
        /*039c*/ 	.word	0x0000000c
        /*03a0*/ 	.word	0x00036438
        /*03a4*/ 	.short	0x010a
        /*03a6*/ 	.byte	0x3f
	.zero		1


	//   ....[31]....
        /*03a8*/ 	.word	0x0000a640
        /*03ac*/ 	.word	0x0000000c
        /*03b0*/ 	.word	0x00036428
        /*03b4*/ 	.short	0x010a
        /*03b6*/ 	.byte	0x3f
	.zero		1


	//   ....[32]....
        /*03b8*/ 	.word	0x0000a6b0
        /*03bc*/ 	.word	0x0000000c
        /*03c0*/ 	.word	0x00036438
        /*03c4*/ 	.short	0x010a
        /*03c6*/ 	.byte	0x3f
	.zero		1


	//   ....[33]....
        /*03c8*/ 	.word	0x0000a720
        /*03cc*/ 	.word	0x0000000c
        /*03d0*/ 	.word	0x00036420
        /*03d4*/ 	.short	0x010a
        /*03d6*/ 	.byte	0x3f
	.zero		1


	//   ....[34]....
        /*03d8*/ 	.word	0x0000a770
        /*03dc*/ 	.word	0x0000000c
        /*03e0*/ 	.word	0x00036438
        /*03e4*/ 	.short	0x010a
        /*03e6*/ 	.byte	0x3f
	.zero		1


	//   ....[35]....
        /*03e8*/ 	.word	0x0000a7c0
        /*03ec*/ 	.word	0x0000000c
        /*03f0*/ 	.word	0x00036428
        /*03f4*/ 	.short	0x010a
        /*03f6*/ 	.byte	0x3f
	.zero		1


	//   ....[36]....
        /*03f8*/ 	.word	0x0000a810
        /*03fc*/ 	.word	0x0000000c
        /*0400*/ 	.word	0x00036438
        /*0404*/ 	.short	0x010a
        /*0406*/ 	.byte	0x3f
	.zero		1


	//   ....[37]....
        /*0408*/ 	.word	0x0000a8e0
        /*040c*/ 	.word	0x00000005
        /*0410*/ 	.word	0x00000000
        /*0414*/ 	.short	0x010a
        /*0416*/ 	.byte	0x3f
	.zero		1


	//   ....[38]....
        /*0418*/ 	.word	0x0000a930
        /*041c*/ 	.word	0x00000017
        /*0420*/ 	.word	0x00000000
        /*0424*/ 	.short	0x010a
        /*0426*/ 	.byte	0x3f
	.zero		1


	//----- nvinfo : EIATTR_NUM_MBARRIERS
	.align		4
.L_674:
        /*0428*/ 	.byte	0x03, 0x38
        /*042a*/ 	.short	0x0007


	//----- nvinfo : EIATTR_EXIT_INSTR_OFFSETS
	.align		4
        /*042c*/ 	.byte	0x04, 0x1c
        /*042e*/ 	.short	(.L_676 - .L_675)


	//   ....[0]....
.L_675:
        /*0430*/ 	.word	0x00000930


	//   ....[1]....
        /*0434*/ 	.word	0x00004f50


	//   ....[2]....
        /*0438*/ 	.word	0x00005ed0


	//   ....[3]....
        /*043c*/ 	.word	0x0000a2c0


	//----- nvinfo : EIATTR_MAX_THREADS
	.align		4
.L_676:
        /*0440*/ 	.byte	0x04, 0x05
        /*0442*/ 	.short	(.L_678 - .L_677)
.L_677:
        /*0444*/ 	.word	0x00000200
        /*0448*/ 	.word	0x00000001
        /*044c*/ 	.word	0x00000001


	//----- nvinfo : EIATTR_CRS_STACK_SIZE
	.align		4
.L_678:
        /*0450*/ 	.byte	0x04, 0x1e
        /*0452*/ 	.short	(.L_680 - .L_679)
.L_679:
        /*0454*/ 	.word	0x00000000


	//----- nvinfo : EIATTR_CBANK_PARAM_SIZE
	.align		4
.L_680:
        /*0458*/ 	.byte	0x03, 0x19
        /*045a*/ 	.short	0x0970


	//----- nvinfo : EIATTR_PARAM_CBANK
	.align		4
        /*045c*/ 	.byte	0x04, 0x0a
        /*045e*/ 	.short	(.L_682 - .L_681)
	.align		4
.L_681:
        /*0460*/ 	.word	index@(.nv.constant0._ZN7cutlass13device_kernelIN5flash11enable_sm90INS1_16FlashAttnBwdSm90INS1_25CollectiveMainloopBwdSm90ILi2ELi1ELi1EN4cute5tupleIJNS5_1CILi1EEES8_S8_EEENS6_IJNS7_ILi64EEENS7_ILi96EEENS7_ILi192EEEEEENS_10bfloat16_tEfNS_4arch4Sm90ELb1ELb0ELb1ELb0ELb1ELb0ELb1ELb0ELi3ELi1ELi1ELi1ELb0EEENS1_21CollectiveEpilogueBwdISD_SE_SG_Li384ELb0ELb1ELi3EEENS1_25SingleTileBwdLPTSchedulerILb0ELi96ELb1EEEEEEEEEvNT_6ParamsE)
        /*0464*/ 	.short	0x0210
        /*0466*/ 	.short	0x0970


	//----- nvinfo : EIATTR_SW_WAR
	.align		4
.L_682:
        /*0468*/ 	.byte	0x04, 0x36
        /*046a*/ 	.short	(.L_684 - .L_683)
.L_683:
        /*046c*/ 	.word	0x00000008
.L_684:


//--------------------- .nv.info._ZN7cutlass13device_kernelIN5flash11enable_sm90INS1_16FlashAttnBwdSm90INS1_25CollectiveMainloopBwdSm90ILi2ELi1ELi1EN4cute5tupleIJNS5_1CILi1EEES8_S8_EEENS6_IJNS7_ILi64EEENS7_ILi96EEENS7_ILi192EEEEEENS_10bfloat16_tEfNS_4arch4Sm90ELb1ELb0ELb1ELb0ELb0ELb0ELb1ELb0ELi3ELi1ELi1ELi1ELb0EEENS1_24CollectiveEpilogueBwdGQAISD_fSG_Li384ELb0ELb0EEENS1_25SingleTileBwdLPTSchedulerILb0ELi96ELb0EEEEEEEEEvNT_6ParamsE --------------------------
	.section	.nv.info._ZN7cutlass13device_kernelIN5flash11enable_sm90INS1_16FlashAttnBwdSm90INS1_25CollectiveMainloopBwdSm90ILi2ELi1ELi1EN4cute5tupleIJNS5_1CILi1EEES8_S8_EEENS6_IJNS7_ILi64EEENS7_ILi96EEENS7_ILi192EEEEEENS_10bfloat16_tEfNS_4arch4Sm90ELb1ELb0ELb1ELb0ELb0ELb0ELb1ELb0ELi3ELi1ELi1ELi1ELb0EEENS1_24CollectiveEpilogueBwdGQAISD_fSG_Li384ELb0ELb0EEENS1_25SingleTileBwdLPTSchedulerILb0ELi96ELb0EEEEEEEEEvNT_6ParamsE,"",@"SHT_CUDA_INFO"
	.sectionflags	@""
	.align	4


	//----- nvinfo : EIATTR_CUDA_API_VERSION
	.align		4
        /*0000*/ 	.byte	0x04, 0x37
        /*0002*/ 	.short	(.L_686 - .L_685)
.L_685:
        /*0004*/ 	.word	0x00000082


	//----- nvinfo : EIATTR_KPARAM_INFO
	.align		4
.L_686:
        /*0008*/ 	.byte	0x04, 0x17
        /*000a*/ 	.short	(.L_688 - .L_687)
.L_687:
        /*000c*/ 	.word	0x00000000
        /*0010*/ 	.short	0x0000
        /*0012*/ 	.short	0x0070
        /*0014*/ 	.byte	0x00, 0xf0, 0x01, 0x1c


	//----- nvinfo : EIATTR_SPARSE_MMA_MASK
	.align		4
.L_688:
        /*0018*/ 	.byte	0x03, 0x50
        /*001a*/ 	.short	0x0000


	//----- nvinfo : EIATTR_MAXREG_COUNT
	.align		4
        /*001c*/ 	.byte	0x03, 0x1b
        /*001e*/ 	.short	0x0080


	//----- nvinfo : EIATTR_NUM_BARRIERS
	.align		4
        /*0020*/ 	.byte	0x02, 0x4c
        /*0022*/ 	.byte	0x10
	.zero		1


	//----- nvinfo : EIATTR_EXTERNS
	.align		4
        /*0024*/ 	.byte	0x04, 0x0f
        /*0026*/ 	.short	(.L_690 - .L_689)


	//   ....[0]....
	.align		4
.L_689:
        /*0028*/ 	.word	index@(__assertfail)


	//----- nvinfo : EIATTR_ANNOTATIONS
	.align		4
.L_690:
        /*002c*/ 	.byte	0x04, 0x55
        /*002e*/ 	.short	(.L_692 - .L_691)


	//   ....[0]....
.L_691:
        /* <DEDUP_REMOVED lines=12> */


	//----- nvinfo : EIATTR_MERCURY_ISA_VERSION
	.align		4
.L_692:
        /*00d8*/ 	.byte	0x03, 0x5f
        /*00da*/ 	.short	0x0101


	//----- nvinfo : EIATTR_INT_WARP_WIDE_INSTR_OFFSETS
	.align		4
        /*00dc*/ 	.byte	0x04, 0x31
        /*00de*/ 	.short	(.L_694 - .L_693)


	//   ....[0]....
.L_693:
        /*00e0*/ 	.word	0x00000180


	//   ....[1]....
        /*00e4*/ 	.word	0x00000240


	//----- nvinfo : EIATTR_COOP_GROUP_MASK_REGIDS
	.align		4
.L_694:
        /*00e8*/ 	.byte	0x04, 0x29
        /*00ea*/ 	.short	(.L_696 - .L_695)


	//   ....[0]....
.L_695:
        /*00ec*/ 	.word	0xffffffff


	//   ....[1]....
        /*00f0*/ 	.word	0xffffffff


	//   ....[2]....
        /*00f4*/ 	.word	0xffffffff


	//   ....[3]....
        /*00f8*/ 	.word	0xffffffff


	//   ....[4]....
        /*00fc*/ 	.word	0xffffffff


	//   ....[5]....
        /*0100*/ 	.word	0xffffffff


	//   ....[6]....
        /*0104*/ 	.word	0xffffffff


	//   ....[7]....
        /*0108*/ 	.word	0x0500000f


	//----- nvinfo : EIATTR_COOP_GROUP_INSTR_OFFSETS
	.align		4
.L_696:
        /*010c*/ 	.byte	0x04, 0x28
        /*010e*/ 	.short	(.L_698 - .L_697)


	//   ....[0]....
.L_697:
        /*0110*/ 	.word	0x00000060


	//   ....[1]....
        /*0114*/ 	.word	0x00000190


	//   ....[2]....
        /*0118*/ 	.word	0x00000220


	//   ....[3]....
        /*011c*/ 	.word	0x000003a0


	//   ....[4]....
        /*0120*/ 	.word	0x000005f0


	//   ....[5]....
        /*0124*/ 	.word	0x000011d0


	//   ....[6]....
        /*0128*/ 	.word	0x000048f0


	//   ....[7]....
        /*012c*/ 	.word	0x000082e0


	//----- nvinfo : EIATTR_REG_RECONFIG
	.align		4
.L_698:
        /*0130*/ 	.byte	0x01, 0x54
	.zero		2


	//----- nvinfo : EIATTR_SYSCALL_OFFSETS
	.align		4
        /*0134*/ 	.byte	0x04, 0x46
        /*0136*/ 	.short	(.L_700 - .L_699)


	//   ....[0]....
.L_699:
        /*0138*/ 	.word	0x00000e30


	//   ....[1]....
        /*013c*/ 	.word	0x00000f20


	//   ....[2]....
        /*0140*/ 	.word	0x00001060


	//   ....[3]....
        /*0144*/ 	.word	0x00001150


	//----- nvinfo : EIATTR_MBARRIER_INSTR_OFFSETS
	.align		4
.L_700:
        /*0148*/ 	.byte	0x04, 0x39
        /*014a*/ 	.short	(.L_702 - .L_701)


	//   ....[0]....
.L_701:
        /*014c*/ 	.word	0x00000260
        /*0150*/ 	.word	0x000000ff
        /*0154*/ 	.word	0x00036400
        /*0158*/ 	.short	0x0100
        /*015a*/ 	.byte	0x06
	.zero		1


	//   ....[1]....
        /*015c*/ 	.word	0x00000350
        /*0160*/ 	.word	0x000000ff
        /*0164*/ 	.word	0x00036410
        /*0168*/ 	.short	0x0100
        /*016a*/ 	.byte	0x08
	.zero		1


	//   ....[2]....
        /*016c*/ 	.word	0x00000360
        /*0170*/ 	.word	0x000000ff
        /*0174*/ 	.word	0x00036420
        /*0178*/ 	.short	0x0100
        /*017a*/ 	.byte	0x08
	.zero		1


	//   ....[3]....
        /*017c*/ 	.word	0x00000370
        /*0180*/ 	.word	0x000000ff
        /*0184*/ 	.word	0x00036418
        /*0188*/ 	.short	0x0100
        /*018a*/ 	.byte	0x08
	.zero		1


	//   ....[4]....
        /*018c*/ 	.word	0x00000380
        /*0190*/ 	.word	0x000000ff
        /*0194*/ 	.word	0x00036428
        /*0198*/ 	.short	0x0100
        /*019a*/ 	.byte	0x08
	.zero		1


	//   ....[5]....
        /*019c*/ 	.word	0x000004b0
        /*01a0*/ 	.word	0x000000ff
        /*01a4*/ 	.word	0x00036430
        /*01a8*/ 	.short	0x0100
        /*01aa*/ 	.byte	0x08
	.zero		1


	//   ....[6]....
        /*01ac*/ 	.word	0x000004c0
        /*01b0*/ 	.word	0x000000ff
        /*01b4*/ 	.word	0x00036438
        /*01b8*/ 	.short	0x0100
        /*01ba*/ 	.byte	0x08
	.zero		1


	//   ....[7]....
        /*01bc*/ 	.word	0x00001200
        /*01c0*/ 	.word	0x000000ff
        /*01c4*/ 	.word	0x00036400
        /*01c8*/ 	.short	0x010a
        /*01ca*/ 	.byte	0x28
	.zero		1


	//   ....[8]....
        /*01cc*/ 	.word	0x000012f0
        /*01d0*/ 	.word	0x000000ff
        /*01d4*/ 	.word	0x00036400
        /*01d8*/ 	.short	0x010a
        /*01da*/ 	.byte	0x28
	.zero		1


	//   ....[9]....
        /*01dc*/ 	.word	0x00001a30
        /*01e0*/ 	.word	0x00000003
        /*01e4*/ 	.word	0x00036410
        /*01e8*/ 	.short	0x010a
        /*01ea*/ 	.byte	0x3f
	.zero		1


	//   ....[10]....
        /*01ec*/ 	.word	0x00001a70
        /*01f0*/ 	.word	0x00000003
        /*01f4*/ 	.word	0x00036410
        /*01f8*/ 	.short	0x010a
        /*01fa*/ 	.byte	0x3f
	.zero		1


	//   ....[11]....
        /*01fc*/ 	.word	0x00002110
        /*0200*/ 	.word	0x000000ff
        /*0204*/ 	.word	0x00036430
        /*0208*/ 	.short	0x010a
        /*020a*/ 	.byte	0x28
	.zero		1


	//   ....[12]....
        /*020c*/ 	.word	0x00002360
        /*0210*/ 	.word	0x000000ff
        /*0214*/ 	.word	0x00036430
        /*0218*/ 	.short	0x010a
        /*021a*/ 	.byte	0x28
	.zero		1


	//   ....[13]....
        /*021c*/ 	.word	0x00003a20
        /*0220*/ 	.word	0x000000ff
        /*0224*/ 	.word	0x00000000
        /*0228*/ 	.short	0x0101
        /*022a*/ 	.byte	0x04
	.zero		1


	//   ....[14]....
        /*022c*/ 	.word	0x00003db0
        /*0230*/ 	.word	0x00000003
        /*0234*/ 	.word	0x00000000
        /*0238*/ 	.short	0x0101
        /*023a*/ 	.byte	0x3f
	.zero		1


	//   ....[15]....
        /*023c*/ 	.word	0x000061d0
        /*0240*/ 	.word	0x0000000c
        /*0244*/ 	.word	0x00036420
        /*0248*/ 	.short	0x010a
        /*024a*/ 	.byte	0x3f
	.zero		1


	//   ....[16]....
        /*024c*/ 	.word	0x00006960
        /*0250*/ 	.word	0x0000000c
        /*0254*/ 	.word	0x00036438
        /*0258*/ 	.short	0x010a
        /*025a*/ 	.byte	0x3f
	.zero		1


	//   ....[17]....
        /*025c*/ 	.word	0x00006ce0
        /*0260*/ 	.word	0x0000000c
        /*0264*/ 	.word	0x00036428
        /*0268*/ 	.short	0x010a
        /*026a*/ 	.byte	0x3f
	.zero		1


	//   ....[18]....
        /*026c*/ 	.word	0x00007030
        /*0270*/ 	.word	0x0000000c
        /*0274*/ 	.word	0x00036438
        /*0278*/ 	.short	0x010a
        /*027a*/ 	.byte	0x3f
	.zero		1


	//   ....[19]....
        /*027c*/ 	.word	0x00007350
        /*0280*/ 	.word	0x0000000c
        /*0284*/ 	.word	0x00036420
        /*0288*/ 	.short	0x010a
        /*028a*/ 	.byte	0x3f
	.zero		1


	//   ....[20]....
        /*028c*/ 	.word	0x000076d0
        /*0290*/ 	.word	0x0000000c
        /*0294*/ 	.word	0x00036438
        /*0298*/ 	.short	0x010a
        /*029a*/ 	.byte	0x3f
	.zero		1


	//   ....[21]....
        /*029c*/ 	.word	0x000079e0
        /*02a0*/ 	.word	0x0000000c
        /*02a4*/ 	.word	0x00036428
        /*02a8*/ 	.short	0x010a
        /*02aa*/ 	.byte	0x3f
	.zero		1


	//   ....[22]....
        /*02ac*/ 	.word	0x00007d00
        /*02b0*/ 	.word	0x0000000c
        /*02b4*/ 	.word	0x00036438
        /*02b8*/ 	.short	0x010a
        /*02ba*/ 	.byte	0x3f
	.zero		1


	//   ....[23]....
        /*02bc*/ 	.word	0x00008170
        /*02c0*/ 	.word	0x00000005
        /*02c4*/ 	.word	0x00000000
        /*02c8*/ 	.short	0x010a
        /*02ca*/ 	.byte	0x3f
	.zero		1


	//   ....[24]....
        /*02cc*/ 	.word	0x000081f0
        /*02d0*/ 	.word	0x00000017
        /*02d4*/ 	.word	0x00000000
        /*02d8*/ 	.short	0x010a
        /*02da*/ 	.byte	0x3f
	.zero		1


	//   ....[25]....
        /*02dc*/ 	.word	0x00008240
        /*02e0*/ 	.word	0x00000007
        /*02e4*/ 	.word	0x00036438
        /*02e8*/ 	.short	0x010a
        /*02ea*/ 	.byte	0x3f
	.zero		1


	//   ....[26]....
        /*02ec*/ 	.word	0x00008320
        /*02f0*/ 	.word	0x00000003
        /*02f4*/ 	.word	0x00036400
        /*02f8*/ 	.short	0x010a
        /*02fa*/ 	.byte	0x3f
	.zero		1


	//   ....[27]....
        /*02fc*/ 	.word	0x00008370
        /*0300*/ 	.word	0x00000003
        /*0304*/ 	.word	0x00036410
        /*0308*/ 	.short	0x010a
        /*030a*/ 	.byte	0x3f
	.zero		1


	//   ....[28]....
        /*030c*/ 	.word	0x000083d0
        /*0310*/ 	.word	0x00000079
        /*0314*/ 	.word	0x00036430
        /*0318*/ 	.short	0x010a
        /*031a*/ 	.byte	0x3f
	.zero		1


	//   ....[29]....
        /*031c*/ 	.word	0x00008420
        /*0320*/ 	.word	0x0000000c
        /*0324*/ 	.word	0x00036420
        /*0328*/ 	.short	0x010a
        /*032a*/ 	.byte	0x3f
	.zero		1


	//   ....[30]....
        /*032c*/ 	.word	0x00008470
        /*0330*/ 	.word	0x0000000c
        /*0334*/ 	.word	0x00036438
        /*0338*/ 	.short	0x010a
        /*033a*/ 	.byte	0x3f
	.zero		1


	//   ....[31]....
        /*033c*/ 	.word	0x000084c0
        /*0340*/ 	.word	0x0000000c
        /*0344*/ 	.word	0x00036428
        /*0348*/ 	.short	0x010a
        /*034a*/ 	.byte	0x3f
	.zero		1


	//   ....[32]....
        /*034c*/ 	.word	0x00008530
        /*0350*/ 	.word	0x0000000c
        /*0354*/ 	.word	0x00036438
        /*0358*/ 	.short	0x010a
        /*035a*/ 	.byte	0x3f
	.zero		1


	//   ....[33]....
        /*035c*/ 	.word	0x000085a0
        /*0360*/ 	.word	0x0000000c
        /*0364*/ 	.word	0x00036420
        /*0368*/ 	.short	0x010a
        /*036a*/ 	.byte	0x3f
	.zero		1


	//   ....[34]....
        /*036c*/ 	.word	0x000085f0
        /*0370*/ 	.word	0x0000000c
        /*0374*/ 	.word	0x00036438
        /*0378*/ 	.short	0x010a
        /*037a*/ 	.byte	0x3f
	.zero		1


	//   ....[35]....
        /*037c*/ 	.word	0x00008640
        /*0380*/ 	.word	0x0000000c
        /*0384*/ 	.word	0x00036428
        /*0388*/ 	.short	0x010a
        /*038a*/ 	.byte	0x3f
	.zero		1


	//   ....[36]....
        /*038c*/ 	.word	0x00008690
        /*0390*/ 	.word	0x0000000c
        /*0394*/ 	.word	0x00036438
        /*0398*/ 	.short	0x010a
        /*039a*/ 	.byte	0x3f
	.zero		1


	//   ....[37]....
        /*039c*/ 	.word	0x00008760
        /*03a0*/ 	.word	0x00000005
        /*03a4*/ 	.word	0x00000000
        /*03a8*/ 	.short	0x010a
        /*03aa*/ 	.byte	0x3f
	.zero		1


	//   ....[38]....
        /*03ac*/ 	.word	0x000087b0
        /*03b0*/ 	.word	0x00000017
        /*03b4*/ 	.word	0x00000000
        /*03b8*/ 	.short	0x010a
        /*03ba*/ 	.byte	0x3f
	.zero		1


	//----- nvinfo : EIATTR_NUM_MBARRIERS
	.align		4
.L_702:
        /*03bc*/ 	.byte	0x03, 0x38
        /*03be*/ 	.short	0x0007


	//----- nvinfo : EIATTR_EXIT_INSTR_OFFSETS
	.align		4
        /*03c0*/ 	.byte	0x04, 0x1c
        /*03c2*/ 	.short	(.L_704 - .L_703)


	//   ....[0]....
.L_703:
        /*03c4*/ 	.word	0x00008290


	//----- nvinfo : EIATTR_MAX_THREADS
	.align		4
.L_704:
        /*03c8*/ 	.byte	0x04, 0x05
        /*03ca*/ 	.short	(.L_706 - .L_705)
.L_705:
        /*03cc*/ 	.word	0x00000200
        /*03d0*/ 	.word	0x00000001
        /*03d4*/ 	.word	0x00000001


	//----- nvinfo : EIATTR_CRS_STACK_SIZE
	.align		4
.L_706:
        /*03d8*/ 	.byte	0x04, 0x1e
        /*03da*/ 	.short	(.L_708 - .L_707)
.L_707:
        /*03dc*/ 	.word	0x00000000


	//----- nvinfo : EIATTR_CBANK_PARAM_SIZE
	.align		4
.L_708:
        /*03e0*/ 	.byte	0x03, 0x19
        /*03e2*/ 	.short	0x0770


	//----- nvinfo : EIATTR_PARAM_CBANK
	.align		4
        /*03e4*/ 	.byte	0x04, 0x0a
        /*03e6*/ 	.short	(.L_710 - .L_709)
	.align		4
.L_709:
        /*03e8*/ 	.word	index@(.nv.constant0._ZN7cutlass13device_kernelIN5flash11enable_sm90INS1_16FlashAttnBwdSm90INS1_25CollectiveMainloopBwdSm90ILi2ELi1ELi1EN4cute5tupleIJNS5_1CILi1EEES8_S8_EEENS6_IJNS7_ILi64EEENS7_ILi96EEENS7_ILi192EEEEEENS_10bfloat16_tEfNS_4arch4Sm90ELb1ELb0ELb1ELb0ELb0ELb0ELb1ELb0ELi3ELi1ELi1ELi1ELb0EEENS1_24CollectiveEpilogueBwdGQAISD_fSG_Li384ELb0ELb0EEENS1_25SingleTileBwdLPTSchedulerILb0ELi96ELb0EEEEEEEEEvNT_6ParamsE)
        /*03ec*/ 	.short	0x0210
        /*03ee*/ 	.short	0x0770


	//----- nvinfo : EIATTR_SW_WAR
	.align		4
.L_710:
        /*03f0*/ 	.byte	0x04, 0x36
        /*03f2*/ 	.short	(.L_712 - .L_711)
.L_711:
        /*03f4*/ 	.word	0x00000008
.L_712:


//--------------------- .nv.info._ZN7cutlass13device_kernelIN5flash11enable_sm90INS1_16FlashAttnBwdSm90INS1_25CollectiveMainloopBwdSm90ILi2ELi1ELi1EN4cute5tupleIJNS5_1CILi1EEES8_S8_EEENS6_IJNS7_ILi64EEENS7_ILi96EEENS7_ILi192EEEEEENS_10bfloat16_tEfNS_4arch4Sm90ELb1ELb0ELb1ELb0ELb1ELb0ELb1ELb0ELi3ELi1ELi1ELi1ELb0EEENS1_24CollectiveEpilogueBwdGQAISD_fSG_Li384ELb0ELb1EEENS1_25SingleTileBwdLPTSchedulerILb0ELi96ELb1EEEEEEEEEvNT_6ParamsE --------------------------
	.section	.nv.info._ZN7cutlass13device_kernelIN5flash11enable_sm90INS1_16FlashAttnBwdSm90INS1_25CollectiveMainloopBwdSm90ILi2ELi1ELi1EN4cute5tupleIJNS5_1CILi1EEES8_S8_EEENS6_IJNS7_ILi64EEENS7_ILi96EEENS7_ILi192EEEEEENS_10bfloat16_tEfNS_4arch4Sm90ELb1ELb0ELb1ELb0ELb1ELb0ELb1ELb0ELi3ELi1ELi1ELi1ELb0EEENS1_24CollectiveEpilogueBwdGQAISD_fSG_Li384ELb0ELb1EEENS1_25SingleTileBwdLPTSchedulerILb0ELi96ELb1EEEEEEEEEvNT_6ParamsE,"",@"SHT_CUDA_INFO"
	.sectionflags	@""
	.align	4


	//----- nvinfo : EIATTR_CUDA_API_VERSION
	.align		4
        /*0000*/ 	.byte	0x04, 0x37
        /*0002*/ 	.short	(.L_714 - .L_713)
.L_713:
        /*0004*/ 	.word	0x00000082


	//----- nvinfo : EIATTR_KPARAM_INFO
	.align		4
.L_714:
        /*0008*/ 	.byte	0x04, 0x17
        /*000a*/ 	.short	(.L_716 - .L_715)
.L_715:
        /*000c*/ 	.word	0x00000000
        /*0010*/ 	.short	0x0000
        /*0012*/ 	.short	0x0070
        /*0014*/ 	.byte	0x00, 0xf0, 0x01, 0x1c


	//----- nvinfo : EIATTR_SPARSE_MMA_MASK
	.align		4
.L_716:
        /*0018*/ 	.byte	0x03, 0x50
        /*001a*/ 	.short	0x0000


	//----- nvinfo : EIATTR_MAXREG_COUNT
	.align		4
        /*001c*/ 	.byte	0x03, 0x1b
        /*001e*/ 	.short	0x0080


	//----- nvinfo : EIATTR_NUM_BARRIERS
	.align		4
        /*0020*/ 	.byte	0x02, 0x4c
        /*0022*/ 	.byte	0x10
	.zero		1


	//----- nvinfo : EIATTR_EXTERNS
	.align		4
        /*0024*/ 	.byte	0x04, 0x0f
        /*0026*/ 	.short	(.L_718 - .L_717)


	//   ....[0]....
	.align		4
.L_717:
        /*0028*/ 	.word	index@(__assertfail)


	//----- nvinfo : EIATTR_ANNOTATIONS
	.align		4
.L_718:
        /*002c*/ 	.byte	0x04, 0x55
        /*002e*/ 	.short	(.L_720 - .L_719)


	//   ....[0]....
.L_719:
        /* <DEDUP_REMOVED lines=12> */


	//----- nvinfo : EIATTR_MERCURY_ISA_VERSION
	.align		4
.L_720:
        /*00d8*/ 	.byte	0x03, 0x5f
        /*00da*/ 	.short	0x0101


	//----- nvinfo : EIATTR_INT_WARP_WIDE_INSTR_OFFSETS
	.align		4
        /*00dc*/ 	.byte	0x04, 0x31
        /*00de*/ 	.short	(.L_722 - .L_721)


	//   ....[0]....
.L_721:
        /*00e0*/ 	.word	0x00000180


	//   ....[1]....
        /*00e4*/ 	.word	0x00000240


	//   ....[2]....
        /*00e8*/ 	.word	0x00005ba0


	//   ....[3]....
        /*00ec*/ 	.word	0x00006350


	//   ....[4]....
        /*00f0*/ 	.word	0x000069b0


	//----- nvinfo : EIATTR_COOP_GROUP_MASK_REGIDS
	.align		4
.L_722:
        /*00f4*/ 	.byte	0x04, 0x29
        /*00f6*/ 	.short	(.L_724 - .L_723)


	//   ....[0]....
.L_723:
        /*00f8*/ 	.word	0xffffffff


	//   ....[1]....
        /*00fc*/ 	.word	0xffffffff


	//   ....[2]....
        /*0100*/ 	.word	0xffffffff


	//   ....[3]....
        /*0104*/ 	.word	0xffffffff


	//   ....[4]....
        /*0108*/ 	.word	0xffffffff


	//   ....[5]....
        /*010c*/ 	.word	0xffffffff


	//   ....[6]....
        /*0110*/ 	.word	0xffffffff


	//   ....[7]....
        /*0114*/ 	.word	0xffffffff


	//   ....[8]....
        /*0118*/ 	.word	0xffffffff


	//   ....[9]....
        /*011c*/ 	.word	0xffffffff


	//   ....[10]....
        /*0120*/ 	.word	0xffffffff


	//   ....[11]....
        /*0124*/ 	.word	0xffffffff


	//   ....[12]....
        /*0128*/ 	.word	0xffffffff


	//   ....[13]....
        /*012c*/ 	.word	0xffffffff


	//   ....[14]....
        /*0130*/ 	.word	0xffffffff


	//   ....[15]....
        /*0134*/ 	.word	0xffffffff


	//   ....[16]....
        /*0138*/ 	.word	0xffffffff


	//   ....[17]....
        /*013c*/ 	.word	0x0500000f


	//   ....[18]....
        /*0140*/ 	.word	0x0500000f


	//   ....[19]....
        /*0144*/ 	.word	0x0500000f


	//   ....[20]....
        /*0148*/ 	.word	0x0500000f


	//   ....[21]....
        /*014c*/ 	.word	0x0500000f


	//   ....[22]....
        /*0150*/ 	.word	0x0500000f


	//----- nvinfo : EIATTR_COOP_GROUP_INSTR_OFFSETS
	.align		4
.L_724:
        /*0154*/ 	.byte	0x04, 0x28
        /*0156*/ 	.short	(.L_726 - .L_725)


	//   ....[0]....
.L_725:
        /*0158*/ 	.word	0x00000060


	//   ....[1]....
        /*015c*/ 	.word	0x00000190


	//   ....[2]....
        /*0160*/ 	.word	0x00000220


	//   ....[3]....
        /*0164*/ 	.word	0x000003a0


	//   ....[4]....
        /*0168*/ 	.word	0x00000600


	//   ....[5]....
        /*016c*/ 	.word	0x00001210


	//   ....[6]....
        /*0170*/ 	.word	0x00004760


	//   ....[7]....
        /*0174*/ 	.word	0x000048e0


	//   ....[8]....
        /*0178*/ 	.word	0x00004b90


	//   ....[9]....
        /*017c*/ 	.word	0x00004d20


	//   ....[10]....
        /*0180*/ 	.word	0x00004e30


	//   ....[11]....
        /*0184*/ 	.word	0x00005610


	//   ....[12]....
        /*0188*/ 	.word	0x00005ad0


	//   ....[13]....
        /*018c*/ 	.word	0x00005e90


	//   ....[14]....
        /*0190*/ 	.word	0x00006280


	//   ....[15]....
        /*0194*/ 	.word	0x00006530


	//   ....[16]....
        /*0198*/ 	.word	0x000068e0


	//   ....[17]....
        /*019c*/ 	.word	0x00009220


	//   ....[18]....
        /*01a0*/ 	.word	0x00009390


	//   ....[19]....
        /*01a4*/ 	.word	0x00009400


	//   ....[20]....
        /*01a8*/ 	.word	0x00009470


	//   ....[21]....
        /*01ac*/ 	.word	0x000094e0


	//   ....[22]....
        /*01b0*/ 	.word	0x00009550


	//----- nvinfo : EIATTR_REG_RECONFIG
	.align		4
.L_726:
        /*01b4*/ 	.byte	0x01, 0x54
	.zero		2


	//----- nvinfo : EIATTR_SYSCALL_OFFSETS
	.align		4
        /*01b8*/ 	.byte	0x04, 0x46
        /*01ba*/ 	.short	(.L_728 - .L_727)


	//   ....[0]....
.L_727:
        /*01bc*/ 	.word	0x00000e70


	//   ....[1]....
        /*01c0*/ 	.word	0x00000f60


	//   ....[2]....
        /*01c4*/ 	.word	0x000010a0


	//   ....[3]....
        /*01c8*/ 	.word	0x00001190


	//----- nvinfo : EIATTR_MBARRIER_INSTR_OFFSETS
	.align		4
.L_728:
        /*01cc*/ 	.byte	0x04, 0x39
        /*01ce*/ 	.short	(.L_730 - .L_729)


	//   ....[0]....
.L_729:
        /*01d0*/ 	.word	0x00000260
        /*01d4*/ 	.word	0x000000ff
        /*01d8*/ 	.word	0x00036400
        /*01dc*/ 	.short	0x0100
        /*01de*/ 	.byte	0x06
	.zero		1


	//   ....[1]....
        /*01e0*/ 	.word	0x00000350
        /*01e4*/ 	.word	0x000000ff
        /*01e8*/ 	.word	0x00036410
        /*01ec*/ 	.short	0x0100
        /*01ee*/ 	.byte	0x08
	.zero		1


	//   ....[2]....
        /*01f0*/ 	.word	0x00000360
        /*01f4*/ 	.word	0x000000ff
        /*01f8*/ 	.word	0x00036420
        /*01fc*/ 	.short	0x0100
        /*01fe*/ 	.byte	0x08
	.zero		1


	//   ....[3]....
        /*0200*/ 	.word	0x00000370
        /*0204*/ 	.word	0x000000ff
        /*0208*/ 	.word	0x00036418
        /*020c*/ 	.short	0x0100
        /*020e*/ 	.byte	0x08
	.zero		1


	//   ....[4]....
        /*0210*/ 	.word	0x00000380
        /*0214*/ 	.word	0x000000ff
        /*0218*/ 	.word	0x00036428
        /*021c*/ 	.short	0x0100
        /*021e*/ 	.byte	0x08
	.zero		1


	//   ....[5]....
        /*0220*/ 	.word	0x000004b0
        /*0224*/ 	.word	0x000000ff
        /*0228*/ 	.word	0x00036430
        /*022c*/ 	.short	0x0100
        /*022e*/ 	.byte	0x08
	.zero		1


	//   ....[6]....
        /*0230*/ 	.word	0x000004c0
        /*0234*/ 	.word	0x000000ff
        /*0238*/ 	.word	0x00036438
        /*023c*/ 	.short	0x0100
        /*023e*/ 	.byte	0x08
	.zero		1


	//   ....[7]....
        /*0240*/ 	.word	0x00001240
        /*0244*/ 	.word	0x000000ff
        /*0248*/ 	.word	0x00036400
        /*024c*/ 	.short	0x010a
        /*024e*/ 	.byte	0x2b
	.zero		1


	//   ....[8]....
        /*0250*/ 	.word	0x00001330
        /*0254*/ 	.word	0x000000ff
        /*0258*/ 	.word	0x00036400
        /*025c*/ 	.short	0x010a
        /*025e*/ 	.byte	0x2b
	.zero		1


	//   ....[9]....
        /*0260*/ 	.word	0x00001a70
        /*0264*/ 	.word	0x00000003
        /*0268*/ 	.word	0x00036410
        /*026c*/ 	.short	0x010a
        /*026e*/ 	.byte	0x3f
	.zero		1


	//   ....[10]....
        /*0270*/ 	.word	0x00001ab0
        /*0274*/ 	.word	0x00000003
        /*0278*/ 	.word	0x00036410
        /*027c*/ 	.short	0x010a
        /*027e*/ 	.byte	0x3f
	.zero		1


	//   ....[11]....
        /*0280*/ 	.word	0x00002150
        /*0284*/ 	.word	0x000000ff
        /*0288*/ 	.word	0x00036430
        /*028c*/ 	.short	0x010a
        /*028e*/ 	.byte	0x2b
	.zero		1


	//   ....[12]....
        /*0290*/ 	.word	0x000023a0
        /*0294*/ 	.word	0x000000ff
        /*0298*/ 	.word	0x00036430
        /*029c*/ 	.short	0x010a
        /*029e*/ 	.byte	0x2b
	.zero		1


	//   ....[13]....
        /*02a0*/ 	.word	0x00003a60
        /*02a4*/ 	.word	0x000000ff
        /*02a8*/ 	.word	0x00000000
        /*02ac*/ 	.short	0x0101
        /*02ae*/ 	.byte	0x04
	.zero		1


	//   ....[14]....
        /*02b0*/ 	.word	0x00003df0
        /*02b4*/ 	.word	0x00000003
        /*02b8*/ 	.word	0x00000000
        /*02bc*/ 	.short	0x0101
        /*02be*/ 	.byte	0x3f
	.zero		1


	//   ....[15]....
        /*02c0*/ 	.word	0x00007110
        /*02c4*/ 	.word	0x0000000c
        /*02c8*/ 	.word	0x00036420
        /*02cc*/ 	.short	0x010a
        /*02ce*/ 	.byte	0x3f
	.zero		1


	//   ....[16]....
        /*02d0*/ 	.word	0x000078a0
        /*02d4*/ 	.word	0x0000000c
        /*02d8*/ 	.word	0x00036438
        /*02dc*/ 	.short	0x010a
        /*02de*/ 	.byte	0x3f
	.zero		1


	//   ....[17]....
        /*02e0*/ 	.word	0x00007c20
        /*02e4*/ 	.word	0x0000000c
        /*02e8*/ 	.word	0x00036428
        /*02ec*/ 	.short	0x010a
        /*02ee*/ 	.byte	0x3f
	.zero		1


	//   ....[18]....
        /*02f0*/ 	.word	0x00007f70
        /*02f4*/ 	.word	0x0000000c
        /*02f8*/ 	.word	0x00036438
        /*02fc*/ 	.short	0x010a
        /*02fe*/ 	.byte	0x3f
	.zero		1


	//   ....[19]....
        /*0300*/ 	.word	0x00008290
        /*0304*/ 	.word	0x0000000c
        /*0308*/ 	.word	0x00036420
        /*030c*/ 	.short	0x010a
        /*030e*/ 	.byte	0x3f
	.zero		1


	//   ....[20]....
        /*0310*/ 	.word	0x00008610
        /*0314*/ 	.word	0x0000000c
        /*0318*/ 	.word	0x00036438
        /*031c*/ 	.short	0x010a
        /*031e*/ 	.byte	0x3f
	.zero		1


	//   ....[21]....
        /*0320*/ 	.word	0x00008920
        /*0324*/ 	.word	0x0000000c
        /*0328*/ 	.word	0x00036428
        /*032c*/ 	.short	0x010a
        /*032e*/ 	.byte	0x3f
	.zero		1


	//   ....[22]....
        /*0330*/ 	.word	0x00008c40
        /*0334*/ 	.word	0x0000000c
        /*0338*/ 	.word	0x00036438
        /*033c*/ 	.short	0x010a
        /*033e*/ 	.byte	0x3f
	.zero		1


	//   ....[23]....
        /*0340*/ 	.word	0x000090b0
        /*0344*/ 	.word	0x00000005
        /*0348*/ 	.word	0x00000000
        /*034c*/ 	.short	0x010a
        /*034e*/ 	.byte	0x3f
	.zero		1


	//   ....[24]....
        /*0350*/ 	.word	0x00009130
        /*0354*/ 	.word	0x00000017
        /*0358*/ 	.word	0x00000000
        /*035c*/ 	.short	0x010a
        /*035e*/ 	.byte	0x3f
	.zero		1


	//   ....[25]....
        /*0360*/ 	.word	0x00009180
        /*0364*/ 	.word	0x00000007
        /*0368*/ 	.word	0x00036438
        /*036c*/ 	.short	0x010a
        /*036e*/ 	.byte	0x3f
	.zero		1


	//   ....[26]....
        /*0370*/ 	.word	0x00009260
        /*0374*/ 	.word	0x00000003
        /*0378*/ 	.word	0x00036400
        /*037c*/ 	.short	0x010a
        /*037e*/ 	.byte	0x3f
	.zero		1


	//   ....[27]....
        /*0380*/ 	.word	0x000092b0
        /*0384*/ 	.word	0x00000003
        /*0388*/ 	.word	0x00036410
        /*038c*/ 	.short	0x010a
        /*038e*/ 	.byte	0x3f
	.zero		1


	//   ....[28]....
        /*0390*/ 	.word	0x00009310
        /*0394*/ 	.word	0x00000079
        /*0398*/ 	.word	0x00036430
        /*039c*/ 	.short	0x010a
        /*039e*/ 	.byte	0x3f
	.zero		1


	//   ....[29]....
        /*03a0*/ 	.word	0x00009590
        /*03a4*/ 	.word	0x0000000c
        /*03a8*/ 	.word	0x00036420
        /*03ac*/ 	.short	0x010a
        /*03ae*/ 	.byte	0x3f
	.zero		1


	//   ....[30]....
        /*03b0*/ 	.word	0x000095e0
        /*03b4*/ 	.word	0x0000000c
        /*03b8*/ 	.word	0x00036438
        /*03bc*/ 	.short	0x010a
        /*03be*/ 	.byte	0x3f
	.zero		1


	//   ....[31]....
        /*03c0*/ 	.word	0x00009630
        /*03c4*/ 	.word	0x0000000c
        /*03c8*/ 	.word	0x00036428
        /*03cc*/ 	.short	0x010a
        /*03ce*/ 	.byte	0x3f
	.zero		1


	//   ....[32]....
        /*03d0*/ 	.word	0x000096a0
        /*03d4*/ 	.word	0x0000000c
        /*03d8*/ 	.word	0x00036438
        /*03dc*/ 	.short	0x010a
        /*03de*/ 	.byte	0x3f
	.zero		1


	//   ....[33]....
        /*03e0*/ 	.word	0x00009710
        /*03e4*/ 	.word	0x0000000c
        /*03e8*/ 	.word	0x00036420
        /*03ec*/ 	.short	0x010a
        /*03ee*/ 	.byte	0x3f
	.zero		1


	//   ....[34]....
        /*03f0*/ 	.word	0x00009760
        /*03f4*/ 	.word	0x0000000c
        /*03f8*/ 	.word	0x00036438
        /*03fc*/ 	.short	0x010a
        /*03fe*/ 	.byte	0x3f
	.zero		1


	//   ....[35]....
        /*0400*/ 	.word	0x000097b0
        /*0404*/ 	.word	0x0000000c
        /*0408*/ 	.word	0x00036428
        /*040c*/ 	.short	0x010a
        /*040e*/ 	.byte	0x3f
	.zero		1


	//   ....[36]....
        /*0410*/ 	.word	0x00009800
        /*0414*/ 	.word	0x0000000c
        /*0418*/ 	.word	0x00036438
        /*041c*/ 	.short	0x010a
        /*041e*/ 	.byte	0x3f
	.zero		1


	//   ....[37]....
        /*0420*/ 	.word	0x000098d0
        /*0424*/ 	.word	0x00000005
        /*0428*/ 	.word	0x00000000
        /*042c*/ 	.short	0x010a
        /*042e*/ 	.byte	0x3f
	.zero		1


	//   ....[38]....
        /*0430*/ 	.word	0x00009920
        /*0434*/ 	.word	0x00000017
        /*0438*/ 	.word	0x00000000
        /*043c*/ 	.short	0x010a
        /*043e*/ 	.byte	0x3f
	.zero		1


	//----- nvinfo : EIATTR_NUM_MBARRIERS
	.align		4
.L_730:
        /*0440*/ 	.byte	0x03, 0x38
        /*0442*/ 	.short	0x0007


	//----- nvinfo : EIATTR_EXIT_INSTR_OFFSETS
	.align		4
        /*0444*/ 	.byte	0x04, 0x1c
        /*0446*/ 	.short	(.L_732 - .L_731)


	//   ....[0]....
.L_731:
        /*0448*/ 	.word	0x000091d0


	//----- nvinfo : EIATTR_MAX_THREADS
	.align		4
.L_732:
        /*044c*/ 	.byte	0x04, 0x05
        /*044e*/ 	.short	(.L_734 - .L_733)
.L_733:
        /*0450*/ 	.word	0x00000200
        /*0454*/ 	.word	0x00000001
        /*0458*/ 	.word	0x00000001


	//----- nvinfo : EIATTR_CRS_STACK_SIZE
	.align		4
.L_734:
        /*045c*/ 	.byte	0x04, 0x1e
        /*045e*/ 	.short	(.L_736 - .L_735)
.L_735:
        /*0460*/ 	.word	0x00000000


	//----- nvinfo : EIATTR_CBANK_PARAM_SIZE
	.align		4
.L_736:
        /*0464*/ 	.byte	0x03, 0x19
        /*0466*/ 	.short	0x0770


	//----- nvinfo : EIATTR_PARAM_CBANK
	.align		4
        /*0468*/ 	.byte	0x04, 0x0a
        /*046a*/ 	.short	(.L_738 - .L_737)
	.align		4
.L_737:
        /*046c*/ 	.word	index@(.nv.constant0._ZN7cutlass13device_kernelIN5flash11enable_sm90INS1_16FlashAttnBwdSm90INS1_25CollectiveMainloopBwdSm90ILi2ELi1ELi1EN4cute5tupleIJNS5_1CILi1EEES8_S8_EEENS6_IJNS7_ILi64EEENS7_ILi96EEENS7_ILi192EEEEEENS_10bfloat16_tEfNS_4arch4Sm90ELb1ELb0ELb1ELb0ELb1ELb0ELb1ELb0ELi3ELi1ELi1ELi1ELb0EEENS1_24CollectiveEpilogueBwdGQAISD_fSG_Li384ELb0ELb1EEENS1_25SingleTileBwdLPTSchedulerILb0ELi96ELb1EEEEEEEEEvNT_6ParamsE)
        /*0470*/ 	.short	0x0210
        /*0472*/ 	.short	0x0770


	//----- nvinfo : EIATTR_SW_WAR
	.align		4
.L_738:
        /*0474*/ 	.byte	0x04, 0x36
        /*0476*/ 	.short	(.L_740 - .L_739)
.L_739:
        /*0478*/ 	.word	0x00000008
.L_740:


//--------------------- .nv.info._ZN7cutlass13device_kernelIN5flash22FlashAttnBwdPreprocessIN4cute5tupleIJNS3_1CILi64EEENS5_ILi192EEEEEENS_10bfloat16_tEfNS_4arch4Sm90ELb1ELb0EEEEEvNT_6ParamsE --------------------------
	.section	.nv.info._ZN7cutlass13device_kernelIN5flash22FlashAttnBwdPreprocessIN4cute5tupleIJNS3_1CILi64EEENS5_ILi192EEEEEENS_10bfloat16_tEfNS_4arch4Sm90ELb1ELb0EEEEEvNT_6ParamsE,"",@"SHT_CUDA_INFO"
	.sectionflags	@""
	.align	4


	//----- nvinfo : EIATTR_CUDA_API_VERSION
	.align		4
        /*0000*/ 	.byte	0x04, 0x37
        /*0002*/ 	.short	(.L_742 - .L_741)
.L_741:
        /*0004*/ 	.word	0x00000082


	//----- nvinfo : EIATTR_KPARAM_INFO
	.align		4
.L_742:
        /*0008*/ 	.byte	0x04, 0x17
        /*000a*/ 	.short	(.L_744 - .L_743)
.L_743:
        /*000c*/ 	.word	0x00000000
        /*0010*/ 	.short	0x0000
        /*0012*/ 	.short	0x0000
        /*0014*/ 	.byte	0x00, 0xf0, 0xc1, 0x03


	//----- nvinfo : EIATTR_SPARSE_MMA_MASK
	.align		4
.L_744:
        /*0018*/ 	.byte	0x03, 0x50
        /*001a*/ 	.short	0x0000


	//----- nvinfo : EIATTR_MAXREG_COUNT
	.align		4
        /*001c*/ 	.byte	0x03, 0x1b
        /*001e*/ 	.short	0x0080


	//----- nvinfo : EIATTR_MERCURY_ISA_VERSION
	.align		4
        /*0020*/ 	.byte	0x03, 0x5f
        /*0022*/ 	.short	0x0101


	//----- nvinfo : EIATTR_COOP_GROUP_MASK_REGIDS
	.align		4
        /*0024*/ 	.byte	0x04, 0x29
        /*0026*/ 	.short	(.L_746 - .L_745)


	//   ....[0]....
.L_745:
        /*0028*/ 	.word	0xffffffff


	//   ....[1]....
        /*002c*/ 	.word	0xffffffff


	//   ....[2]....
        /*0030*/ 	.word	0xffffffff


	//   ....[3]....
        /*0034*/ 	.word	0xffffffff


	//   ....[4]....
        /*0038*/ 	.word	0xffffffff


	//   ....[5]....
        /*003c*/ 	.word	0xffffffff


	//----- nvinfo : EIATTR_COOP_GROUP_INSTR_OFFSETS
	.align		4
.L_746:
        /*0040*/ 	.byte	0x04, 0x28
        /*0042*/ 	.short	(.L_748 - .L_747)


	//   ....[0]....
.L_747:
        /*0044*/ 	.word	0x000015d0


	//   ....[1]....
        /*0048*/ 	.word	0x000015e0


	//   ....[2]....
        /*004c*/ 	.word	0x00001610


	//   ....[3]....
        /*0050*/ 	.word	0x00001620


	//   ....[4]....
        /*0054*/ 	.word	0x00001650


	//   ....[5]....
        /*0058*/ 	.word	0x00001660


	//----- nvinfo : EIATTR_EXIT_INSTR_OFFSETS
	.align		4
.L_748:
        /*005c*/ 	.byte	0x04, 0x1c
        /*005e*/ 	.short	(.L_750 - .L_749)


	//   ....[0]....
.L_749:
        /*0060*/ 	.word	0x00001be0


	//   ....[1]....
        /*0064*/ 	.word	0x00001c60


	//----- nvinfo : EIATTR_MAX_THREADS
	.align		4
.L_750:
        /*0068*/ 	.byte	0x04, 0x05
        /*006a*/ 	.short	(.L_752 - .L_751)
.L_751:
        /*006c*/ 	.word	0x00000100
        /*0070*/ 	.word	0x00000001
        /*0074*/ 	.word	0x00000001


	//----- nvinfo : EIATTR_CRS_STACK_SIZE
	.align		4
.L_752:
        /*0078*/ 	.byte	0x04, 0x1e
        /*007a*/ 	.short	(.L_754 - .L_753)
.L_753:
        /*007c*/ 	.word	0x00000000


	//----- nvinfo : EIATTR_CBANK_PARAM_SIZE
	.align		4
.L_754:
        /*0080*/ 	.byte	0x03, 0x19
        /*0082*/ 	.short	0x00f0


	//----- nvinfo : EIATTR_PARAM_CBANK
	.align		4
        /*0084*/ 	.byte	0x04, 0x0a
        /*0086*/ 	.short	(.L_756 - .L_755)
	.align		4
.L_755:
        /*0088*/ 	.word	index@(.nv.constant0._ZN7cutlass13device_kernelIN5flash22FlashAttnBwdPreprocessIN4cute5tupleIJNS3_1CILi64EEENS5_ILi192EEEEEENS_10bfloat16_tEfNS_4arch4Sm90ELb1ELb0EEEEEvNT_6ParamsE)
        /*008c*/ 	.short	0x0210
        /*008e*/ 	.short	0x00f0


	//----- nvinfo : EIATTR_SW_WAR
	.align		4
.L_756:
        /*0090*/ 	.byte	0x04, 0x36
        /*0092*/ 	.short	(.L_758 - .L_757)
.L_757:
        /*0094*/ 	.word	0x00000008
.L_758:


//--------------------- .nv.info._ZN7cutlass13device_kernelIN5flash11enable_sm90INS1_16FlashAttnBwdSm90INS1_25CollectiveMainloopBwdSm90ILi2ELi1ELi1EN4cute5tupleIJNS5_1CILi1EEES8_S8_EEENS6_IJNS7_ILi64EEENS7_ILi96EEENS7_ILi192EEEEEENS_10bfloat16_tEfNS_4arch4Sm90ELb1ELb0ELb1ELb1ELb0ELb0ELb1ELb0ELi3ELi1ELi1ELi1ELb0EEENS1_21CollectiveEpilogueBwdISD_SE_SG_Li384ELb1ELb1ELi3EEENS1_25SingleTileBwdLPTSchedulerILb1ELi96ELb0EEEEEEEEEvNT_6ParamsE --------------------------
	.section	.nv.info._ZN7cutlass13device_kernelIN5flash11enable_sm90INS1_16FlashAttnBwdSm90INS1_25CollectiveMainloopBwdSm90ILi2ELi1ELi1EN4cute5tupleIJNS5_1CILi1EEES8_S8_EEENS6_IJNS7_ILi64EEENS7_ILi96EEENS7_ILi192EEEEEENS_10bfloat16_tEfNS_4arch4Sm90ELb1ELb0ELb1ELb1ELb0ELb0ELb1ELb0ELi3ELi1ELi1ELi1ELb0EEENS1_21CollectiveEpilogueBwdISD_SE_SG_Li384ELb1ELb1ELi3EEENS1_25SingleTileBwdLPTSchedulerILb1ELi96ELb0EEEEEEEEEvNT_6ParamsE,"",@"SHT_CUDA_INFO"
	.sectionflags	@""
	.align	4


	//----- nvinfo : EIATTR_CUDA_API_VERSION
	.align		4
        /*0000*/ 	.byte	0x04, 0x37
        /*0002*/ 	.short	(.L_760 - .L_759)
.L_759:
        /*0004*/ 	.word	0x00000082


	//----- nvinfo : EIATTR_KPARAM_INFO
	.align		4
.L_760:
        /*0008*/ 	.byte	0x04, 0x17
        /*000a*/ 	.short	(.L_762 - .L_761)
.L_761:
        /*000c*/ 	.word	0x00000000
        /*0010*/ 	.short	0x0000
        /*0012*/ 	.short	0x0070
        /*0014*/ 	.byte	0x00, 0xf0, 0x01, 0x1a


	//----- nvinfo : EIATTR_SPARSE_MMA_MASK
	.align		4
.L_762:
        /*0018*/ 	.byte	0x03, 0x50
        /*001a*/ 	.short	0x0000


	//----- nvinfo : EIATTR_MAXREG_COUNT
	.align		4
        /*001c*/ 	.byte	0x03, 0x1b
        /*001e*/ 	.short	0x0080


	//----- nvinfo : EIATTR_NUM_BARRIERS
	.align		4
        /*0020*/ 	.byte	0x02, 0x4c
        /*0022*/ 	.byte	0x10
	.zero		1


	//----- nvinfo : EIATTR_EXTERNS
	.align		4
        /*0024*/ 	.byte	0x04, 0x0f
        /*0026*/ 	.short	(.L_764 - .L_763)


	//   ....[0]....
	.align		4
.L_763:
        /*0028*/ 	.word	index@(__assertfail)


	//----- nvinfo : EIATTR_ANNOTATIONS
	.align		4
.L_764:
        /*002c*/ 	.byte	0x04, 0x55
        /*002e*/ 	.short	(.L_766 - .L_765)


	//   ....[0]....
.L_765:
        /* <DEDUP_REMOVED lines=14> */


	//----- nvinfo : EIATTR_MERCURY_ISA_VERSION
	.align		4
.L_766:
        /*00f8*/ 	.byte	0x03, 0x5f
        /*00fa*/ 	.short	0x0101


	//----- nvinfo : EIATTR_INT_WARP_WIDE_INSTR_OFFSETS
	.align		4
        /*00fc*/ 	.byte	0x04, 0x31
        /*00fe*/ 	.short	(.L_768 - .L_767)


	//   ....[0]....
.L_767:
        /*0100*/ 	.word	0x00000180


	//   ....[1]....
        /*0104*/ 	.word	0x00000240


	//----- nvinfo : EIATTR_COOP_GROUP_MASK_REGIDS
	.align		4
.L_768:
        /*0108*/ 	.byte	0x04, 0x29
        /*010a*/ 	.short	(.L_770 - .L_769)


	//   ....[0]....
.L_769:
        /*010c*/ 	.word	0xffffffff


	//   ....[1]....
        /*0110*/ 	.word	0xffffffff


	//   ....[2]....
        /*0114*/ 	.word	0xffffffff


	//   ....[3]....
        /*0118*/ 	.word	0xffffffff


	//   ....[4]....
        /*011c*/ 	.word	0xffffffff


	//   ....[5]....
        /*0120*/ 	.word	0xffffffff


	//   ....[6]....
        /*0124*/ 	.word	0xffffffff


	//   ....[7]....
        /*0128*/ 	.word	0x0500000f


	//----- nvinfo : EIATTR_COOP_GROUP_INSTR_OFFSETS
	.align		4
.L_770:
        /*012c*/ 	.byte	0x04, 0x28
        /*012e*/ 	.short	(.L_772 - .L_771)


	//   ....[0]....
.L_771:
        /*0130*/ 	.word	0x00000060


	//   ....[1]....
        /*0134*/ 	.word	0x00000190


	//   ....[2]....
        /*0138*/ 	.word	0x00000220


	//   ....[3]....
        /*013c*/ 	.word	0x000003a0


	//   ....[4]....
        /*0140*/ 	.word	0x00000600


	//   ....[5]....
        /*0144*/ 	.word	0x00001620


	//   ....[6]....
        /*0148*/ 	.word	0x00006e50


	//   ....[7]....
        /*014c*/ 	.word	0x0000b4d0


	//----- nvinfo : EIATTR_REG_RECONFIG
	.align		4
.L_772:
        /*0150*/ 	.byte	0x01, 0x54
	.zero		2


	//----- nvinfo : EIATTR_SYSCALL_OFFSETS
	.align		4
        /*0154*/ 	.byte	0x04, 0x46
        /*0156*/ 	.short	(.L_774 - .L_773)


	//   ....[0]....
.L_773:
        /*0158*/ 	.word	0x00001280


	//   ....[1]....
        /*015c*/ 	.word	0x00001370


	//   ....[2]....
        /*0160*/ 	.word	0x000014b0


	//   ....[3]....
        /*0164*/ 	.word	0x000015a0


	//----- nvinfo : EIATTR_MBARRIER_INSTR_OFFSETS
	.align		4
.L_774:
        /*0168*/ 	.byte	0x04, 0x39
        /*016a*/ 	.short	(.L_776 - .L_775)


	//   ....[0]....
.L_775:
        /*016c*/ 	.word	0x00000260
        /*0170*/ 	.word	0x000000ff
        /*0174*/ 	.word	0x00036400
        /*0178*/ 	.short	0x0100
        /*017a*/ 	.byte	0x06
	.zero		1


	//   ....[1]....
        /*017c*/ 	.word	0x00000350
        /*0180*/ 	.word	0x000000ff
        /*0184*/ 	.word	0x00036410
        /*0188*/ 	.short	0x0100
        /*018a*/ 	.byte	0x08
	.zero		1


	//   ....[2]....
        /*018c*/ 	.word	0x00000360
        /*0190*/ 	.word	0x000000ff
        /*0194*/ 	.word	0x00036420
        /*0198*/ 	.short	0x0100
        /*019a*/ 	.byte	0x08
	.zero		1


	//   ....[3]....
        /*019c*/ 	.word	0x00000370
        /*01a0*/ 	.word	0x000000ff
        /*01a4*/ 	.word	0x00036418
        /*01a8*/ 	.short	0x0100
        /*01aa*/ 	.byte	0x08
	.zero		1


	//   ....[4]....
        /*01ac*/ 	.word	0x00000380
        /*01b0*/ 	.word	0x000000ff
        /*01b4*/ 	.word	0x00036428
        /*01b8*/ 	.short	0x0100
        /*01ba*/ 	.byte	0x08
	.zero		1


	//   ....[5]....
        /*01bc*/ 	.word	0x000004b0
        /*01c0*/ 	.word	0x000000ff
        /*01c4*/ 	.word	0x00036430
        /*01c8*/ 	.short	0x0100
        /*01ca*/ 	.byte	0x08
	.zero		1


	//   ....[6]....
        /*01cc*/ 	.word	0x000004c0
        /*01d0*/ 	.word	0x000000ff
        /*01d4*/ 	.word	0x00036438
        /*01d8*/ 	.short	0x0100
        /*01da*/ 	.byte	0x08
	.zero		1


	//   ....[7]....
        /*01dc*/ 	.word	0x00001660
        /*01e0*/ 	.word	0x000000ff
        /*01e4*/ 	.word	0x00036400
        /*01e8*/ 	.short	0x010a
        /*01ea*/ 	.byte	0x24
	.zero		1


	//   ....[8]....
        /*01ec*/ 	.word	0x00001760
        /*01f0*/ 	.word	0x000000ff
        /*01f4*/ 	.word	0x00036400
        /*01f8*/ 	.short	0x010a
        /*01fa*/ 	.byte	0x24
	.zero		1


	//   ....[9]....
        /*01fc*/ 	.word	0x00001e70
        /*0200*/ 	.word	0x00000003
        /*0204*/ 	.word	0x00036410
        /*0208*/ 	.short	0x010a
        /*020a*/ 	.byte	0x3f
	.zero		1


	//   ....[10]....
        /*020c*/ 	.word	0x00001eb0
        /*0210*/ 	.word	0x00000003
        /*0214*/ 	.word	0x00036410
        /*0218*/ 	.short	0x010a
        /*021a*/ 	.byte	0x3f
	.zero		1


	//   ....[11]....
        /*021c*/ 	.word	0x00002550
        /*0220*/ 	.word	0x000000ff
        /*0224*/ 	.word	0x00036430
        /*0228*/ 	.short	0x010a
        /*022a*/ 	.byte	0x24
	.zero		1


	//   ....[12]....
        /*022c*/ 	.word	0x000027a0
        /*0230*/ 	.word	0x000000ff
        /*0234*/ 	.word	0x00036430
        /*0238*/ 	.short	0x010a
        /*023a*/ 	.byte	0x24
	.zero		1


	//   ....[13]....
        /*023c*/ 	.word	0x00003e60
        /*0240*/ 	.word	0x000000ff
        /*0244*/ 	.word	0x00000000
        /*0248*/ 	.short	0x0101
        /*024a*/ 	.byte	0x04
	.zero		1


	//   ....[14]....
        /*024c*/ 	.word	0x000041f0
        /*0250*/ 	.word	0x00000003
        /*0254*/ 	.word	0x00000000
        /*0258*/ 	.short	0x0101
        /*025a*/ 	.byte	0x3f
	.zero		1


	//   ....[15]....
        /*025c*/ 	.word	0x000093d0
        /*0260*/ 	.word	0x00000000
        /*0264*/ 	.word	0x00036420
        /*0268*/ 	.short	0x010a
        /*026a*/ 	.byte	0x3f
	.zero		1


	//   ....[16]....
        /*026c*/ 	.word	0x00009bc0
        /*0270*/ 	.word	0x00000000
        /*0274*/ 	.word	0x00036438
        /*0278*/ 	.short	0x010a
        /*027a*/ 	.byte	0x3f
	.zero		1


	//   ....[17]....
        /*027c*/ 	.word	0x00009f20
        /*0280*/ 	.word	0x00000000
        /*0284*/ 	.word	0x00036428
        /*0288*/ 	.short	0x010a
        /*028a*/ 	.byte	0x3f
	.zero		1


	//   ....[18]....
        /*028c*/ 	.word	0x0000a250
        /*0290*/ 	.word	0x00000000
        /*0294*/ 	.word	0x00036438
        /*0298*/ 	.short	0x010a
        /*029a*/ 	.byte	0x3f
	.zero		1


	//   ....[19]....
        /*029c*/ 	.word	0x0000a540
        /*02a0*/ 	.word	0x00000000
        /*02a4*/ 	.word	0x00036420
        /*02a8*/ 	.short	0x010a
        /*02aa*/ 	.byte	0x3f
	.zero		1


	//   ....[20]....
        /*02ac*/ 	.word	0x0000a8c0
        /*02b0*/ 	.word	0x00000000
        /*02b4*/ 	.word	0x00036438
        /*02b8*/ 	.short	0x010a
        /*02ba*/ 	.byte	0x3f
	.zero		1


	//   ....[21]....
        /*02bc*/ 	.word	0x0000abc0
        /*02c0*/ 	.word	0x00000000
        /*02c4*/ 	.word	0x00036428
        /*02c8*/ 	.short	0x010a
        /*02ca*/ 	.byte	0x3f
	.zero		1


	//   ....[22]....
        /*02cc*/ 	.word	0x0000af00
        /*02d0*/ 	.word	0x00000000
        /*02d4*/ 	.word	0x00036438
        /*02d8*/ 	.short	0x010a
        /*02da*/ 	.byte	0x3f
	.zero		1


	//   ....[23]....
        /*02dc*/ 	.word	0x0000b360
        /*02e0*/ 	.word	0x00000007
        /*02e4*/ 	.word	0x00000000
        /*02e8*/ 	.short	0x010a
        /*02ea*/ 	.byte	0x3f
	.zero		1


	//   ....[24]....
        /*02ec*/ 	.word	0x0000b3e0
        /*02f0*/ 	.word	0x00000003
        /*02f4*/ 	.word	0x00000000
        /*02f8*/ 	.short	0x010a
        /*02fa*/ 	.byte	0x3f
	.zero		1


	//   ....[25]....
        /*02fc*/ 	.word	0x0000b430
        /*0300*/ 	.word	0x00000009
        /*0304*/ 	.word	0x00036438
        /*0308*/ 	.short	0x010a
        /*030a*/ 	.byte	0x3f
	.zero		1


	//   ....[26]....
        /*030c*/ 	.word	0x0000b510
        /*0310*/ 	.word	0x00000000
        /*0314*/ 	.word	0x00036400
        /*0318*/ 	.short	0x010a
        /*031a*/ 	.byte	0x3f
	.zero		1


	//   ....[27]....
        /*031c*/ 	.word	0x0000b560
        /*0320*/ 	.word	0x00000003
        /*0324*/ 	.word	0x00036410
        /*0328*/ 	.short	0x010a
        /*032a*/ 	.byte	0x3f
	.zero		1


	//   ....[28]....
        /*032c*/ 	.word	0x0000b5c0
        /*0330*/ 	.word	0x00000079
        /*0334*/ 	.word	0x00036430
        /*0338*/ 	.short	0x010a
        /*033a*/ 	.byte	0x3f
	.zero		1


	//   ....[29]....
        /*033c*/ 	.word	0x0000b610
        /*0340*/ 	.word	0x00000000
        /*0344*/ 	.word	0x00036420
        /*0348*/ 	.short	0x010a
        /*034a*/ 	.byte	0x3f
	.zero		1


	//   ....[30]....
        /*034c*/ 	.word	0x0000b660
        /*0350*/ 	.word	0x00000000
        /*0354*/ 	.word	0x00036438
        /*0358*/ 	.short	0x010a
        /*035a*/ 	.byte	0x3f
	.zero		1


	//   ....[31]....
        /*035c*/ 	.word	0x0000b6b0
        /*0360*/ 	.word	0x00000000
        /*0364*/ 	.word	0x00036428
        /*0368*/ 	.short	0x010a
        /*036a*/ 	.byte	0x3f
	.zero		1


	//   ....[32]....
        /*036c*/ 	.word	0x0000b710
        /*0370*/ 	.word	0x00000000
        /*0374*/ 	.word	0x00036438
        /*0378*/ 	.short	0x010a
        /*037a*/ 	.byte	0x3f
	.zero		1


	//   ....[33]....
        /*037c*/ 	.word	0x0000b790
        /*0380*/ 	.word	0x00000000
        /*0384*/ 	.word	0x00036420
        /*0388*/ 	.short	0x010a
        /*038a*/ 	.byte	0x3f
	.zero		1


	//   ....[34]....
        /*038c*/ 	.word	0x0000b7e0
        /*0390*/ 	.word	0x00000000
        /*0394*/ 	.word	0x00036438
        /*0398*/ 	.short	0x010a
        /*039a*/ 	.byte	0x3f
	.zero		1


	//   ....[35]....
        /*039c*/ 	.word	0x0000b830
        /*03a0*/ 	.word	0x00000000
        /*03a4*/ 	.word	0x00036428
        /*03a8*/ 	.short	0x010a
        /*03aa*/ 	.byte	0x3f
	.zero		1


	//   ....[36]....
        /*03ac*/ 	.word	0x0000b880
        /*03b0*/ 	.word	0x00000000
        /*03b4*/ 	.word	0x00036438
        /*03b8*/ 	.short	0x010a
        /*03ba*/ 	.byte	0x3f
	.zero		1


	//   ....[37]....
        /*03bc*/ 	.word	0x0000b950
        /*03c0*/ 	.word	0x00000007
        /*03c4*/ 	.word	0x00000000
        /*03c8*/ 	.short	0x010a
        /*03ca*/ 	.byte	0x3f
	.zero		1


	//   ....[38]....
        /*03cc*/ 	.word	0x0000b9a0
        /*03d0*/ 	.word	0x00000003
        /*03d4*/ 	.word	0x00000000
        /*03d8*/ 	.short	0x010a
        /*03da*/ 	.byte	0x3f
	.zero		1


	//----- nvinfo : EIATTR_NUM_MBARRIERS
	.align		4
.L_776:
        /*03dc*/ 	.byte	0x03, 0x38
        /*03de*/ 	.short	0x0007


	//----- nvinfo : EIATTR_EXIT_INSTR_OFFSETS
	.align		4
        /*03e0*/ 	.byte	0x04, 0x1c
        /*03e2*/ 	.short	(.L_778 - .L_777)


	//   ....[0]....
.L_777:
        /*03e4*/ 	.word	0x0000b480


	//----- nvinfo : EIATTR_MAX_THREADS
	.align		4
.L_778:
        /*03e8*/ 	.byte	0x04, 0x05
        /*03ea*/ 	.short	(.L_780 - .L_779)
.L_779:
        /*03ec*/ 	.word	0x00000200
        /*03f0*/ 	.word	0x00000001
        /*03f4*/ 	.word	0x00000001


	//----- nvinfo : EIATTR_CRS_STACK_SIZE
	.align		4
.L_780:
        /*03f8*/ 	.byte	0x04, 0x1e
        /*03fa*/ 	.short	(.L_782 - .L_781)
.L_781:
        /*03fc*/ 	.word	0x00000000


	//----- nvinfo : EIATTR_CBANK_PARAM_SIZE
	.align		4
.L_782:
        /*0400*/ 	.byte	0x03, 0x19
        /*0402*/ 	.short	0x06f0


	//----- nvinfo : EIATTR_PARAM_CBANK
	.align		4
        /*0404*/ 	.byte	0x04, 0x0a
        /*0406*/ 	.short	(.L_784 - .L_783)
	.align		4
.L_783:
        /*0408*/ 	.word	index@(.nv.constant0._ZN7cutlass13device_kernelIN5flash11enable_sm90INS1_16FlashAttnBwdSm90INS1_25CollectiveMainloopBwdSm90ILi2ELi1ELi1EN4cute5tupleIJNS5_1CILi1EEES8_S8_EEENS6_IJNS7_ILi64EEENS7_ILi96EEENS7_ILi192EEEEEENS_10bfloat16_tEfNS_4arch4Sm90ELb1ELb0ELb1ELb1ELb0ELb0ELb1ELb0ELi3ELi1ELi1ELi1ELb0EEENS1_21CollectiveEpilogueBwdISD_SE_SG_Li384ELb1ELb1ELi3EEENS1_25SingleTileBwdLPTSchedulerILb1ELi96ELb0EEEEEEEEEvNT_6ParamsE)
        /*040c*/ 	.short	0x0210
        /*040e*/ 	.short	0x06f0


	//----- nvinfo : EIATTR_SW_WAR
	.align		4
.L_784:
        /*0410*/ 	.byte	0x04, 0x36
        /*0412*/ 	.short	(.L_786 - .L_785)
.L_785:
        /*0414*/ 	.word	0x00000008
.L_786:


//--------------------- .nv.info._ZN7cutlass13device_kernelIN5flash11enable_sm90INS1_16FlashAttnBwdSm90INS1_25CollectiveMainloopBwdSm90ILi2ELi1ELi1EN4cute5tupleIJNS5_1CILi1EEES8_S8_EEENS6_IJNS7_ILi64EEENS7_ILi96EEENS7_ILi192EEEEEENS_10bfloat16_tEfNS_4arch4Sm90ELb1ELb0ELb1ELb1ELb1ELb0ELb1ELb0ELi3ELi1ELi1ELi1ELb0EEENS1_21CollectiveEpilogueBwdISD_SE_SG_Li384ELb1ELb1ELi3EEENS1_25SingleTileBwdLPTSchedulerILb1ELi96ELb1EEEEEEEEEvNT_6ParamsE --------------------------
	.section	.nv.info._ZN7cutlass13device_kernelIN5flash11enable_sm90INS1_16FlashAttnBwdSm90INS1_25CollectiveMainloopBwdSm90ILi2ELi1ELi1EN4cute5tupleIJNS5_1CILi1EEES8_S8_EEENS6_IJNS7_ILi64EEENS7_ILi96EEENS7_ILi192EEEEEENS_10bfloat16_tEfNS_4arch4Sm90ELb1ELb0ELb1ELb1ELb1ELb0ELb1ELb0ELi3ELi1ELi1ELi1ELb0EEENS1_21CollectiveEpilogueBwdISD_SE_SG_Li384ELb1ELb1ELi3EEENS1_25SingleTileBwdLPTSchedulerILb1ELi96ELb1EEEEEEEEEvNT_6ParamsE,"",@"SHT_CUDA_INFO"
	.sectionflags	@""
	.align	4


	//----- nvinfo : EIATTR_CUDA_API_VERSION
	.align		4
        /*0000*/ 	.byte	0x04, 0x37
        /*0002*/ 	.short	(.L_788 - .L_787)
.L_787:
        /*0004*/ 	.word	0x00000082


	//----- nvinfo : EIATTR_KPARAM_INFO
	.align		4
.L_788:
        /*0008*/ 	.byte	0x04, 0x17
        /*000a*/ 	.short	(.L_790 - .L_789)
.L_789:
        /*000c*/ 	.word	0x00000000
        /*0010*/ 	.short	0x0000
        /*0012*/ 	.short	0x0070
        /*0014*/ 	.byte	0x00, 0xf0, 0x01, 0x1a


	//----- nvinfo : EIATTR_SPARSE_MMA_MASK
	.align		4
.L_790:
        /*0018*/ 	.byte	0x03, 0x50
        /*001a*/ 	.short	0x0000


	//----- nvinfo : EIATTR_MAXREG_COUNT
	.align		4
        /*001c*/ 	.byte	0x03, 0x1b
        /*001e*/ 	.short	0x0080


	//----- nvinfo : EIATTR_NUM_BARRIERS
	.align		4
        /*0020*/ 	.byte	0x02, 0x4c
        /*0022*/ 	.byte	0x10
	.zero		1


	//----- nvinfo : EIATTR_EXTERNS
	.align		4
        /*0024*/ 	.byte	0x04, 0x0f
        /*0026*/ 	.short	(.L_792 - .L_791)


	//   ....[0]....
	.align		4
.L_791:
        /*0028*/ 	.word	index@(__assertfail)


	//----- nvinfo : EIATTR_ANNOTATIONS
	.align		4
.L_792:
        /*002c*/ 	.byte	0x04, 0x55
        /*002e*/ 	.short	(.L_794 - .L_793)


	//   ....[0]....
.L_793:
        /* <DEDUP_REMOVED lines=13> */


	//----- nvinfo : EIATTR_MERCURY_ISA_VERSION
	.align		4
.L_794:
        /*00e8*/ 	.byte	0x03, 0x5f
        /*00ea*/ 	.short	0x0101


	//----- nvinfo : EIATTR_INT_WARP_WIDE_INSTR_OFFSETS
	.align		4
        /*00ec*/ 	.byte	0x04, 0x31
        /*00ee*/ 	.short	(.L_796 - .L_795)


	//   ....[0]....
.L_795:
        /*00f0*/ 	.word	0x00000180


	//   ....[1]....
        /*00f4*/ 	.word	0x00000240


	//   ....[2]....
        /*00f8*/ 	.word	0x00008190


	//   ....[3]....
        /*00fc*/ 	.word	0x00008980


	//   ....[4]....
        /*0100*/ 	.word	0x00008fe0


	//----- nvinfo : EIATTR_COOP_GROUP_MASK_REGIDS
	.align		4
.L_796:
        /*0104*/ 	.byte	0x04, 0x29
        /*0106*/ 	.short	(.L_798 - .L_797)


	//   ....[0]....
.L_797:
        /*0108*/ 	.word	0xffffffff


	//   ....[1]....
        /*010c*/ 	.word	0xffffffff


	//   ....[2]....
        /*0110*/ 	.word	0xffffffff


	//   ....[3]....
        /*0114*/ 	.word	0xffffffff


	//   ....[4]....
        /*0118*/ 	.word	0xffffffff


	//   ....[5]....
        /*011c*/ 	.word	0xffffffff


	//   ....[6]....
        /*0120*/ 	.word	0xffffffff


	//   ....[7]....
        /*0124*/ 	.word	0xffffffff


	//   ....[8]....
        /*0128*/ 	.word	0xffffffff


	//   ....[9]....
        /*012c*/ 	.word	0xffffffff


	//   ....[10]....
        /*0130*/ 	.word	0xffffffff


	//   ....[11]....
        /*0134*/ 	.word	0xffffffff


	//   ....[12]....
        /*0138*/ 	.word	0xffffffff


	//   ....[13]....
        /*013c*/ 	.word	0x0500000f


	//   ....[14]....
        /*0140*/ 	.word	0x0500000f


	//   ....[15]....
        /*0144*/ 	.word	0x0500000f


	//   ....[16]....
        /*0148*/ 	.word	0x0500000f


	//----- nvinfo : EIATTR_COOP_GROUP_INSTR_OFFSETS
	.align		4
.L_798:
        /*014c*/ 	.byte	0x04, 0x28
        /*014e*/ 	.short	(.L_800 - .L_799)


	//   ....[0]....
.L_799:
        /*0150*/ 	.word	0x00000060


	//   ....[1]....
        /*0154*/ 	.word	0x00000190


	//   ....[2]....
        /*0158*/ 	.word	0x00000220


	//   ....[3]....
        /*015c*/ 	.word	0x000003a0


	//   ....[4]....
        /*0160*/ 	.word	0x00000600


	//   ....[5]....
        /*0164*/ 	.word	0x00001620


	//   ....[6]....
        /*0168*/ 	.word	0x00006e50


	//   ....[7]....
        /*016c*/ 	.word	0x00007c00


	//   ....[8]....
        /*0170*/ 	.word	0x000080c0


	//   ....[9]....
        /*0174*/ 	.word	0x000084c0


	//   ....[10]....
        /*0178*/ 	.word	0x000088b0


	//   ....[11]....
        /*017c*/ 	.word	0x00008b60


	//   ....[12]....
        /*0180*/ 	.word	0x00008f10


	//   ....[13]....
        /*0184*/ 	.word	0x0000be00


	//   ....[14]....
        /*0188*/ 	.word	0x0000bf70


	//   ....[15]....
        /*018c*/ 	.word	0x0000bfe0


	//   ....[16]....
        /*0190*/ 	.word	0x0000c050


	//----- nvinfo : EIATTR_REG_RECONFIG
	.align		4
.L_800:
        /*0194*/ 	.byte	0x01, 0x54
	.zero		2


	//----- nvinfo : EIATTR_SYSCALL_OFFSETS
	.align		4
        /*0198*/ 	.byte	0x04, 0x46
        /*019a*/ 	.short	(.L_802 - .L_801)


	//   ....[0]....
.L_801:
        /*019c*/ 	.word	0x00001280


	//   ....[1]....
        /*01a0*/ 	.word	0x00001370


	//   ....[2]....
        /*01a4*/ 	.word	0x000014b0


	//   ....[3]....
        /*01a8*/ 	.word	0x000015a0


	//----- nvinfo : EIATTR_MBARRIER_INSTR_OFFSETS
	.align		4
.L_802:
        /*01ac*/ 	.byte	0x04, 0x39
        /*01ae*/ 	.short	(.L_804 - .L_803)


	//   ....[0]....
.L_803:
        /*01b0*/ 	.word	0x00000260
        /*01b4*/ 	.word	0x000000ff
        /*01b8*/ 	.word	0x00036400
        /*01bc*/ 	.short	0x0100
        /*01be*/ 	.byte	0x06
	.zero		1


	//   ....[1]....
        /*01c0*/ 	.word	0x00000350
        /*01c4*/ 	.word	0x000000ff
        /*01c8*/ 	.word	0x00036410
        /*01cc*/ 	.short	0x0100
        /*01ce*/ 	.byte	0x08
	.zero		1


	//   ....[2]....
        /*01d0*/ 	.word	0x00000360
        /*01d4*/ 	.word	0x000000ff
        /*01d8*/ 	.word	0x00036420
        /*01dc*/ 	.short	0x0100
        /*01de*/ 	.byte	0x08
	.zero		1


	//   ....[3]....
        /*01e0*/ 	.word	0x00000370
        /*01e4*/ 	.word	0x000000ff
        /*01e8*/ 	.word	0x00036418
        /*01ec*/ 	.short	0x0100
        /*01ee*/ 	.byte	0x08
	.zero		1


	//   ....[4]....
        /*01f0*/ 	.word	0x00000380
        /*01f4*/ 	.word	0x000000ff
        /*01f8*/ 	.word	0x00036428
        /*01fc*/ 	.short	0x0100
        /*01fe*/ 	.byte	0x08
	.zero		1


	//   ....[5]....
        /*0200*/ 	.word	0x000004b0
        /*0204*/ 	.word	0x000000ff
        /*0208*/ 	.word	0x00036430
        /*020c*/ 	.short	0x0100
        /*020e*/ 	.byte	0x08
	.zero		1


	//   ....[6]....
        /*0210*/ 	.word	0x000004c0
        /*0214*/ 	.word	0x000000ff
        /*0218*/ 	.word	0x00036438
        /*021c*/ 	.short	0x0100
        /*021e*/ 	.byte	0x08
	.zero		1


	//   ....[7]....
        /*0220*/ 	.word	0x00001660
        /*0224*/ 	.word	0x000000ff
        /*0228*/ 	.word	0x00036400
        /*022c*/ 	.short	0x010a
        /*022e*/ 	.byte	0x24
	.zero		1


	//   ....[8]....
        /*0230*/ 	.word	0x00001760
        /*0234*/ 	.word	0x000000ff
        /*0238*/ 	.word	0x00036400
        /*023c*/ 	.short	0x010a
        /*023e*/ 	.byte	0x24
	.zero		1


	//   ....[9]....
        /*0240*/ 	.word	0x00001e70
        /*0244*/ 	.word	0x00000003
        /*0248*/ 	.word	0x00036410
        /*024c*/ 	.short	0x010a
        /*024e*/ 	.byte	0x3f
	.zero		1


	//   ....[10]....
        /*0250*/ 	.word	0x00001eb0
        /*0254*/ 	.word	0x00000003
        /*0258*/ 	.word	0x00036410
        /*025c*/ 	.short	0x010a
        /*025e*/ 	.byte	0x3f
	.zero		1


	//   ....[11]....
        /*0260*/ 	.word	0x00002550
        /*0264*/ 	.word	0x000000ff
        /*0268*/ 	.word	0x00036430
        /*026c*/ 	.short	0x010a
        /*026e*/ 	.byte	0x24
	.zero		1


	//   ....[12]....
        /*0270*/ 	.word	0x000027a0
        /*0274*/ 	.word	0x000000ff
        /*0278*/ 	.word	0x00036430
        /*027c*/ 	.short	0x010a
        /*027e*/ 	.byte	0x24
	.zero		1


	//   ....[13]....
        /*0280*/ 	.word	0x00003e60
        /*0284*/ 	.word	0x000000ff
        /*0288*/ 	.word	0x00000000
        /*028c*/ 	.short	0x0101
        /*028e*/ 	.byte	0x04
	.zero		1


	//   ....[14]....
        /*0290*/ 	.word	0x000041f0
        /*0294*/ 	.word	0x00000003
        /*0298*/ 	.word	0x00000000
        /*029c*/ 	.short	0x0101
        /*029e*/ 	.byte	0x3f
	.zero		1


	//   ....[15]....
        /*02a0*/ 	.word	0x00009d00
        /*02a4*/ 	.word	0x00000000
        /*02a8*/ 	.word	0x00036420
        /*02ac*/ 	.short	0x010a
        /*02ae*/ 	.byte	0x3f
	.zero		1


	//   ....[16]....
        /*02b0*/ 	.word	0x0000a4f0
        /*02b4*/ 	.word	0x00000000
        /*02b8*/ 	.word	0x00036438
        /*02bc*/ 	.short	0x010a
        /*02be*/ 	.byte	0x3f
	.zero		1


	//   ....[17]....
        /*02c0*/ 	.word	0x0000a850
        /*02c4*/ 	.word	0x00000000
        /*02c8*/ 	.word	0x00036428
        /*02cc*/ 	.short	0x010a
        /*02ce*/ 	.byte	0x3f
	.zero		1


	//   ....[18]....
        /*02d0*/ 	.word	0x0000ab80
        /*02d4*/ 	.word	0x00000000
        /*02d8*/ 	.word	0x00036438
        /*02dc*/ 	.short	0x010a
        /*02de*/ 	.byte	0x3f
	.zero		1


	//   ....[19]....
        /*02e0*/ 	.word	0x0000ae70
        /*02e4*/ 	.word	0x00000000
        /*02e8*/ 	.word	0x00036420
        /*02ec*/ 	.short	0x010a
        /*02ee*/ 	.byte	0x3f
	.zero		1


	//   ....[20]....
        /*02f0*/ 	.word	0x0000b1f0
        /*02f4*/ 	.word	0x00000000
        /*02f8*/ 	.word	0x00036438
        /*02fc*/ 	.short	0x010a
        /*02fe*/ 	.byte	0x3f
	.zero		1


	//   ....[21]....
        /*0300*/ 	.word	0x0000b4f0
        /*0304*/ 	.word	0x00000000
        /*0308*/ 	.word	0x00036428
        /*030c*/ 	.short	0x010a
        /*030e*/ 	.byte	0x3f
	.zero		1


	//   ....[22]....
        /*0310*/ 	.word	0x0000b830
        /*0314*/ 	.word	0x00000000
        /*0318*/ 	.word	0x00036438
        /*031c*/ 	.short	0x010a
        /*031e*/ 	.byte	0x3f
	.zero		1


	//   ....[23]....
        /*0320*/ 	.word	0x0000bc90
        /*0324*/ 	.word	0x00000007
        /*0328*/ 	.word	0x00000000
        /*032c*/ 	.short	0x010a
        /*032e*/ 	.byte	0x3f
	.zero		1


	//   ....[24]....
        /*0330*/ 	.word	0x0000bd10
        /*0334*/ 	.word	0x00000003
        /*0338*/ 	.word	0x00000000
        /*033c*/ 	.short	0x010a
        /*033e*/ 	.byte	0x3f
	.zero		1


	//   ....[25]....
        /*0340*/ 	.word	0x0000bd60
        /*0344*/ 	.word	0x00000009
        /*0348*/ 	.word	0x00036438
        /*034c*/ 	.short	0x010a
        /*034e*/ 	.byte	0x3f
	.zero		1


	//   ....[26]....
        /*0350*/ 	.word	0x0000be40
        /*0354*/ 	.word	0x00000000
        /*0358*/ 	.word	0x00036400
        /*035c*/ 	.short	0x010a
        /*035e*/ 	.byte	0x3f
	.zero		1


	//   ....[27]....
        /*0360*/ 	.word	0x0000be90
        /*0364*/ 	.word	0x00000003
        /*0368*/ 	.word	0x00036410
        /*036c*/ 	.short	0x010a
        /*036e*/ 	.byte	0x3f
	.zero		1


	//   ....[28]....
        /*0370*/ 	.word	0x0000bef0
        /*0374*/ 	.word	0x00000079
        /*0378*/ 	.word	0x00036430
        /*037c*/ 	.short	0x010a
        /*037e*/ 	.byte	0x3f
	.zero		1


	//   ....[29]....
        /*0380*/ 	.word	0x0000c090
        /*0384*/ 	.word	0x00000000
        /*0388*/ 	.word	0x00036420
        /*038c*/ 	.short	0x010a
        /*038e*/ 	.byte	0x3f
	.zero		1


	//   ....[30]....
        /*0390*/ 	.word	0x0000c0e0
        /*0394*/ 	.word	0x00000000
        /*0398*/ 	.word	0x00036438
        /*039c*/ 	.short	0x010a
        /*039e*/ 	.byte	0x3f
	.zero		1


	//   ....[31]....
        /*03a0*/ 	.word	0x0000c130
        /*03a4*/ 	.word	0x00000000
        /*03a8*/ 	.word	0x00036428
        /*03ac*/ 	.short	0x010a
        /*03ae*/ 	.byte	0x3f
	.zero		1


	//   ....[32]....
        /*03b0*/ 	.word	0x0000c190
        /*03b4*/ 	.word	0x00000000
        /*03b8*/ 	.word	0x00036438
        /*03bc*/ 	.short	0x010a
        /*03be*/ 	.byte	0x3f
	.zero		1


	//   ....[33]....
        /*03c0*/ 	.word	0x0000c210
        /*03c4*/ 	.word	0x00000000
        /*03c8*/ 	.word	0x00036420
        /*03cc*/ 	.short	0x010a
        /*03ce*/ 	.byte	0x3f
	.zero		1


	//   ....[34]....
        /*03d0*/ 	.word	0x0000c260
        /*03d4*/ 	.word	0x00000000
        /*03d8*/ 	.word	0x00036438
        /*03dc*/ 	.short	0x010a
        /*03de*/ 	.byte	0x3f
	.zero		1


	//   ....[35]....
        /*03e0*/ 	.word	0x0000c2b0
        /*03e4*/ 	.word	0x00000000
        /*03e8*/ 	.word	0x00036428
        /*03ec*/ 	.short	0x010a
        /*03ee*/ 	.byte	0x3f
	.zero		1


	//   ....[36]....
        /*03f0*/ 	.word	0x0000c300
        /*03f4*/ 	.word	0x00000000
        /*03f8*/ 	.word	0x00036438
        /*03fc*/ 	.short	0x010a
        /*03fe*/ 	.byte	0x3f
	.zero		1


	//   ....[37]....
        /*0400*/ 	.word	0x0000c3d0
        /*0404*/ 	.word	0x00000007
        /*0408*/ 	.word	0x00000000
        /*040c*/ 	.short	0x010a
        /*040e*/ 	.byte	0x3f
	.zero		1


	//   ....[38]....
        /*0410*/ 	.word	0x0000c420
        /*0414*/ 	.word	0x00000003
        /*0418*/ 	.word	0x00000000
        /*041c*/ 	.short	0x010a
        /*041e*/ 	.byte	0x3f
	.zero		1


	//----- nvinfo : EIATTR_NUM_MBARRIERS
	.align		4
.L_804:
        /*0420*/ 	.byte	0x03, 0x38
        /*0422*/ 	.short	0x0007


	//----- nvinfo : EIATTR_EXIT_INSTR_OFFSETS
	.align		4
        /*0424*/ 	.byte	0x04, 0x1c
        /*0426*/ 	.short	(.L_806 - .L_805)


	//   ....[0]....
.L_805:
        /*0428*/ 	.word	0x0000bdb0


	//----- nvinfo : EIATTR_MAX_THREADS
	.align		4
.L_806:
        /*042c*/ 	.byte	0x04, 0x05
        /*042e*/ 	.short	(.L_808 - .L_807)
.L_807:
        /*0430*/ 	.word	0x00000200
        /*0434*/ 	.word	0x00000001
        /*0438*/ 	.word	0x00000001


	//----- nvinfo : EIATTR_CRS_STACK_SIZE
	.align		4
.L_808:
        /*043c*/ 	.byte	0x04, 0x1e
        /*043e*/ 	.short	(.L_810 - .L_809)
.L_809:
        /*0440*/ 	.word	0x00000000


	//----- nvinfo : EIATTR_CBANK_PARAM_SIZE
	.align		4
.L_810:
        /*0444*/ 	.byte	0x03, 0x19
        /*0446*/ 	.short	0x06f0


	//----- nvinfo : EIATTR_PARAM_CBANK
	.align		4
        /*0448*/ 	.byte	0x04, 0x0a
        /*044a*/ 	.short	(.L_812 - .L_811)
	.align		4
.L_811:
        /*044c*/ 	.word	index@(.nv.constant0._ZN7cutlass13device_kernelIN5flash11enable_sm90INS1_16FlashAttnBwdSm90INS1_25CollectiveMainloopBwdSm90ILi2ELi1ELi1EN4cute5tupleIJNS5_1CILi1EEES8_S8_EEENS6_IJNS7_ILi64EEENS7_ILi96EEENS7_ILi192EEEEEENS_10bfloat16_tEfNS_4arch4Sm90ELb1ELb0ELb1ELb1ELb1ELb0ELb1ELb0ELi3ELi1ELi1ELi1ELb0EEENS1_21CollectiveEpilogueBwdISD_SE_SG_Li384ELb1ELb1ELi3EEENS1_25SingleTileBwdLPTSchedulerILb1ELi96ELb1EEEEEEEEEvNT_6ParamsE)
        /*0450*/ 	.short	0x0210
        /*0452*/ 	.short	0x06f0


	//----- nvinfo : EIATTR_SW_WAR
	.align		4
.L_812:
        /*0454*/ 	.byte	0x04, 0x36
        /*0456*/ 	.short	(.L_814 - .L_813)
.L_813:
        /*0458*/ 	.word	0x00000008
.L_814:


//--------------------- .nv.info._ZN7cutlass13device_kernelIN5flash11enable_sm90INS1_16FlashAttnBwdSm90INS1_25CollectiveMainloopBwdSm90ILi2ELi1ELi1EN4cute5tupleIJNS5_1CILi1EEES8_S8_EEENS6_IJNS7_ILi64EEENS7_ILi96EEENS7_ILi192EEEEEENS_10bfloat16_tEfNS_4arch4Sm90ELb1ELb0ELb1ELb1ELb0ELb0ELb1ELb0ELi3ELi1ELi1ELi1ELb0EEENS1_24CollectiveEpilogueBwdGQAISD_fSG_Li384ELb1ELb0EEENS1_25SingleTileBwdLPTSchedulerILb1ELi96ELb0EEEEEEEEEvNT_6ParamsE --------------------------
	.section	.nv.info._ZN7cutlass13device_kernelIN5flash11enable_sm90INS1_16FlashAttnBwdSm90INS1_25CollectiveMainloopBwdSm90ILi2ELi1ELi1EN4cute5tupleIJNS5_1CILi1EEES8_S8_EEENS6_IJNS7_ILi64EEENS7_ILi96EEENS7_ILi192EEEEEENS_10bfloat16_tEfNS_4arch4Sm90ELb1ELb0ELb1ELb1ELb0ELb0ELb1ELb0ELi3ELi1ELi1ELi1ELb0EEENS1_24CollectiveEpilogueBwdGQAISD_fSG_Li384ELb1ELb0EEENS1_25SingleTileBwdLPTSchedulerILb1ELi96ELb0EEEEEEEEEvNT_6ParamsE,"",@"SHT_CUDA_INFO"
	.sectionflags	@""
	.align	4


	//----- nvinfo : EIATTR_CUDA_API_VERSION
	.align		4
        /*0000*/ 	.byte	0x04, 0x37
        /*0002*/ 	.short	(.L_816 - .L_815)
.L_815:
        /*0004*/ 	.word	0x00000082


	//----- nvinfo : EIATTR_KPARAM_INFO
	.align		4
.L_816:
        /*0008*/ 	.byte	0x04, 0x17
        /*000a*/ 	.short	(.L_818 - .L_817)
.L_817:
        /*000c*/ 	.word	0x00000000
        /*0010*/ 	.short	0x0000
        /*0012*/ 	.short	0x0070
        /*0014*/ 	.byte	0x00, 0xf0, 0x01, 0x1c


	//----- nvinfo : EIATTR_SPARSE_MMA_MASK
	.align		4
.L_818:
        /*0018*/ 	.byte	0x03, 0x50
        /*001a*/ 	.short	0x0000


	//----- nvinfo : EIATTR_MAXREG_COUNT
	.align		4
        /*001c*/ 	.byte	0x03, 0x1b
        /*001e*/ 	.short	0x0080


	//----- nvinfo : EIATTR_NUM_BARRIERS
	.align		4
        /*0020*/ 	.byte	0x02, 0x4c
        /*0022*/ 	.byte	0x10
	.zero		1


	//----- nvinfo : EIATTR_EXTERNS
	.align		4
        /*0024*/ 	.byte	0x04, 0x0f
        /*0026*/ 	.short	(.L_820 - .L_819)


	//   ....[0]....
	.align		4
.L_819:
        /*0028*/ 	.word	index@(__assertfail)


	//----- nvinfo : EIATTR_ANNOTATIONS
	.align		4
.L_820:
        /*002c*/ 	.byte	0x04, 0x55
        /*002e*/ 	.short	(.L_822 - .L_821)


	//   ....[0]....
.L_821:
        /* <DEDUP_REMOVED lines=11> */


	//----- nvinfo : EIATTR_MERCURY_ISA_VERSION
	.align		4
.L_822:
        /*00d0*/ 	.byte	0x03, 0x5f
        /*00d2*/ 	.short	0x0101


	//----- nvinfo : EIATTR_INT_WARP_WIDE_INSTR_OFFSETS
	.align		4
        /*00d4*/ 	.byte	0x04, 0x31
        /*00d6*/ 	.short	(.L_824 - .L_823)


	//   ....[0]....
.L_823:
        /*00d8*/ 	.word	0x00000180


	//   ....[1]....
        /*00dc*/ 	.word	0x00000240


	//----- nvinfo : EIATTR_COOP_GROUP_MASK_REGIDS
	.align		4
.L_824:
        /*00e0*/ 	.byte	0x04, 0x29
        /*00e2*/ 	.short	(.L_826 - .L_825)


	//   ....[0]....
.L_825:
        /*00e4*/ 	.word	0xffffffff


	//   ....[1]....
        /*00e8*/ 	.word	0xffffffff


	//   ....[2]....
        /*00ec*/ 	.word	0xffffffff


	//   ....[3]....
        /*00f0*/ 	.word	0xffffffff


	//   ....[4]....
        /*00f4*/ 	.word	0xffffffff


	//   ....[5]....
        /*00f8*/ 	.word	0xffffffff


	//   ....[6]....
        /*00fc*/ 	.word	0xffffffff


	//   ....[7]....
        /*0100*/ 	.word	0x0500000f


	//----- nvinfo : EIATTR_COOP_GROUP_INSTR_OFFSETS
	.align		4
.L_826:
        /*0104*/ 	.byte	0x04, 0x28
        /*0106*/ 	.short	(.L_828 - .L_827)


	//   ....[0]....
.L_827:
        /*0108*/ 	.word	0x00000060


	//   ....[1]....
        /*010c*/ 	.word	0x00000190


	//   ....[2]....
        /*0110*/ 	.word	0x00000220


	//   ....[3]....
        /*0114*/ 	.word	0x000003a0


	//   ....[4]....
        /*0118*/ 	.word	0x00000600


	//   ....[5]....
        /*011c*/ 	.word	0x00001600


	//   ....[6]....
        /*0120*/ 	.word	0x00004e60


	//   ....[7]....
        /*0124*/ 	.word	0x000094e0


	//----- nvinfo : EIATTR_REG_RECONFIG
	.align		4
.L_828:
        /*0128*/ 	.byte	0x01, 0x54
	.zero		2


	//----- nvinfo : EIATTR_SYSCALL_OFFSETS
	.align		4
        /*012c*/ 	.byte	0x04, 0x46
        /*012e*/ 	.short	(.L_830 - .L_829)


	//   ....[0]....
.L_829:
        /*0130*/ 	.word	0x00001260


	//   ....[1]....
        /*0134*/ 	.word	0x00001350


	//   ....[2]....
        /*0138*/ 	.word	0x00001490


	//   ....[3]....
        /*013c*/ 	.word	0x00001580


	//----- nvinfo : EIATTR_MBARRIER_INSTR_OFFSETS
	.align		4
.L_830:
        /*0140*/ 	.byte	0x04, 0x39
        /*0142*/ 	.short	(.L_832 - .L_831)


	//   ....[0]....
.L_831:
        /*0144*/ 	.word	0x00000260
        /*0148*/ 	.word	0x000000ff
        /*014c*/ 	.word	0x00036400
        /*0150*/ 	.short	0x0100
        /*0152*/ 	.byte	0x06
	.zero		1


	//   ....[1]....
        /*0154*/ 	.word	0x00000350
        /*0158*/ 	.word	0x000000ff
        /*015c*/ 	.word	0x00036410
        /*0160*/ 	.short	0x0100
        /*0162*/ 	.byte	0x08
	.zero		1


	//   ....[2]....
        /*0164*/ 	.word	0x00000360
        /*0168*/ 	.word	0x000000ff
        /*016c*/ 	.word	0x00036420
        /*0170*/ 	.short	0x0100
        /*0172*/ 	.byte	0x08
	.zero		1


	//   ....[3]....
        /*0174*/ 	.word	0x00000370
        /*0178*/ 	.word	0x000000ff
        /*017c*/ 	.word	0x00036418
        /*0180*/ 	.short	0x0100
        /*0182*/ 	.byte	0x08
	.zero		1


	//   ....[4]....
        /*0184*/ 	.word	0x00000380
        /*0188*/ 	.word	0x000000ff
        /*018c*/ 	.word	0x00036428
        /*0190*/ 	.short	0x0100
        /*0192*/ 	.byte	0x08
	.zero		1


	//   ....[5]....
        /*0194*/ 	.word	0x000004b0
        /*0198*/ 	.word	0x000000ff
        /*019c*/ 	.word	0x00036430
        /*01a0*/ 	.short	0x0100
        /*01a2*/ 	.byte	0x08
	.zero		1


	//   ....[6]....
        /*01a4*/ 	.word	0x000004c0
        /*01a8*/ 	.word	0x000000ff
        /*01ac*/ 	.word	0x00036438
        /*01b0*/ 	.short	0x0100
        /*01b2*/ 	.byte	0x08
	.zero		1


	//   ....[7]....
        /*01b4*/ 	.word	0x00001640
        /*01b8*/ 	.word	0x000000ff
        /*01bc*/ 	.word	0x00036400
        /*01c0*/ 	.short	0x010a
        /*01c2*/ 	.byte	0x24
	.zero		1


	//   ....[8]....
        /*01c4*/ 	.word	0x00001740
        /*01c8*/ 	.word	0x000000ff
        /*01cc*/ 	.word	0x00036400
        /*01d0*/ 	.short	0x010a
        /*01d2*/ 	.byte	0x24
	.zero		1


	//   ....[9]....
        /*01d4*/ 	.word	0x00001e50
        /*01d8*/ 	.word	0x00000003
        /*01dc*/ 	.word	0x00036410
        /*01e0*/ 	.short	0x010a
        /*01e2*/ 	.byte	0x3f
	.zero		1


	//   ....[10]....
        /*01e4*/ 	.word	0x00001e90
        /*01e8*/ 	.word	0x00000003
        /*01ec*/ 	.word	0x00036410
        /*01f0*/ 	.short	0x010a
        /*01f2*/ 	.byte	0x3f
	.zero		1


	//   ....[11]....
        /*01f4*/ 	.word	0x00002530
        /*01f8*/ 	.word	0x000000ff
        /*01fc*/ 	.word	0x00036430
        /*0200*/ 	.short	0x010a
        /*0202*/ 	.byte	0x24
	.zero		1


	//   ....[12]....
        /*0204*/ 	.word	0x00002780
        /*0208*/ 	.word	0x000000ff
        /*020c*/ 	.word	0x00036430
        /*0210*/ 	.short	0x010a
        /*0212*/ 	.byte	0x24
	.zero		1


	//   ....[13]....
        /*0214*/ 	.word	0x00003e40
        /*0218*/ 	.word	0x000000ff
        /*021c*/ 	.word	0x00000000
        /*0220*/ 	.short	0x0101
        /*0222*/ 	.byte	0x04
	.zero		1


	//   ....[14]....
        /*0224*/ 	.word	0x000041d0
        /*0228*/ 	.word	0x00000003
        /*022c*/ 	.word	0x00000000
        /*0230*/ 	.short	0x0101
        /*0232*/ 	.byte	0x3f
	.zero		1


	//   ....[15]....
        /*0234*/ 	.word	0x000073e0
        /*0238*/ 	.word	0x00000000
        /*023c*/ 	.word	0x00036420
        /*0240*/ 	.short	0x010a
        /*0242*/ 	.byte	0x3f
	.zero		1


	//   ....[16]....
        /*0244*/ 	.word	0x00007bd0
        /*0248*/ 	.word	0x00000000
        /*024c*/ 	.word	0x00036438
        /*0250*/ 	.short	0x010a
        /*0252*/ 	.byte	0x3f
	.zero		1


	//   ....[17]....
        /*0254*/ 	.word	0x00007f30
        /*0258*/ 	.word	0x00000000
        /*025c*/ 	.word	0x00036428
        /*0260*/ 	.short	0x010a
        /*0262*/ 	.byte	0x3f
	.zero		1


	//   ....[18]....
        /*0264*/ 	.word	0x00008260
        /*0268*/ 	.word	0x00000000
        /*026c*/ 	.word	0x00036438
        /*0270*/ 	.short	0x010a
        /*0272*/ 	.byte	0x3f
	.zero		1


	//   ....[19]....
        /*0274*/ 	.word	0x00008550
        /*0278*/ 	.word	0x00000000
        /*027c*/ 	.word	0x00036420
        /*0280*/ 	.short	0x010a
        /*0282*/ 	.byte	0x3f
	.zero		1


	//   ....[20]....
        /*0284*/ 	.word	0x000088d0
        /*0288*/ 	.word	0x00000000
        /*028c*/ 	.word	0x00036438
        /*0290*/ 	.short	0x010a
        /*0292*/ 	.byte	0x3f
	.zero		1


	//   ....[21]....
        /*0294*/ 	.word	0x00008bd0
        /*0298*/ 	.word	0x00000000
        /*029c*/ 	.word	0x00036428
        /*02a0*/ 	.short	0x010a
        /*02a2*/ 	.byte	0x3f
	.zero		1


	//   ....[22]....
        /*02a4*/ 	.word	0x00008f10
        /*02a8*/ 	.word	0x00000000
        /*02ac*/ 	.word	0x00036438
        /*02b0*/ 	.short	0x010a
        /*02b2*/ 	.byte	0x3f
	.zero		1


	//   ....[23]....
        /*02b4*/ 	.word	0x00009370
        /*02b8*/ 	.word	0x00000007
        /*02bc*/ 	.word	0x00000000
        /*02c0*/ 	.short	0x010a
        /*02c2*/ 	.byte	0x3f
	.zero		1


	//   ....[24]....
        /*02c4*/ 	.word	0x000093f0
        /*02c8*/ 	.word	0x00000003
        /*02cc*/ 	.word	0x00000000
        /*02d0*/ 	.short	0x010a
        /*02d2*/ 	.byte	0x3f
	.zero		1


	//   ....[25]....
        /*02d4*/ 	.word	0x00009440
        /*02d8*/ 	.word	0x00000009
        /*02dc*/ 	.word	0x00036438
        /*02e0*/ 	.short	0x010a
        /*02e2*/ 	.byte	0x3f
	.zero		1


	//   ....[26]....
        /*02e4*/ 	.word	0x00009520
        /*02e8*/ 	.word	0x00000000
        /*02ec*/ 	.word	0x00036400
        /*02f0*/ 	.short	0x010a
        /*02f2*/ 	.byte	0x3f
	.zero		1


	//   ....[27]....
        /*02f4*/ 	.word	0x00009570
        /*02f8*/ 	.word	0x00000003
        /*02fc*/ 	.word	0x00036410
        /*0300*/ 	.short	0x010a
        /*0302*/ 	.byte	0x3f
	.zero		1


	//   ....[28]....
        /*0304*/ 	.word	0x000095d0
        /*0308*/ 	.word	0x00000079
        /*030c*/ 	.word	0x00036430
        /*0310*/ 	.short	0x010a
        /*0312*/ 	.byte	0x3f
	.zero		1


	//   ....[29]....
        /*0314*/ 	.word	0x00009620
        /*0318*/ 	.word	0x00000000
        /*031c*/ 	.word	0x00036420
        /*0320*/ 	.short	0x010a
        /*0322*/ 	.byte	0x3f
	.zero		1


	//   ....[30]....
        /*0324*/ 	.word	0x00009670
        /*0328*/ 	.word	0x00000000
        /*032c*/ 	.word	0x00036438
        /*0330*/ 	.short	0x010a
        /*0332*/ 	.byte	0x3f
	.zero		1


	//   ....[31]....
        /*0334*/ 	.word	0x000096c0
        /*0338*/ 	.word	0x00000000
        /*033c*/ 	.word	0x00036428
        /*0340*/ 	.short	0x010a
        /*0342*/ 	.byte	0x3f
	.zero		1


	//   ....[32]....
        /*0344*/ 	.word	0x00009720
        /*0348*/ 	.word	0x00000000
        /*034c*/ 	.word	0x00036438
        /*0350*/ 	.short	0x010a
        /*0352*/ 	.byte	0x3f
	.zero		1


	//   ....[33]....
        /*0354*/ 	.word	0x000097a0
        /*0358*/ 	.word	0x00000000
        /*035c*/ 	.word	0x00036420
        /*0360*/ 	.short	0x010a
        /*0362*/ 	.byte	0x3f
	.zero		1


	//   ....[34]....
        /*0364*/ 	.word	0x000097f0
        /*0368*/ 	.word	0x00000000
        /*036c*/ 	.word	0x00036438
        /*0370*/ 	.short	0x010a
        /*0372*/ 	.byte	0x3f
	.zero		1


	//   ....[35]....
        /*0374*/ 	.word	0x00009840
        /*0378*/ 	.word	0x00000000
        /*037c*/ 	.word	0x00036428
        /*0380*/ 	.short	0x010a
        /*0382*/ 	.byte	0x3f
	.zero		1


	//   ....[36]....
        /*0384*/ 	.word	0x00009890
        /*0388*/ 	.word	0x00000000
        /*038c*/ 	.word	0x00036438
        /*0390*/ 	.short	0x010a
        /*0392*/ 	.byte	0x3f
	.zero		1


	//   ....[37]....
        /*0394*/ 	.word	0x00009960
        /*0398*/ 	.word	0x00000007
        /*039c*/ 	.word	0x00000000
        /*03a0*/ 	.short	0x010a
        /*03a2*/ 	.byte	0x3f
	.zero		1


	//   ....[38]....
        /*03a4*/ 	.word	0x000099b0
        /*03a8*/ 	.word	0x00000003
        /*03ac*/ 	.word	0x00000000
        /*03b0*/ 	.short	0x010a
        /*03b2*/ 	.byte	0x3f
	.zero		1


	//----- nvinfo : EIATTR_NUM_MBARRIERS
	.align		4
.L_832:
        /*03b4*/ 	.byte	0x03, 0x38
        /*03b6*/ 	.short	0x0007


	//----- nvinfo : EIATTR_EXIT_INSTR_OFFSETS
	.align		4
        /*03b8*/ 	.byte	0x04, 0x1c
        /*03ba*/ 	.short	(.L_834 - .L_833)


	//   ....[0]....
.L_833:
        /*03bc*/ 	.word	0x00009490


	//----- nvinfo : EIATTR_MAX_THREADS
	.align		4
.L_834:
        /*03c0*/ 	.byte	0x04, 0x05
        /*03c2*/ 	.short	(.L_836 - .L_835)
.L_835:
        /*03c4*/ 	.word	0x00000200
        /*03c8*/ 	.word	0x00000001
        /*03cc*/ 	.word	0x00000001


	//----- nvinfo : EIATTR_CRS_STACK_SIZE
	.align		4
.L_836:
        /*03d0*/ 	.byte	0x04, 0x1e
        /*03d2*/ 	.short	(.L_838 - .L_837)
.L_837:
        /*03d4*/ 	.word	0x00000000


	//----- nvinfo : EIATTR_CBANK_PARAM_SIZE
	.align		4
.L_838:
        /*03d8*/ 	.byte	0x03, 0x19
        /*03da*/ 	.short	0x0770


	//----- nvinfo : EIATTR_PARAM_CBANK
	.align		4
        /*03dc*/ 	.byte	0x04, 0x0a
        /*03de*/ 	.short	(.L_840 - .L_839)
	.align		4
.L_839:
        /*03e0*/ 	.word	index@(.nv.constant0._ZN7cutlass13device_kernelIN5flash11enable_sm90INS1_16FlashAttnBwdSm90INS1_25CollectiveMainloopBwdSm90ILi2ELi1ELi1EN4cute5tupleIJNS5_1CILi1EEES8_S8_EEENS6_IJNS7_ILi64EEENS7_ILi96EEENS7_ILi192EEEEEENS_10bfloat16_tEfNS_4arch4Sm90ELb1ELb0ELb1ELb1ELb0ELb0ELb1ELb0ELi3ELi1ELi1ELi1ELb0EEENS1_24CollectiveEpilogueBwdGQAISD_fSG_Li384ELb1ELb0EEENS1_25SingleTileBwdLPTSchedulerILb1ELi96ELb0EEEEEEEEEvNT_6ParamsE)
        /*03e4*/ 	.short	0x0210
        /*03e6*/ 	.short	0x0770


	//----- nvinfo : EIATTR_SW_WAR
	.align		4
.L_840:
        /*03e8*/ 	.byte	0x04, 0x36
        /*03ea*/ 	.short	(.L_842 - .L_841)
.L_841:
        /*03ec*/ 	.word	0x00000008
.L_842:


//--------------------- .nv.info._ZN7cutlass13device_kernelIN5flash32FlashAttnBwdPostprocessConvertdQIN4cute5tupleIJNS3_1CILi96EEENS5_ILi192EEEEEENS_10bfloat16_tEfNS_4arch4Sm90ELi384ENS3_8TiledMMAINS3_8MMA_AtomIJNS3_4SM904GMMA27MMA_64x96x16_F32BF16BF16_SSILNSF_5MajorE1ELSH_1ELNSF_7ScaleInE1ELSI_1EEEEEENS3_6LayoutINS4_IJNS5_ILi3EEENS5_ILi1EEESN_EEENS4_IJSN_NS5_ILi0EEESP_EEEEENS4_IJNS3_10UnderscoreESS_SS_EEEEELb1EEEEEvNT_6ParamsE --------------------------
	.section	.nv.info._ZN7cutlass13device_kernelIN5flash32FlashAttnBwdPostprocessConvertdQIN4cute5tupleIJNS3_1CILi96EEENS5_ILi192EEEEEENS_10bfloat16_tEfNS_4arch4Sm90ELi384ENS3_8TiledMMAINS3_8MMA_AtomIJNS3_4SM904GMMA27MMA_64x96x16_F32BF16BF16_SSILNSF_5MajorE1ELSH_1ELNSF_7ScaleInE1ELSI_1EEEEEENS3_6LayoutINS4_IJNS5_ILi3EEENS5_ILi1EEESN_EEENS4_IJSN_NS5_ILi0EEESP_EEEEENS4_IJNS3_10UnderscoreESS_SS_EEEEELb1EEEEEvNT_6ParamsE,"",@"SHT_CUDA_INFO"
	.sectionflags	@""
	.align	4


	//----- nvinfo : EIATTR_CUDA_API_VERSION
	.align		4
        /*0000*/ 	.byte	0x04, 0x37
        /*0002*/ 	.short	(.L_844 - .L_843)
.L_843:
        /*0004*/ 	.word	0x00000082


	//----- nvinfo : EIATTR_KPARAM_INFO
	.align		4
.L_844:
        /*0008*/ 	.byte	0x04, 0x17
        /*000a*/ 	.short	(.L_846 - .L_845)
.L_845:
        /*000c*/ 	.word	0x00000000
        /*0010*/ 	.short	0x0000
        /*0012*/ 	.short	0x0000
        /*0014*/ 	.byte	0x00, 0xf0, 0xc1, 0x01


	//----- nvinfo : EIATTR_SPARSE_MMA_MASK
	.align		4
.L_846:
        /*0018*/ 	.byte	0x03, 0x50
        /*001a*/ 	.short	0x0000


	//----- nvinfo : EIATTR_MAXREG_COUNT
	.align		4
        /*001c*/ 	.byte	0x03, 0x1b
        /*001e*/ 	.short	0x0050


	//----- nvinfo : EIATTR_NUM_BARRIERS
	.align		4
        /*0020*/ 	.byte	0x02, 0x4c
        /*0022*/ 	.byte	0x01
	.zero		1


	//----- nvinfo : EIATTR_MERCURY_ISA_VERSION
	.align		4
        /*0024*/ 	.byte	0x03, 0x5f
        /*0026*/ 	.short	0x0101


	//----- nvinfo : EIATTR_MBARRIER_INSTR_OFFSETS
	.align		4
        /*0028*/ 	.byte	0x04, 0x39
        /*002a*/ 	.short	(.L_848 - .L_847)


	//   ....[0]....
.L_847:
        /*002c*/ 	.word	0x00000490
        /*0030*/ 	.word	0x000000ff
        /*0034*/ 	.word	0x0001b000
        /*0038*/ 	.short	0x0100
        /*003a*/ 	.byte	0x06
	.zero		1


	//   ....[1]....
        /*003c*/ 	.word	0x000005a0
        /*0040*/ 	.word	0x00000002
        /*0044*/ 	.word	0x0001b000
        /*0048*/ 	.short	0x010a
        /*004a*/ 	.byte	0x3f
	.zero		1


	//----- nvinfo : EIATTR_NUM_MBARRIERS
	.align		4
.L_848:
        /*004c*/ 	.byte	0x03, 0x38
        /*004e*/ 	.short	0x0001


	//----- nvinfo : EIATTR_EXIT_INSTR_OFFSETS
	.align		4
        /*0050*/ 	.byte	0x04, 0x1c
        /*0052*/ 	.short	(.L_850 - .L_849)


	//   ....[0]....
.L_849:
        /*0054*/ 	.word	0x000001a0


	//   ....[1]....
        /*0058*/ 	.word	0x00001630


	//   ....[2]....
        /*005c*/ 	.word	0x00001710


	//----- nvinfo : EIATTR_MAX_THREADS
	.align		4
.L_850:
        /*0060*/ 	.byte	0x04, 0x05
        /*0062*/ 	.short	(.L_852 - .L_851)
.L_851:
        /*0064*/ 	.word	0x00000180
        /*0068*/ 	.word	0x00000001
        /*006c*/ 	.word	0x00000001


	//----- nvinfo : EIATTR_CRS_STACK_SIZE
	.align		4
.L_852:
        /*0070*/ 	.byte	0x04, 0x1e
        /*0072*/ 	.short	(.L_854 - .L_853)
.L_853:
        /*0074*/ 	.word	0x00000000


	//----- nvinfo : EIATTR_CBANK_PARAM_SIZE
	.align		4
.L_854:
        /*0078*/ 	.byte	0x03, 0x19
        /*007a*/ 	.short	0x0070


	//----- nvinfo : EIATTR_PARAM_CBANK
	.align		4
        /*007c*/ 	.byte	0x04, 0x0a
        /*007e*/ 	.short	(.L_856 - .L_855)
	.align		4
.L_855:
        /*0080*/ 	.word	index@(.nv.constant0._ZN7cutlass13device_kernelIN5flash32FlashAttnBwdPostprocessConvertdQIN4cute5tupleIJNS3_1CILi96EEENS5_ILi192EEEEEENS_10bfloat16_tEfNS_4arch4Sm90ELi384ENS3_8TiledMMAINS3_8MMA_AtomIJNS3_4SM904GMMA27MMA_64x96x16_F32BF16BF16_SSILNSF_5MajorE1ELSH_1ELNSF_7ScaleInE1ELSI_1EEEEEENS3_6LayoutINS4_IJNS5_ILi3EEENS5_ILi1EEESN_EEENS4_IJSN_NS5_ILi0EEESP_EEEEENS4_IJNS3_10UnderscoreESS_SS_EEEEELb1EEEEEvNT_6ParamsE)
        /*0084*/ 	.short	0x0210
        /*0086*/ 	.short	0x0070


	//----- nvinfo : EIATTR_SW_WAR
	.align		4
.L_856:
        /*0088*/ 	.byte	0x04, 0x36
        /*008a*/ 	.short	(.L_858 - .L_857)
.L_857:
        /*008c*/ 	.word	0x00000008
.L_858:


//--------------------- .nv.info._ZN7cutlass13device_kernelIN5flash32FlashAttnBwdPostprocessConvertdQIN4cute5tupleIJNS3_1CILi64EEENS5_ILi192EEEEEENS_10bfloat16_tEfNS_4arch4Sm90ELi384ENS3_8TiledMMAINS3_8MMA_AtomIJNS3_4SM904GMMA27MMA_64x64x16_F32BF16BF16_SSILNSF_5MajorE0ELSH_1ELNSF_7ScaleInE1ELSI_1EEEEEENS3_6LayoutINS4_IJNS5_ILi1EEENS5_ILi3EEESM_EEENS4_IJNS5_ILi0EEESM_SP_EEEEENS4_IJNS3_10UnderscoreESS_SS_EEEEELb0EEEEEvNT_6ParamsE --------------------------
	.section	.nv.info._ZN7cutlass13device_kernelIN5flash32FlashAttnBwdPostprocessConvertdQIN4cute5tupleIJNS3_1CILi64EEENS5_ILi192EEEEEENS_10bfloat16_tEfNS_4arch4Sm90ELi384ENS3_8TiledMMAINS3_8MMA_AtomIJNS3_4SM904GMMA27MMA_64x64x16_F32BF16BF16_SSILNSF_5MajorE0ELSH_1ELNSF_7ScaleInE1ELSI_1EEEEEENS3_6LayoutINS4_IJNS5_ILi1EEENS5_ILi3EEESM_EEENS4_IJNS5_ILi0EEESM_SP_EEEEENS4_IJNS3_10UnderscoreESS_SS_EEEEELb0EEEEEvNT_6ParamsE,"",@"SHT_CUDA_INFO"
	.sectionflags	@""
	.align	4


	//----- nvinfo : EIATTR_CUDA_API_VERSION
	.align		4
        /*0000*/ 	.byte	0x04, 0x37
        /*0002*/ 	.short	(.L_860 - .L_859)
.L_859:
        /*0004*/ 	.word	0x00000082


	//----- nvinfo : EIATTR_KPARAM_INFO
	.align		4
.L_860:
        /*0008*/ 	.byte	0x04, 0x17
        /*000a*/ 	.short	(.L_862 - .L_861)
.L_861:
        /*000c*/ 	.word	0x00000000
        /*0010*/ 	.short	0x0000
        /*0012*/ 	.short	0x0000
        /*0014*/ 	.byte	0x00, 0xf0, 0xc1, 0x01


	//----- nvinfo : EIATTR_SPARSE_MMA_MASK
	.align		4
.L_862:
        /*0018*/ 	.byte	0x03, 0x50
        /*001a*/ 	.short	0x0000


	//----- nvinfo : EIATTR_MAXREG_COUNT
	.align		4
        /*001c*/ 	.byte	0x03, 0x1b
        /*001e*/ 	.short	0x0050


	//----- nvinfo : EIATTR_NUM_BARRIERS
	.align		4
        /*0020*/ 	.byte	0x02, 0x4c
        /*0022*/ 	.byte	0x01
	.zero		1


	//----- nvinfo : EIATTR_MERCURY_ISA_VERSION
	.align		4
        /*0024*/ 	.byte	0x03, 0x5f
        /*0026*/ 	.short	0x0101


	//----- nvinfo : EIATTR_MBARRIER_INSTR_OFFSETS
	.align		4
        /*0028*/ 	.byte	0x04, 0x39
        /*002a*/ 	.short	(.L_864 - .L_863)


	//   ....[0]....
.L_863:
        /*002c*/ 	.word	0x000004a0
        /*0030*/ 	.word	0x000000ff
        /*0034*/ 	.word	0x00012000
        /*0038*/ 	.short	0x0100
        /*003a*/ 	.byte	0x06
	.zero		1


	//   ....[1]....
        /*003c*/ 	.word	0x000005b0
        /*0040*/ 	.word	0x00000029
        /*0044*/ 	.word	0x00012000
        /*0048*/ 	.short	0x010a
        /*004a*/ 	.byte	0x3f
	.zero		1


	//----- nvinfo : EIATTR_NUM_MBARRIERS
	.align		4
.L_864:
        /*004c*/ 	.byte	0x03, 0x38
        /*004e*/ 	.short	0x0001


	//----- nvinfo : EIATTR_EXIT_INSTR_OFFSETS
	.align		4
        /*0050*/ 	.byte	0x04, 0x1c
        /*0052*/ 	.short	(.L_866 - .L_865)


	//   ....[0]....
.L_865:
        /*0054*/ 	.word	0x000001b0


	//   ....[1]....
        /*0058*/ 	.word	0x00001220


	//   ....[2]....
        /*005c*/ 	.word	0x000012f0


	//----- nvinfo : EIATTR_MAX_THREADS
	.align		4
.L_866:
        /*0060*/ 	.byte	0x04, 0x05
        /*0062*/ 	.short	(.L_868 - .L_867)
.L_867:
        /*0064*/ 	.word	0x00000180
        /*0068*/ 	.word	0x00000001
        /*006c*/ 	.word	0x00000001


	//----- nvinfo : EIATTR_CRS_STACK_SIZE
	.align		4
.L_868:
        /*0070*/ 	.byte	0x04, 0x1e
        /*0072*/ 	.short	(.L_870 - .L_869)
.L_869:
        /*0074*/ 	.word	0x00000000


	//----- nvinfo : EIATTR_CBANK_PARAM_SIZE
	.align		4
.L_870:
        /*0078*/ 	.byte	0x03, 0x19
        /*007a*/ 	.short	0x0070


	//----- nvinfo : EIATTR_PARAM_CBANK
	.align		4
        /*007c*/ 	.byte	0x04, 0x0a
        /*007e*/ 	.short	(.L_872 - .L_871)
	.align		4
.L_871:
        /*0080*/ 	.word	index@(.nv.constant0._ZN7cutlass13device_kernelIN5flash32FlashAttnBwdPostprocessConvertdQIN4cute5tupleIJNS3_1CILi64EEENS5_ILi192EEEEEENS_10bfloat16_tEfNS_4arch4Sm90ELi384ENS3_8TiledMMAINS3_8MMA_AtomIJNS3_4SM904GMMA27MMA_64x64x16_F32BF16BF16_SSILNSF_5MajorE0ELSH_1ELNSF_7ScaleInE1ELSI_1EEEEEENS3_6LayoutINS4_IJNS5_ILi1EEENS5_ILi3EEESM_EEENS4_IJNS5_ILi0EEESM_SP_EEEEENS4_IJNS3_10UnderscoreESS_SS_EEEEELb0EEEEEvNT_6ParamsE)
        /*0084*/ 	.short	0x0210
        /*0086*/ 	.short	0x0070


	//----- nvinfo : EIATTR_SW_WAR
	.align		4
.L_872:
        /*0088*/ 	.byte	0x04, 0x36
        /*008a*/ 	.short	(.L_874 - .L_873)
.L_873:
        /*008c*/ 	.word	0x00000008
.L_874:


//--------------------- .nv.info._ZN7cutlass13device_kernelIN5flash11enable_sm90INS1_16FlashAttnBwdSm90INS1_25CollectiveMainloopBwdSm90ILi2ELi1ELi1EN4cute5tupleIJNS5_1CILi1EEES8_S8_EEENS6_IJNS7_ILi64EEENS7_ILi96EEENS7_ILi192EEEEEENS_10bfloat16_tEfNS_4arch4Sm90ELb1ELb0ELb1ELb1ELb1ELb0ELb1ELb0ELi3ELi1ELi1ELi1ELb0EEENS1_24CollectiveEpilogueBwdGQAISD_fSG_Li384ELb1ELb1EEENS1_25SingleTileBwdLPTSchedulerILb1ELi96ELb1EEEEEEEEEvNT_6ParamsE --------------------------
	.section	.nv.info._ZN7cutlass13device_kernelIN5flash11enable_sm90INS1_16FlashAttnBwdSm90INS1_25CollectiveMainloopBwdSm90ILi2ELi1ELi1EN4cute5tupleIJNS5_1CILi1EEES8_S8_EEENS6_IJNS7_ILi64EEENS7_ILi96EEENS7_ILi192EEEEEENS_10bfloat16_tEfNS_4arch4Sm90ELb1ELb0ELb1ELb1ELb1ELb0ELb1ELb0ELi3ELi1ELi1ELi1ELb0EEENS1_24CollectiveEpilogueBwdGQAISD_fSG_Li384ELb1ELb1EEENS1_25SingleTileBwdLPTSchedulerILb1ELi96ELb1EEEEEEEEEvNT_6ParamsE,"",@"SHT_CUDA_INFO"
	.sectionflags	@""
	.align	4


	//----- nvinfo : EIATTR_CUDA_API_VERSION
	.align		4
        /*0000*/ 	.byte	0x04, 0x37
        /*0002*/ 	.short	(.L_876 - .L_875)
.L_875:
        /*0004*/ 	.word	0x00000082


	//----- nvinfo : EIATTR_KPARAM_INFO
	.align		4
.L_876:
        /*0008*/ 	.byte	0x04, 0x17
        /*000a*/ 	.short	(.L_878 - .L_877)
.L_877:
        /*000c*/ 	.word	0x00000000
        /*0010*/ 	.short	0x0000
        /*0012*/ 	.short	0x0070
        /*0014*/ 	.byte	0x00, 0xf0, 0x01, 0x1c


	//----- nvinfo : EIATTR_SPARSE_MMA_MASK
	.align		4
.L_878:
        /*0018*/ 	.byte	0x03, 0x50
        /*001a*/ 	.short	0x0000


	//----- nvinfo : EIATTR_MAXREG_COUNT
	.align		4
        /*001c*/ 	.byte	0x03, 0x1b
        /*001e*/ 	.short	0x0080


	//----- nvinfo : EIATTR_NUM_BARRIERS
	.align		4
        /*0020*/ 	.byte	0x02, 0x4c
        /*0022*/ 	.byte	0x10
	.zero		1


	//----- nvinfo : EIATTR_EXTERNS
	.align		4
        /*0024*/ 	.byte	0x04, 0x0f
        /*0026*/ 	.short	(.L_880 - .L_879)


	//   ....[0]....
	.align		4
.L_879:
        /*0028*/ 	.word	index@(__assertfail)


	//----- nvinfo : EIATTR_ANNOTATIONS
	.align		4
.L_880:
        /*002c*/ 	.byte	0x04, 0x55
        /*002e*/ 	.short	(.L_882 - .L_881)


	//   ....[0]....
.L_881:
        /* <DEDUP_REMOVED lines=10> */


	//----- nvinfo : EIATTR_MERCURY_ISA_VERSION
	.align		4
.L_882:
        /*00b8*/ 	.byte	0x03, 0x5f
        /*00ba*/ 	.short	0x0101


	//----- nvinfo : EIATTR_INT_WARP_WIDE_INSTR_OFFSETS
	.align		4
        /*00bc*/ 	.byte	0x04, 0x31
        /*00be*/ 	.short	(.L_884 - .L_883)


	//   ....[0]....
.L_883:
        /*00c0*/ 	.word	0x00000180


	//   ....[1]....
        /*00c4*/ 	.word	0x00000240


	//   ....[2]....
        /*00c8*/ 	.word	0x00006630


	//   ....[3]....
        /*00cc*/ 	.word	0x00006e20


	//   ....[4]....
        /*00d0*/ 	.word	0x00007480


	//----- nvinfo : EIATTR_COOP_GROUP_MASK_REGIDS
	.align		4
.L_884:
        /*00d4*/ 	.byte	0x04, 0x29
        /*00d6*/ 	.short	(.L_886 - .L_885)


	//   ....[0]....
.L_885:
        /*00d8*/ 	.word	0xffffffff


	//   ....[1]....
        /*00dc*/ 	.word	0xffffffff


	//   ....[2]....
        /*00e0*/ 	.word	0xffffffff


	//   ....[3]....
        /*00e4*/ 	.word	0xffffffff


	//   ....[4]....
        /*00e8*/ 	.word	0xffffffff


	//   ....[5]....
        /*00ec*/ 	.word	0xffffffff


	//   ....[6]....
        /*00f0*/ 	.word	0xffffffff


	//   ....[7]....
        /*00f4*/ 	.word	0xffffffff


	//   ....[8]....
        /*00f8*/ 	.word	0xffffffff


	//   ....[9]....
        /*00fc*/ 	.word	0xffffffff


	//   ....[10]....
        /*0100*/ 	.word	0xffffffff


	//   ....[11]....
        /*0104*/ 	.word	0xffffffff


	//   ....[12]....
        /*0108*/ 	.word	0xffffffff


	//   ....[13]....
        /*010c*/ 	.word	0xffffffff


	//   ....[14]....
        /*0110*/ 	.word	0xffffffff


	//   ....[15]....
        /*0114*/ 	.word	0xffffffff


	//   ....[16]....
        /*0118*/ 	.word	0xffffffff


	//   ....[17]....
        /*011c*/ 	.word	0x0500000f


	//   ....[18]....
        /*0120*/ 	.word	0x0500000f


	//   ....[19]....
        /*0124*/ 	.word	0x0500000f


	//   ....[20]....
        /*0128*/ 	.word	0x0500000f


	//   ....[21]....
        /*012c*/ 	.word	0x0500000f


	//   ....[22]....
        /*0130*/ 	.word	0x0500000f


	//----- nvinfo : EIATTR_COOP_GROUP_INSTR_OFFSETS
	.align		4
.L_886:
        /*0134*/ 	.byte	0x04, 0x28
        /*0136*/ 	.short	(.L_888 - .L_887)


	//   ....[0]....
.L_887:
        /*0138*/ 	.word	0x00000060


	//   ....[1]....
        /*013c*/ 	.word	0x00000190


	//   ....[2]....
        /*0140*/ 	.word	0x00000220


	//   ....[3]....
        /*0144*/ 	.word	0x000003a0


	//   ....[4]....
        /*0148*/ 	.word	0x00000600


	//   ....[5]....
        /*014c*/ 	.word	0x00001600


	//   ....[6]....
        /*0150*/ 	.word	0x00004c30


	//   ....[7]....
        /*0154*/ 	.word	0x00004dc0


	//   ....[8]....
        /*0158*/ 	.word	0x00005050


	//   ....[9]....
        /*015c*/ 	.word	0x000051e0


	//   ....[10]....
        /*0160*/ 	.word	0x000052f0


	//   ....[11]....
        /*0164*/ 	.word	0x000060a0


	//   ....[12]....
        /*0168*/ 	.word	0x00006560


	//   ....[13]....
        /*016c*/ 	.word	0x00006960


	//   ....[14]....
        /*0170*/ 	.word	0x00006d50


	//   ....[15]....
        /*0174*/ 	.word	0x00007000


	//   ....[16]....
        /*0178*/ 	.word	0x000073b0


	//   ....[17]....
        /*017c*/ 	.word	0x0000a2a0


	//   ....[18]....
        /*0180*/ 	.word	0x0000a410


	//   ....[19]....
        /*0184*/ 	.word	0x0000a480


	//   ....[20]....
        /*0188*/ 	.word	0x0000a4f0


	//   ....[21]....
        /*018c*/ 	.word	0x0000a560


	//   ....[22]....
        /*0190*/ 	.word	0x0000a5d0


	//----- nvinfo : EIATTR_REG_RECONFIG
	.align		4
.L_888:
        /*0194*/ 	.byte	0x01, 0x54
	.zero		2


	//----- nvinfo : EIATTR_SYSCALL_OFFSETS
	.align		4
        /*0198*/ 	.byte	0x04, 0x46
        /*019a*/ 	.short	(.L_890 - .L_889)


	//   ....[0]....
.L_889:
        /*019c*/ 	.word	0x00001260


	//   ....[1]....
        /*01a0*/ 	.word	0x00001350


	//   ....[2]....
        /*01a4*/ 	.word	0x00001490


	//   ....[3]....
        /*01a8*/ 	.word	0x00001580


	//----- nvinfo : EIATTR_MBARRIER_INSTR_OFFSETS
	.align		4
.L_890:
        /*01ac*/ 	.byte	0x04, 0x39
        /*01ae*/ 	.short	(.L_892 - .L_891)


	//   ....[0]....
.L_891:
        /*01b0*/ 	.word	0x00000260
        /*01b4*/ 	.word	0x000000ff
        /*01b8*/ 	.word	0x00036400
        /*01bc*/ 	.short	0x0100
        /*01be*/ 	.byte	0x06
	.zero		1


	//   ....[1]....
        /*01c0*/ 	.word	0x00000350
        /*01c4*/ 	.word	0x000000ff
        /*01c8*/ 	.word	0x00036410
        /*01cc*/ 	.short	0x0100
        /*01ce*/ 	.byte	0x08
	.zero		1


	//   ....[2]....
        /*01d0*/ 	.word	0x00000360
        /*01d4*/ 	.word	0x000000ff
        /*01d8*/ 	.word	0x00036420
        /*01dc*/ 	.short	0x0100
        /*01de*/ 	.byte	0x08
	.zero		1


	//   ....[3]....
        /*01e0*/ 	.word	0x00000370
        /*01e4*/ 	.word	0x000000ff
        /*01e8*/ 	.word	0x00036418
        /*01ec*/ 	.short	0x0100
        /*01ee*/ 	.byte	0x08
	.zero		1


	//   ....[4]....
        /*01f0*/ 	.word	0x00000380
        /*01f4*/ 	.word	0x000000ff
        /*01f8*/ 	.word	0x00036428
        /*01fc*/ 	.short	0x0100
        /*01fe*/ 	.byte	0x08
	.zero		1


	//   ....[5]....
        /*0200*/ 	.word	0x000004b0
        /*0204*/ 	.word	0x000000ff
        /*0208*/ 	.word	0x00036430
        /*020c*/ 	.short	0x0100
        /*020e*/ 	.byte	0x08
	.zero		1


	//   ....[6]....
        /*0210*/ 	.word	0x000004c0
        /*0214*/ 	.word	0x000000ff
        /*0218*/ 	.word	0x00036438
        /*021c*/ 	.short	0x0100
        /*021e*/ 	.byte	0x08
	.zero		1


	//   ....[7]....
        /*0220*/ 	.word	0x00001640
        /*0224*/ 	.word	0x000000ff
        /*0228*/ 	.word	0x00036400
        /*022c*/ 	.short	0x010a
        /*022e*/ 	.byte	0x24
	.zero		1


	//   ....[8]....
        /*0230*/ 	.word	0x00001740
        /*0234*/ 	.word	0x000000ff
        /*0238*/ 	.word	0x00036400
        /*023c*/ 	.short	0x010a
        /*023e*/ 	.byte	0x24
	.zero		1


	//   ....[9]....
        /*0240*/ 	.word	0x00001e50
        /*0244*/ 	.word	0x00000003
        /*0248*/ 	.word	0x00036410
        /*024c*/ 	.short	0x010a
        /*024e*/ 	.byte	0x3f
	.zero		1


	//   ....[10]....
        /*0250*/ 	.word	0x00001e90
        /*0254*/ 	.word	0x00000003
        /*0258*/ 	.word	0x00036410
        /*025c*/ 	.short	0x010a
        /*025e*/ 	.byte	0x3f
	.zero		1


	//   ....[11]....
        /*0260*/ 	.word	0x00002530
        /*0264*/ 	.word	0x000000ff
        /*0268*/ 	.word	0x00036430
        /*026c*/ 	.short	0x010a
        /*026e*/ 	.byte	0x24
	.zero		1


	//   ....[12]....
        /*0270*/ 	.word	0x00002780
        /*0274*/ 	.word	0x000000ff
        /*0278*/ 	.word	0x00036430
        /*027c*/ 	.short	0x010a
        /*027e*/ 	.byte	0x24
	.zero		1


	//   ....[13]....
        /*0280*/ 	.word	0x00003e40
        /*0284*/ 	.word	0x000000ff
        /*0288*/ 	.word	0x00000000
        /*028c*/ 	.short	0x0101
        /*028e*/ 	.byte	0x04
	.zero		1


	//   ....[14]....
        /*0290*/ 	.word	0x000041d0
        /*0294*/ 	.word	0x00000003
        /*0298*/ 	.word	0x00000000
        /*029c*/ 	.short	0x0101
        /*029e*/ 	.byte	0x3f
	.zero		1


	//   ....[15]....
        /*02a0*/ 	.word	0x000081a0
        /*02a4*/ 	.word	0x00000000
        /*02a8*/ 	.word	0x00036420
        /*02ac*/ 	.short	0x010a
        /*02ae*/ 	.byte	0x3f
	.zero		1


	//   ....[16]....
        /*02b0*/ 	.word	0x00008990
        /*02b4*/ 	.word	0x00000000
        /*02b8*/ 	.word	0x00036438
        /*02bc*/ 	.short	0x010a
        /*02be*/ 	.byte	0x3f
	.zero		1


	//   ....[17]....
        /*02c0*/ 	.word	0x00008cf0
        /*02c4*/ 	.word	0x00000000
        /*02c8*/ 	.word	0x00036428
        /*02cc*/ 	.short	0x010a
        /*02ce*/ 	.byte	0x3f
	.zero		1


	//   ....[18]....
        /*02d0*/ 	.word	0x00009020
        /*02d4*/ 	.word	0x00000000
        /*02d8*/ 	.word	0x00036438
        /*02dc*/ 	.short	0x010a
        /*02de*/ 	.byte	0x3f
	.zero		1


	//   ....[19]....
        /*02e0*/ 	.word	0x00009310
        /*02e4*/ 	.word	0x00000000
        /*02e8*/ 	.word	0x00036420
        /*02ec*/ 	.short	0x010a
        /*02ee*/ 	.byte	0x3f
	.zero		1


	//   ....[20]....
        /*02f0*/ 	.word	0x00009690
        /*02f4*/ 	.word	0x00000000
        /*02f8*/ 	.word	0x00036438
        /*02fc*/ 	.short	0x010a
        /*02fe*/ 	.byte	0x3f
	.zero		1


	//   ....[21]....
        /*0300*/ 	.word	0x00009990
        /*0304*/ 	.word	0x00000000
        /*0308*/ 	.word	0x00036428
        /*030c*/ 	.short	0x010a
        /*030e*/ 	.byte	0x3f
	.zero		1


	//   ....[22]....
        /*0310*/ 	.word	0x00009cd0
        /*0314*/ 	.word	0x00000000
        /*0318*/ 	.word	0x00036438
        /*031c*/ 	.short	0x010a
        /*031e*/ 	.byte	0x3f
	.zero		1


	//   ....[23]....
        /*0320*/ 	.word	0x0000a130
        /*0324*/ 	.word	0x00000007
        /*0328*/ 	.word	0x00000000
        /*032c*/ 	.short	0x010a
        /*032e*/ 	.byte	0x3f
	.zero		1


	//   ....[24]....
        /*0330*/ 	.word	0x0000a1b0
        /*0334*/ 	.word	0x00000003
        /*0338*/ 	.word	0x00000000
        /*033c*/ 	.short	0x010a
        /*033e*/ 	.byte	0x3f
	.zero		1


	//   ....[25]....
        /*0340*/ 	.word	0x0000a200
        /*0344*/ 	.word	0x00000009
        /*0348*/ 	.word	0x00036438
        /*034c*/ 	.short	0x010a
        /*034e*/ 	.byte	0x3f
	.zero		1


	//   ....[26]....
        /*0350*/ 	.word	0x0000a2e0
        /*0354*/ 	.word	0x00000000
        /*0358*/ 	.word	0x00036400
        /*035c*/ 	.short	0x010a
        /*035e*/ 	.byte	0x3f
	.zero		1


	//   ....[27]....
        /*0360*/ 	.word	0x0000a330
        /*0364*/ 	.word	0x00000003
        /*0368*/ 	.word	0x00036410
        /*036c*/ 	.short	0x010a
        /*036e*/ 	.byte	0x3f
	.zero		1


	//   ....[28]....
        /*0370*/ 	.word	0x0000a390
        /*0374*/ 	.word	0x00000079
        /*0378*/ 	.word	0x00036430
        /*037c*/ 	.short	0x010a
        /*037e*/ 	.byte	0x3f
	.zero		1


	//   ....[29]....
        /*0380*/ 	.word	0x0000a610
        /*0384*/ 	.word	0x00000000
        /*0388*/ 	.word	0x00036420
        /*038c*/ 	.short	0x010a
        /*038e*/ 	.byte	0x3f
	.zero		1


	//   ....[30]....
        /*0390*/ 	.word	0x0000a660
        /*0394*/ 	.word	0x00000000
        /*0398*/ 	.word	0x00036438
        /*039c*/ 	.short	0x010a
        /*039e*/ 	.byte	0x3f
	.zero		1


	//   ....[31]....
        /*03a0*/ 	.word	0x0000a6b0
        /*03a4*/ 	.word	0x00000000
        /*03a8*/ 	.word	0x00036428
        /*03ac*/ 	.short	0x010a
        /*03ae*/ 	.byte	0x3f
	.zero		1


	//   ....[32]....
        /*03b0*/ 	.word	0x0000a710
        /*03b4*/ 	.word	0x00000000
        /*03b8*/ 	.word	0x00036438
        /*03bc*/ 	.short	0x010a
        /*03be*/ 	.byte	0x3f
	.zero		1


	//   ....[33]....
        /*03c0*/ 	.word	0x0000a790
        /*03c4*/ 	.word	0x00000000
        /*03c8*/ 	.word	0x00036420
        /*03cc*/ 	.short	0x010a
        /*03ce*/ 	.byte	0x3f
	.zero		1


	//   ....[34]....
        /*03d0*/ 	.word	0x0000a7e0
        /*03d4*/ 	.word	0x00000000
        /*03d8*/ 	.word	0x00036438
        /*03dc*/ 	.short	0x010a
        /*03de*/ 	.byte	0x3f
	.zero		1


	//   ....[35]....
        /*03e0*/ 	.word	0x0000a830
        /*03e4*/ 	.word	0x00000000
        /*03e8*/ 	.word	0x00036428
        /*03ec*/ 	.short	0x010a
        /*03ee*/ 	.byte	0x3f
	.zero		1


	//   ....[36]....
        /*03f0*/ 	.word	0x0000a880
        /*03f4*/ 	.word	0x00000000
        /*03f8*/ 	.word	0x00036438
        /*03fc*/ 	.short	0x010a
        /*03fe*/ 	.byte	0x3f
	.zero		1


	//   ....[37]....
        /*0400*/ 	.word	0x0000a950
        /*0404*/ 	.word	0x00000007
        /*0408*/ 	.word	0x00000000
        /*040c*/ 	.short	0x010a
        /*040e*/ 	.byte	0x3f
	.zero		1


	//   ....[38]....
        /*0410*/ 	.word	0x0000a9a0
        /*0414*/ 	.word	0x00000003
        /*0418*/ 	.word	0x00000000
        /*041c*/ 	.short	0x010a
        /*041e*/ 	.byte	0x3f
	.zero		1


	//----- nvinfo : EIATTR_NUM_MBARRIERS
	.align		4
.L_892:
        /*0420*/ 	.byte	0x03, 0x38
        /*0422*/ 	.short	0x0007


	//----- nvinfo : EIATTR_EXIT_INSTR_OFFSETS
	.align		4
        /*0424*/ 	.byte	0x04, 0x1c
        /*0426*/ 	.short	(.L_894 - .L_893)


	//   ....[0]....
.L_893:
        /*0428*/ 	.word	0x0000a250


	//----- nvinfo : EIATTR_MAX_THREADS
	.align		4
.L_894:
        /*042c*/ 	.byte	0x04, 0x05
        /*042e*/ 	.short	(.L_896 - .L_895)
.L_895:
        /*0430*/ 	.word	0x00000200
        /*0434*/ 	.word	0x00000001
        /*0438*/ 	.word	0x00000001


	//----- nvinfo : EIATTR_CRS_STACK_SIZE
	.align		4
.L_896:
        /*043c*/ 	.byte	0x04, 0x1e
        /*043e*/ 	.short	(.L_898 - .L_897)
.L_897:
        /*0440*/ 	.word	0x00000000


	//----- nvinfo : EIATTR_CBANK_PARAM_SIZE
	.align		4
.L_898:
        /*0444*/ 	.byte	0x03, 0x19
        /*0446*/ 	.short	0x0770


	//----- nvinfo : EIATTR_PARAM_CBANK
	.align		4
        /*0448*/ 	.byte	0x04, 0x0a
        /*044a*/ 	.short	(.L_900 - .L_899)
	.align		4
.L_899:
        /*044c*/ 	.word	index@(.nv.constant0._ZN7cutlass13device_kernelIN5flash11enable_sm90INS1_16FlashAttnBwdSm90INS1_25CollectiveMainloopBwdSm90ILi2ELi1ELi1EN4cute5tupleIJNS5_1CILi1EEES8_S8_EEENS6_IJNS7_ILi64EEENS7_ILi96EEENS7_ILi192EEEEEENS_10bfloat16_tEfNS_4arch4Sm90ELb1ELb0ELb1ELb1ELb1ELb0ELb1ELb0ELi3ELi1ELi1ELi1ELb0EEENS1_24CollectiveEpilogueBwdGQAISD_fSG_Li384ELb1ELb1EEENS1_25SingleTileBwdLPTSchedulerILb1ELi96ELb1EEEEEEEEEvNT_6ParamsE)
        /*0450*/ 	.short	0x0210
        /*0452*/ 	.short	0x0770


	//----- nvinfo : EIATTR_SW_WAR
	.align		4
.L_900:
        /*0454*/ 	.byte	0x04, 0x36
        /*0456*/ 	.short	(.L_902 - .L_901)
.L_901:
        /*0458*/ 	.word	0x00000008
.L_902:


//--------------------- .nv.info._ZN7cutlass13device_kernelIN5flash22FlashAttnBwdPreprocessIN4cute5tupleIJNS3_1CILi64EEENS5_ILi192EEEEEENS_10bfloat16_tEfNS_4arch4Sm90ELb1ELb1EEEEEvNT_6ParamsE --------------------------
	.section	.nv.info._ZN7cutlass13device_kernelIN5flash22FlashAttnBwdPreprocessIN4cute5tupleIJNS3_1CILi64EEENS5_ILi192EEEEEENS_10bfloat16_tEfNS_4arch4Sm90ELb1ELb1EEEEEvNT_6ParamsE,"",@"SHT_CUDA_INFO"
	.sectionflags	@""
	.align	4


	//----- nvinfo : EIATTR_CUDA_API_VERSION
	.align		4
        /*0000*/ 	.byte	0x04, 0x37
        /*0002*/ 	.short	(.L_904 - .L_903)
.L_903:
        /*0004*/ 	.word	0x00000082


	//----- nvinfo : EIATTR_KPARAM_INFO
	.align		4
.L_904:
        /*0008*/ 	.byte	0x04, 0x17
        /*000a*/ 	.short	(.L_906 - .L_905)
.L_905:
        /*000c*/ 	.word	0x00000000
        /*0010*/ 	.short	0x0000
        /*0012*/ 	.short	0x0000
        /*0014*/ 	.byte	0x00, 0xf0, 0xc1, 0x03


	//----- nvinfo : EIATTR_SPARSE_MMA_MASK
	.align		4
.L_906:
        /*0018*/ 	.byte	0x03, 0x50
        /*001a*/ 	.short	0x0000


	//----- nvinfo : EIATTR_MAXREG_COUNT
	.align		4
        /*001c*/ 	.byte	0x03, 0x1b
        /*001e*/ 	.short	0x0080


	//----- nvinfo : EIATTR_MERCURY_ISA_VERSION
	.align		4
        /*0020*/ 	.byte	0x03, 0x5f
        /*0022*/ 	.short	0x0101


	//----- nvinfo : EIATTR_COOP_GROUP_MASK_REGIDS
	.align		4
        /*0024*/ 	.byte	0x04, 0x29
        /*0026*/ 	.short	(.L_908 - .L_907)


	//   ....[0]....
.L_907:
        /*0028*/ 	.word	0xffffffff


	//   ....[1]....
        /*002c*/ 	.word	0xffffffff


	//   ....[2]....
        /*0030*/ 	.word	0xffffffff


	//   ....[3]....
        /*0034*/ 	.word	0xffffffff


	//   ....[4]....
        /*0038*/ 	.word	0xffffffff


	//   ....[5]....
        /*003c*/ 	.word	0xffffffff


	//----- nvinfo : EIATTR_COOP_GROUP_INSTR_OFFSETS
	.align		4
.L_908:
        /*0040*/ 	.byte	0x04, 0x28
        /*0042*/ 	.short	(.L_910 - .L_909)


	//   ....[0]....
.L_909:
        /*0044*/ 	.word	0x00001b30


	//   ....[1]....
        /*0048*/ 	.word	0x00001b50


	//   ....[2]....
        /*004c*/ 	.word	0x00001ba0


	//   ....[3]....
        /*0050*/ 	.word	0x00001bd0


	//   ....[4]....
        /*0054*/ 	.word	0x00001c10


	//   ....[5]....
        /*0058*/ 	.word	0x00001c40


	//----- nvinfo : EIATTR_EXIT_INSTR_OFFSETS
	.align		4
.L_910:
        /*005c*/ 	.byte	0x04, 0x1c
        /*005e*/ 	.short	(.L_912 - .L_911)


	//   ....[0]....
.L_911:
        /*0060*/ 	.word	0x000001c0


	//   ....[1]....
        /*0064*/ 	.word	0x000021b0


	//   ....[2]....
        /*0068*/ 	.word	0x00002230


	//----- nvinfo : EIATTR_MAX_THREADS
	.align		4
.L_912:
        /*006c*/ 	.byte	0x04, 0x05
        /*006e*/ 	.short	(.L_914 - .L_913)
.L_913:
        /*0070*/ 	.word	0x00000100
        /*0074*/ 	.word	0x00000001
        /*0078*/ 	.word	0x00000001


	//----- nvinfo : EIATTR_CRS_STACK_SIZE
	.align		4
.L_914:
        /*007c*/ 	.byte	0x04, 0x1e
        /*007e*/ 	.short	(.L_916 - .L_915)
.L_915:
        /*0080*/ 	.word	0x00000000


	//----- nvinfo : EIATTR_CBANK_PARAM_SIZE
	.align		4
.L_916:
        /*0084*/ 	.byte	0x03, 0x19
        /*0086*/ 	.short	0x00f0


	//----- nvinfo : EIATTR_PARAM_CBANK
	.align		4
        /*0088*/ 	.byte	0x04, 0x0a
        /*008a*/ 	.short	(.L_918 - .L_917)
	.align		4
.L_917:
        /*008c*/ 	.word	index@(.nv.constant0._ZN7cutlass13device_kernelIN5flash22FlashAttnBwdPreprocessIN4cute5tupleIJNS3_1CILi64EEENS5_ILi192EEEEEENS_10bfloat16_tEfNS_4arch4Sm90ELb1ELb1EEEEEvNT_6ParamsE)
        /*0090*/ 	.short	0x0210
        /*0092*/ 	.short	0x00f0


	//----- nvinfo : EIATTR_SW_WAR
	.align		4
.L_918:
        /*0094*/ 	.byte	0x04, 0x36
        /*0096*/ 	.short	(.L_920 - .L_919)
.L_919:
        /*0098*/ 	.word	0x00000008
.L_920:


//--------------------- .nv.callgraph             --------------------------
	.section	.nv.callgraph,"",@"SHT_CUDA_CALLGRAPH"
	.align	4
	.sectionentsize	8
	.align		4
        /*0000*/ 	.word	0x00000000
	.align		4
        /*0004*/ 	.word	0xffffffff
	.align		4
        /*0008*/ 	.word	index@(_ZN7cutlass13device_kernelIN5flash11enable_sm90INS1_16FlashAttnBwdSm90INS1_25CollectiveMainloopBwdSm90ILi2ELi1ELi1EN4cute5tupleIJNS5_1CILi1EEES8_S8_EEENS6_IJNS7_ILi64EEENS7_ILi96EEENS7_ILi192EEEEEENS_10bfloat16_tEfNS_4arch4Sm90ELb0ELb0ELb1ELb0ELb0ELb0ELb1ELb0ELi3ELi1ELi1ELi1ELb0EEENS1_21CollectiveEpilogueBwdISD_SE_SG_Li384ELb0ELb1ELi3EEENS1_19SingleTileSchedulerILb0ELb0ELb0ELi96EEEEEEEEEvNT_6ParamsE)
	.align		4
        /*000c*/ 	.word	index@(__assertfail)
	.align		4
        /*0010*/ 	.word	index@(_ZN7cutlass13device_kernelIN5flash11enable_sm90INS1_16FlashAttnBwdSm90INS1_25CollectiveMainloopBwdSm90ILi2ELi1ELi1EN4cute5tupleIJNS5_1CILi1EEES8_S8_EEENS6_IJNS7_ILi64EEENS7_ILi96EEENS7_ILi192EEEEEENS_10bfloat16_tEfNS_4arch4Sm90ELb0ELb0ELb1ELb0ELb1ELb0ELb1ELb0ELi3ELi1ELi1ELi1ELb0EEENS1_21CollectiveEpilogueBwdISD_SE_SG_Li384ELb0ELb1ELi3EEENS1_19SingleTileSchedulerILb0ELb0ELb0ELi96EEEEEEEEEvNT_6ParamsE)
	.align		4
        /*0014*/ 	.word	index@(__assertfail)
	.align		4
        /*0018*/ 	.word	index@(_ZN7cutlass13device_kernelIN5flash11enable_sm90INS1_16FlashAttnBwdSm90INS1_25CollectiveMainloopBwdSm90ILi2ELi1ELi1EN4cute5tupleIJNS5_1CILi1EEES8_S8_EEENS6_IJNS7_ILi64EEENS7_ILi96EEENS7_ILi192EEEEEENS_10bfloat16_tEfNS_4arch4Sm90ELb0ELb0ELb1ELb0ELb0ELb0ELb1ELb0ELi3ELi1ELi1ELi1ELb0EEENS1_24CollectiveEpilogueBwdGQAISD_fSG_Li384ELb0ELb0EEENS1_19SingleTileSchedulerILb0ELb0ELb0ELi96EEEEEEEEEvNT_6ParamsE)
	.align		4
        /*001c*/ 	.word	index@(__assertfail)
	.align		4
        /*0020*/ 	.word	index@(_ZN7cutlass13device_kernelIN5flash11enable_sm90INS1_16FlashAttnBwdSm90INS1_25CollectiveMainloopBwdSm90ILi2ELi1ELi1EN4cute5tupleIJNS5_1CILi1EEES8_S8_EEENS6_IJNS7_ILi64EEENS7_ILi96EEENS7_ILi192EEEEEENS_10bfloat16_tEfNS_4arch4Sm90ELb0ELb0ELb1ELb0ELb1ELb0ELb1ELb0ELi3ELi1ELi1ELi1ELb0EEENS1_24CollectiveEpilogueBwdGQAISD_fSG_Li384ELb0ELb1EEENS1_19SingleTileSchedulerILb0ELb0ELb0ELi96EEEEEEEEEvNT_6ParamsE)
	.align		4
        /*0024*/ 	.word	index@(__assertfail)
	.align		4
        /*0028*/ 	.word	index@(_ZN7cutlass13device_kernelIN5flash11enable_sm90INS1_16FlashAttnBwdSm90INS1_25CollectiveMainloopBwdSm90ILi2ELi1ELi1EN4cute5tupleIJNS5_1CILi1EEES8_S8_EEENS6_IJNS7_ILi64EEENS7_ILi96EEENS7_ILi192EEEEEENS_10bfloat16_tEfNS_4arch4Sm90ELb0ELb0ELb1ELb1ELb0ELb0ELb1ELb0ELi3ELi1ELi1ELi1ELb0EEENS1_21CollectiveEpilogueBwdISD_SE_SG_Li384ELb1ELb1ELi3EEENS1_19SingleTileSchedulerILb1ELb0ELb0ELi96EEEEEEEEEvNT_6ParamsE)
	.align		4
        /*002c*/ 	.word	index@(__assertfail)
	.align		4
        /*0030*/ 	.word	index@(_ZN7cutlass13device_kernelIN5flash11enable_sm90INS1_16FlashAttnBwdSm90INS1_25CollectiveMainloopBwdSm90ILi2ELi1ELi1EN4cute5tupleIJNS5_1CILi1EEES8_S8_EEENS6_IJNS7_ILi64EEENS7_ILi96EEENS7_ILi192EEEEEENS_10bfloat16_tEfNS_4arch4Sm90ELb0ELb0ELb1ELb1ELb1ELb0ELb1ELb0ELi3ELi1ELi1ELi1ELb0EEENS1_21CollectiveEpilogueBwdISD_SE_SG_Li384ELb1ELb1ELi3EEENS1_19SingleTileSchedulerILb1ELb0ELb0ELi96EEEEEEEEEvNT_6ParamsE)
	.align		4
        /*0034*/ 	.word	index@(__assertfail)
	.align		4
        /*0038*/ 	.word	index@(_ZN7cutlass13device_kernelIN5flash11enable_sm90INS1_16FlashAttnBwdSm90INS1_25CollectiveMainloopBwdSm90ILi2ELi1ELi1EN4cute5tupleIJNS5_1CILi1EEES8_S8_EEENS6_IJNS7_ILi64EEENS7_ILi96EEENS7_ILi192EEEEEENS_10bfloat16_tEfNS_4arch4Sm90ELb0ELb0ELb1ELb1ELb0ELb0ELb1ELb0ELi3ELi1ELi1ELi1ELb0EEENS1_24CollectiveEpilogueBwdGQAISD_fSG_Li384ELb1ELb0EEENS1_19SingleTileSchedulerILb1ELb0ELb0ELi96EEEEEEEEEvNT_6ParamsE)
	.align		4
        /*003c*/ 	.word	index@(__assertfail)
	.align		4
        /*0040*/ 	.word	index@(_ZN7cutlass13device_kernelIN5flash11enable_sm90INS1_16FlashAttnBwdSm90INS1_25CollectiveMainloopBwdSm90ILi2ELi1ELi1EN4cute5tupleIJNS5_1CILi1EEES8_S8_EEENS6_IJNS7_ILi64EEENS7_ILi96EEENS7_ILi192EEEEEENS_10bfloat16_tEfNS_4arch4Sm90ELb0ELb0ELb1ELb1ELb1ELb0ELb1ELb0ELi3ELi1ELi1ELi1ELb0EEENS1_24CollectiveEpilogueBwdGQAISD_fSG_Li384ELb1ELb1EEENS1_19SingleTileSchedulerILb1ELb0ELb0ELi96EEEEEEEEEvNT_6ParamsE)
	.align		4
        /*0044*/ 	.word	index@(__assertfail)
	.align		4
        /*0048*/ 	.word	index@(_ZN7cutlass13device_kernelIN5flash11enable_sm90INS1_16FlashAttnBwdSm90INS1_25CollectiveMainloopBwdSm90ILi2ELi1ELi1EN4cute5tupleIJNS5_1CILi1EEES8_S8_EEENS6_IJNS7_ILi64EEENS7_ILi96EEENS7_ILi192EEEEEENS_10bfloat16_tEfNS_4arch4Sm90ELb0ELb1ELb1ELb0ELb0ELb0ELb1ELb0ELi3ELi1ELi1ELi1ELb0EEENS1_21CollectiveEpilogueBwdISD_SE_SG_Li384ELb0ELb1ELi3EEENS1_19SingleTileSchedulerILb0ELb0ELb0ELi96EEEEEEEEEvNT_6ParamsE)
	.align		4
        /*004c*/ 	.word	index@(__assertfail)
	.align		4
        /*0050*/ 	.word	index@(_ZN7cutlass13device_kernelIN5flash11enable_sm90INS1_16FlashAttnBwdSm90INS1_25CollectiveMainloopBwdSm90ILi2ELi1ELi1EN4cute5tupleIJNS5_1CILi1EEES8_S8_EEENS6_IJNS7_ILi64EEENS7_ILi96EEENS7_ILi192EEEEEENS_10bfloat16_tEfNS_4arch4Sm90ELb0ELb1ELb1ELb0ELb1ELb0ELb1ELb0ELi3ELi1ELi1ELi1ELb0EEENS1_21CollectiveEpilogueBwdISD_SE_SG_Li384ELb0ELb1ELi3EEENS1_19SingleTileSchedulerILb0ELb0ELb0ELi96EEEEEEEEEvNT_6ParamsE)
	.align		4
        /*0054*/ 	.word	index@(__assertfail)
	.align		4
        /*0058*/ 	.word	index@(_ZN7cutlass13device_kernelIN5flash11enable_sm90INS1_16FlashAttnBwdSm90INS1_25CollectiveMainloopBwdSm90ILi2ELi1ELi1EN4cute5tupleIJNS5_1CILi1EEES8_S8_EEENS6_IJNS7_ILi64EEENS7_ILi96EEENS7_ILi192EEEEEENS_10bfloat16_tEfNS_4arch4Sm90ELb0ELb1ELb1ELb0ELb0ELb0ELb1ELb0ELi3ELi1ELi1ELi1ELb0EEENS1_24CollectiveEpilogueBwdGQAISD_fSG_Li384ELb0ELb0EEENS1_19SingleTileSchedulerILb0ELb0ELb0ELi96EEEEEEEEEvNT_6ParamsE)
	.align		4
        /*005c*/ 	.word	index@(__assertfail)
	.align		4
        /*0060*/ 	.word	index@(_ZN7cutlass13device_kernelIN5flash11enable_sm90INS1_16FlashAttnBwdSm90INS1_25CollectiveMainloopBwdSm90ILi2ELi1ELi1EN4cute5tupleIJNS5_1CILi1EEES8_S8_EEENS6_IJNS7_ILi64EEENS7_ILi96EEENS7_ILi192EEEEEENS_10bfloat16_tEfNS_4arch4Sm90ELb0ELb1ELb1ELb0ELb1ELb0ELb1ELb0ELi3ELi1ELi1ELi1ELb0EEENS1_24CollectiveEpilogueBwdGQAISD_fSG_Li384ELb0ELb1EEENS1_19SingleTileSchedulerILb0ELb0ELb0ELi96EEEEEEEEEvNT_6ParamsE)
	.align		4
        /*0064*/ 	.word	index@(__assertfail)
	.align		4
        /*0068*/ 	.word	index@(_ZN7cutlass13device_kernelIN5flash11enable_sm90INS1_16FlashAttnBwdSm90INS1_25CollectiveMainloopBwdSm90ILi2ELi1ELi1EN4cute5tupleIJNS5_1CILi1EEES8_S8_EEENS6_IJNS7_ILi64EEENS7_ILi96EEENS7_ILi192EEEEEENS_10bfloat16_tEfNS_4arch4Sm90ELb0ELb1ELb1ELb1ELb0ELb0ELb1ELb0ELi3ELi1ELi1ELi1ELb0EEENS1_21CollectiveEpilogueBwdISD_SE_SG_Li384ELb1ELb1ELi3EEENS1_19SingleTileSchedulerILb1ELb0ELb0ELi96EEEEEEEEEvNT_6ParamsE)
	.align		4
        /*006c*/ 	.word	index@(__assertfail)
	.align		4
        /*0070*/ 	.word	index@(_ZN7cutlass13device_kernelIN5flash11enable_sm90INS1_16FlashAttnBwdSm90INS1_25CollectiveMainloopBwdSm90ILi2ELi1ELi1EN4cute5tupleIJNS5_1CILi1EEES8_S8_EEENS6_IJNS7_ILi64EEENS7_ILi96EEENS7_ILi192EEEEEENS_10bfloat16_tEfNS_4arch4Sm90ELb0ELb1ELb1ELb1ELb1ELb0ELb1ELb0ELi3ELi1ELi1ELi1ELb0EEENS1_21CollectiveEpilogueBwdISD_SE_SG_Li384ELb1ELb1ELi3EEENS1_19SingleTileSchedulerILb1ELb0ELb0ELi96EEEEEEEEEvNT_6ParamsE)
	.align		4
        /*0074*/ 	.word	index@(__assertfail)
	.align		4
        /*0078*/ 	.word	index@(_ZN7cutlass13device_kernelIN5flash11enable_sm90INS1_16FlashAttnBwdSm90INS1_25CollectiveMainloopBwdSm90ILi2ELi1ELi1EN4cute5tupleIJNS5_1CILi1EEES8_S8_EEENS6_IJNS7_ILi64EEENS7_ILi96EEENS7_ILi192EEEEEENS_10bfloat16_tEfNS_4arch4Sm90ELb0ELb1ELb1ELb1ELb0ELb0ELb1ELb0ELi3ELi1ELi1ELi1ELb0EEENS1_24CollectiveEpilogueBwdGQAISD_fSG_Li384ELb1ELb0EEENS1_19SingleTileSchedulerILb1ELb0ELb0ELi96EEEEEEEEEvNT_6ParamsE)
	.align		4
        /*007c*/ 	.word	index@(__assertfail)
	.align		4
        /*0080*/ 	.word	index@(_ZN7cutlass13device_kernelIN5flash11enable_sm90INS1_16FlashAttnBwdSm90INS1_25CollectiveMainloopBwdSm90ILi2ELi1ELi1EN4cute5tupleIJNS5_1CILi1EEES8_S8_EEENS6_IJNS7_ILi64EEENS7_ILi96EEENS7_ILi192EEEEEENS_10bfloat16_tEfNS_4arch4Sm90ELb0ELb1ELb1ELb1ELb1ELb0ELb1ELb0ELi3ELi1ELi1ELi1ELb0EEENS1_24CollectiveEpilogueBwdGQAISD_fSG_Li384ELb1ELb1EEENS1_19SingleTileSchedulerILb1ELb0ELb0ELi96EEEEEEEEEvNT_6ParamsE)
	.align		4
        /*0084*/ 	.word	index@(__assertfail)
	.align		4
        /*0088*/ 	.word	index@(_ZN7cutlass13device_kernelIN5flash11enable_sm90INS1_16FlashAttnBwdSm90INS1_25CollectiveMainloopBwdSm90ILi2ELi1ELi1EN4cute5tupleIJNS5_1CILi1EEES8_S8_EEENS6_IJNS7_ILi64EEENS7_ILi96EEENS7_ILi192EEEEEENS_10bfloat16_tEfNS_4arch4Sm90ELb1ELb0ELb1ELb0ELb0ELb0ELb1ELb0ELi3ELi1ELi1ELi1ELb0EEENS1_21CollectiveEpilogueBwdISD_SE_SG_Li384ELb0ELb1ELi3EEENS1_25SingleTileBwdLPTSchedulerILb0ELi96ELb0EEEEEEEEEvNT_6ParamsE)
	.align		4
        /*008c*/ 	.word	index@(__assertfail)
	.align		4
        /*0090*/ 	.word	index@(_ZN7cutlass13device_kernelIN5flash11enable_sm90INS1_16FlashAttnBwdSm90INS1_25CollectiveMainloopBwdSm90ILi2ELi1ELi1EN4cute5tupleIJNS5_1CILi1EEES8_S8_EEENS6_IJNS7_ILi64EEENS7_ILi96EEENS7_ILi192EEEEEENS_10bfloat16_tEfNS_4arch4Sm90ELb1ELb0ELb1ELb0ELb1ELb0ELb1ELb0ELi3ELi1ELi1ELi1ELb0EEENS1_21CollectiveEpilogueBwdISD_SE_SG_Li384ELb0ELb1ELi3EEENS1_25SingleTileBwdLPTSchedulerILb0ELi96ELb1EEEEEEEEEvNT_6ParamsE)
	.align		4
        /*0094*/ 	.word	index@(__assertfail)
	.align		4
        /*0098*/ 	.word	index@(_ZN7cutlass13device_kernelIN5flash11enable_sm90INS1_16FlashAttnBwdSm90INS1_25CollectiveMainloopBwdSm90ILi2ELi1ELi1EN4cute5tupleIJNS5_1CILi1EEES8_S8_EEENS6_IJNS7_ILi64EEENS7_ILi96EEENS7_ILi192EEEEEENS_10bfloat16_tEfNS_4arch4Sm90ELb1ELb0ELb1ELb0ELb0ELb0ELb1ELb0ELi3ELi1ELi1ELi1ELb0EEENS1_24CollectiveEpilogueBwdGQAISD_fSG_Li384ELb0ELb0EEENS1_25SingleTileBwdLPTSchedulerILb0ELi96ELb0EEEEEEEEEvNT_6ParamsE)
	.align		4
        /*009c*/ 	.word	index@(__assertfail)
	.align		4
        /*00a0*/ 	.word	index@(_ZN7cutlass13device_kernelIN5flash11enable_sm90INS1_16FlashAttnBwdSm90INS1_25CollectiveMainloopBwdSm90ILi2ELi1ELi1EN4cute5tupleIJNS5_1CILi1EEES8_S8_EEENS6_IJNS7_ILi64EEENS7_ILi96EEENS7_ILi192EEEEEENS_10bfloat16_tEfNS_4arch4Sm90ELb1ELb0ELb1ELb0ELb1ELb0ELb1ELb0ELi3ELi1ELi1ELi1ELb0EEENS1_24CollectiveEpilogueBwdGQAISD_fSG_Li384ELb0ELb1EEENS1_25SingleTileBwdLPTSchedulerILb0ELi96ELb1EEEEEEEEEvNT_6ParamsE)
	.align		4
        /*00a4*/ 	.word	index@(__assertfail)
	.align		4
        /*00a8*/ 	.word	index@(_ZN7cutlass13device_kernelIN5flash11enable_sm90INS1_16FlashAttnBwdSm90INS1_25CollectiveMainloopBwdSm90ILi2ELi1ELi1EN4cute5tupleIJNS5_1CILi1EEES8_S8_EEENS6_IJNS7_ILi64EEENS7_ILi96EEENS7_ILi192EEEEEENS_10bfloat16_tEfNS_4arch4Sm90ELb1ELb0ELb1ELb1ELb0ELb0ELb1ELb0ELi3ELi1ELi1ELi1ELb0EEENS1_21CollectiveEpilogueBwdISD_SE_SG_Li384ELb1ELb1ELi3EEENS1_25SingleTileBwdLPTSchedulerILb1ELi96ELb0EEEEEEEEEvNT_6ParamsE)
	.align		4
        /*00ac*/ 	.word	index@(__assertfail)
	.align		4
        /*00b0*/ 	.word	index@(_ZN7cutlass13device_kernelIN5flash11enable_sm90INS1_16FlashAttnBwdSm90INS1_25CollectiveMainloopBwdSm90ILi2ELi1ELi1EN4cute5tupleIJNS5_1CILi1EEES8_S8_EEENS6_IJNS7_ILi64EEENS7_ILi96EEENS7_ILi192EEEEEENS_10bfloat16_tEfNS_4arch4Sm90ELb1ELb0ELb1ELb1ELb1ELb0ELb1ELb0ELi3ELi1ELi1ELi1ELb0EEENS1_21CollectiveEpilogueBwdISD_SE_SG_Li384ELb1ELb1ELi3EEENS1_25SingleTileBwdLPTSchedulerILb1ELi96ELb1EEEEEEEEEvNT_6ParamsE)
	.align		4
        /*00b4*/ 	.word	index@(__assertfail)
	.align		4
        /*00b8*/ 	.word	index@(_ZN7cutlass13device_kernelIN5flash11enable_sm90INS1_16FlashAttnBwdSm90INS1_25CollectiveMainloopBwdSm90ILi2ELi1ELi1EN4cute5tupleIJNS5_1CILi1EEES8_S8_EEENS6_IJNS7_ILi64EEENS7_ILi96EEENS7_ILi192EEEEEENS_10bfloat16_tEfNS_4arch4Sm90ELb1ELb0ELb1ELb1ELb0ELb0ELb1ELb0ELi3ELi1ELi1ELi1ELb0EEENS1_24CollectiveEpilogueBwdGQAISD_fSG_Li384ELb1ELb0EEENS1_25SingleTileBwdLPTSchedulerILb1ELi96ELb0EEEEEEEEEvNT_6ParamsE)
	.align		4
        /*00bc*/ 	.word	index@(__assertfail)
	.align		4
        /*00c0*/ 	.word	index@(_ZN7cutlass13device_kernelIN5flash11enable_sm90INS1_16FlashAttnBwdSm90INS1_25CollectiveMainloopBwdSm90ILi2ELi1ELi1EN4cute5tupleIJNS5_1CILi1EEES8_S8_EEENS6_IJNS7_ILi64EEENS7_ILi96EEENS7_ILi192EEEEEENS_10bfloat16_tEfNS_4arch4Sm90ELb1ELb0ELb1ELb1ELb1ELb0ELb1ELb0ELi3ELi1ELi1ELi1ELb0EEENS1_24CollectiveEpilogueBwdGQAISD_fSG_Li384ELb1ELb1EEENS1_25SingleTileBwdLPTSchedulerILb1ELi96ELb1EEEEEEEEEvNT_6ParamsE)
	.align		4
        /*00c4*/ 	.word	index@(__assertfail)
	.align		4
        /*00c8*/ 	.word	0x00000000
	.align		4
        /*00cc*/ 	.word	0xfffffffe
	.align		4
        /*00d0*/ 	.word	0x00000000
	.align		4
        /*00d4*/ 	.word	0xfffffffd
	.align		4
        /*00d8*/ 	.word	0x00000000
	.align		4
        /*00dc*/ 	.word	0xfffffffc


//--------------------- .nv.constant4             --------------------------
	.section	.nv.constant4,"a",@progbits
	.align	8
	.align		8
.nv.constant4:
        /*0000*/ 	.dword	__assertfail
	.align		8
        /*0008*/ 	.dword	__unnamed_1
	.align		8
        /*0010*/ 	.dword	__unnamed_2
	.align		8
        /*0018*/ 	.dword	__unnamed_3
	.align		8
        /*0020*/ 	.dword	__unnamed_4
	.align		8
        /*0028*/ 	.dword	_ZN74_INTERNAL_be9e3223_38_flash_bwd_hdim192_bf16_softcap_sm90_cu_ceb34e2a_28854cuda3std3__45__cpo5beginE
	.align		8
        /*0030*/ 	.dword	_ZN74_INTERNAL_be9e3223_38_flash_bwd_hdim192_bf16_softcap_sm90_cu_ceb34e2a_28854cuda3std3__45__cpo3endE
	.align		8
        /*0038*/ 	.dword	_ZN74_INTERNAL_be9e3223_38_flash_bwd_hdim192_bf16_softcap_sm90_cu_ceb34e2a_28854cuda3std3__45__cpo6cbeginE
	.align		8
        /*0040*/ 	.dword	_ZN74_INTERNAL_be9e3223_38_flash_bwd_hdim192_bf16_softcap_sm90_cu_ceb34e2a_28854cuda3std3__45__cpo4cendE
	.align		8
        /*0048*/ 	.dword	_ZN74_INTERNAL_be9e3223_38_flash_bwd_hdim192_bf16_softcap_sm90_cu_ceb34e2a_28854cuda3std3__476_GLOBAL__N__be9e3223_38_flash_bwd_hdim192_bf16_softcap_sm90_cu_ceb34e2a_28856ignoreE
	.align		8
        /*0050*/ 	.dword	_ZN74_INTERNAL_be9e3223_38_flash_bwd_hdim192_bf16_softcap_sm90_cu_ceb34e2a_28854cuda3std3__419piecewise_constructE
	.align		8
        /*0058*/ 	.dword	_ZN74_INTERNAL_be9e3223_38_flash_bwd_hdim192_bf16_softcap_sm90_cu_ceb34e2a_28854cuda3std3__48in_placeE
	.align		8
        /*0060*/ 	.dword	_ZN74_INTERNAL_be9e3223_38_flash_bwd_hdim192_bf16_softcap_sm90_cu_ceb34e2a_28854cuda3std6ranges3__45__cpo4swapE
	.align		8
        /*0068*/ 	.dword	_ZN74_INTERNAL_be9e3223_38_flash_bwd_hdim192_bf16_softcap_sm90_cu_ceb34e2a_28854cuda3std6ranges3__45__cpo9iter_moveE
	.align		8
        /*0070*/ 	.dword	_ZN74_INTERNAL_be9e3223_38_flash_bwd_hdim192_bf16_softcap_sm90_cu_ceb34e2a_28854cute7productE
	.align		8
        /*0078*/ 	.dword	_ZN74_INTERNAL_be9e3223_38_flash_bwd_hdim192_bf16_softcap_sm90_cu_ceb34e2a_28854cute1_E
	.align		8
        /*0080*/ 	.dword	$str$23
	.align		8
        /*0088*/ 	.dword	$str$24


//--------------------- .text._ZN7cutlass13device_kernelIN5flash11enable_sm90INS1_16FlashAttnBwdSm90INS1_25CollectiveMainloopBwdSm90ILi2ELi1ELi1EN4cute5tupleIJNS5_1CILi1EEES8_S8_EEENS6_IJNS7_ILi64EEENS7_ILi96EEENS7_ILi192EEEEEENS_10bfloat16_tEfNS_4arch4Sm90ELb0ELb0ELb1ELb0ELb0ELb0ELb1ELb0ELi3ELi1ELi1ELi1ELb0EEENS1_21CollectiveEpilogueBwdISD_SE_SG_Li384ELb0ELb1ELi3EEENS1_19SingleTileSchedulerILb0ELb0ELb0ELi96EEEEEEEEEvNT_6ParamsE --------------------------
	.section	.text._ZN7cutlass13device_kernelIN5flash11enable_sm90INS1_16FlashAttnBwdSm90INS1_25CollectiveMainloopBwdSm90ILi2ELi1ELi1EN4cute5tupleIJNS5_1CILi1EEES8_S8_EEENS6_IJNS7_ILi64EEENS7_ILi96EEENS7_ILi192EEEEEENS_10bfloat16_tEfNS_4arch4Sm90ELb0ELb0ELb1ELb0ELb0ELb0ELb1ELb0ELi3ELi1ELi1ELi1ELb0EEENS1_21CollectiveEpilogueBwdISD_SE_SG_Li384ELb0ELb1ELi3EEENS1_19SingleTileSchedulerILb0ELb0ELb0ELi96EEEEEEEEEvNT_6ParamsE,"ax",@progbits
	.align	128
.text._ZN7cutlass13device_kernelIN5flash11enable_sm90INS1_16FlashAttnBwdSm90INS1_25CollectiveMainloopBwdSm90ILi2ELi1ELi1EN4cute5tupleIJNS5_1CILi1EEES8_S8_EEENS6_IJNS7_ILi64EEENS7_ILi96EEENS7_ILi192EEEEEENS_10bfloat16_tEfNS_4arch4Sm90ELb0ELb0ELb1ELb0ELb0ELb0ELb1ELb0ELi3ELi1ELi1ELi1ELb0EEENS1_21CollectiveEpilogueBwdISD_SE_SG_Li384ELb0ELb1ELi3EEENS1_19SingleTileSchedulerILb0ELb0ELb0ELi96EEEEEEEEEvNT_6ParamsE:
        .type           _ZN7cutlass13device_kernelIN5flash11enable_sm90INS1_16FlashAttnBwdSm90INS1_25CollectiveMainloopBwdSm90ILi2ELi1ELi1EN4cute5tupleIJNS5_1CILi1EEES8_S8_EEENS6_IJNS7_ILi64EEENS7_ILi96EEENS7_ILi192EEEEEENS_10bfloat16_tEfNS_4arch4Sm90ELb0ELb0ELb1ELb0ELb0ELb0ELb1ELb0ELi3ELi1ELi1ELi1ELb0EEENS1_21CollectiveEpilogueBwdISD_SE_SG_Li384ELb0ELb1ELi3EEENS1_19SingleTileSchedulerILb0ELb0ELb0ELi96EEEEEEEEEvNT_6ParamsE,@function
        .size           _ZN7cutlass13device_kernelIN5flash11enable_sm90INS1_16FlashAttnBwdSm90INS1_25CollectiveMainloopBwdSm90ILi2ELi1ELi1EN4cute5tupleIJNS5_1CILi1EEES8_S8_EEENS6_IJNS7_ILi64EEENS7_ILi96EEENS7_ILi192EEEEEENS_10bfloat16_tEfNS_4arch4Sm90ELb0ELb0ELb1ELb0ELb0ELb0ELb1ELb0ELi3ELi1ELi1ELi1ELb0EEENS1_21CollectiveEpilogueBwdISD_SE_SG_Li384ELb0ELb1ELi3EEENS1_19SingleTileSchedulerILb0ELb0ELb0ELi96EEEEEEEEEvNT_6ParamsE,(.L_x_3855 - _ZN7cutlass13device_kernelIN5flash11enable_sm90INS1_16FlashAttnBwdSm90INS1_25CollectiveMainloopBwdSm90ILi2ELi1ELi1EN4cute5tupleIJNS5_1CILi1EEES8_S8_EEENS6_IJNS7_ILi64EEENS7_ILi96EEENS7_ILi192EEEEEENS_10bfloat16_tEfNS_4arch4Sm90ELb0ELb0ELb1ELb0ELb0ELb0ELb1ELb0ELi3ELi1ELi1ELi1ELb0EEENS1_21CollectiveEpilogueBwdISD_SE_SG_Li384ELb0ELb1ELi3EEENS1_19SingleTileSchedulerILb0ELb0ELb0ELi96EEEEEEEEEvNT_6ParamsE)
        .other          _ZN7cutlass13device_kernelIN5flash11enable_sm90INS1_16FlashAttnBwdSm90INS1_25CollectiveMainloopBwdSm90ILi2ELi1ELi1EN4cute5tupleIJNS5_1CILi1EEES8_S8_EEENS6_IJNS7_ILi64EEENS7_ILi96EEENS7_ILi192EEEEEENS_10bfloat16_tEfNS_4arch4Sm90ELb0ELb0ELb1ELb0ELb0ELb0ELb1ELb0ELi3ELi1ELi1ELi1ELb0EEENS1_21CollectiveEpilogueBwdISD_SE_SG_Li384ELb0ELb1ELi3EEENS1_19SingleTileSchedulerILb0ELb0ELb0ELi96EEEEEEEEEvNT_6ParamsE,@"STO_CUDA_ENTRY STV_DEFAULT"
_ZN7cutlass13device_kernelIN5flash11enable_sm90INS1_16FlashAttnBwdSm90INS1_25CollectiveMainloopBwdSm90ILi2ELi1ELi1EN4cute5tupleIJNS5_1CILi1EEES8_S8_EEENS6_IJNS7_ILi64EEENS7_ILi96EEENS7_ILi192EEEEEENS_10bfloat16_tEfNS_4arch4Sm90ELb0ELb0ELb1ELb0ELb0ELb0ELb1ELb0ELi3ELi1ELi1ELi1ELb0EEENS1_21CollectiveEpilogueBwdISD_SE_SG_Li384ELb0ELb1ELi3EEENS1_19SingleTileSchedulerILb0ELb0ELb0ELi96EEEEEEEEEvNT_6ParamsE:
[----:B------:R-:W1:Y:S02]  /*0000*/  LDC R1, c[0x0][0x28] ;  /* 0x00000a00ff017b82 */ /* 0x000e640000000800 */
[----:B-1----:R-:W-:Y:S01]  /*0010*/  VIADD R1, R1, 0xfffffff8 ;  /* 0xfffffff801017836 */ /* 0x002fe20000000000 */
[----:B------:R-:W1:Y:S01]  /*0020*/  S2R R3, SR_TID.X ;  /* 0x0000000000037919 */ /* 0x000e620000002100 */
[----:B------:R-:W-:Y:S01]  /*0030*/  ELECT P0, URZ, PT ;  /* 0x00000000003f782f */ /* 0x000fe20003800000 */
[----:B------:R-:W-:Y:S01]  /*0040*/  BSSY B0, `(.L_x_0) ;  /* 0x0000019000007945 */ /* 0x000fe20003800000 */
[----:B-1----:R-:W-:-:S05]  /*0050*/  SHF.R.U32.HI R0, RZ, 0x5, R3 ;  /* 0x00000005ff007819 */ /* 0x002fca0000011603 */
[----:B------:R-:W1:Y:S02]  /*0060*/  SHFL.IDX PT, R2, R0, RZ, 0x1f ;  /* 0x00001fff00027589 */ /* 0x000e6400000e0000 */
[----:B-1----:R-:W-:-:S13]  /*0070*/  ISETP.EQ.AND P0, PT, R2, RZ, P0 ;  /* 0x000000ff0200720c */ /* 0x002fda0000702270 */
[----:B------:R-:W-:Y:S05]  /*0080*/  @!P0 BRA `(.L_x_1) ;  /* 0x0000000000508947 */ /* 0x000fea0003800000 */
[----:B------:R-:W-:Y:S02]  /*0090*/  ULDC.64 UR4, c[0x0][0x198] ;  /* 0x0000660000047ab9 */ /* 0x000fe40000000a00 */
[----:B------:R-:W-:Y:S02]  /*00a0*/  UIADD3 UR6, UP0, UR4, 0xf0, URZ ;  /* 0x000000f004067890 */ /* 0x000fe4000ff1e03f */
[----:B------:R-:W-:Y:S02]  /*00b0*/  UIADD3 UR8, UP1, UR4, 0x1f0, URZ ;  /* 0x000001f004087890 */ /* 0x000fe4000ff3e03f */
[----:B------:R-:W-:Y:S02]  /*00c0*/  UIADD3 UR10, UP2, UR4, 0x2f0, URZ ;  /* 0x000002f0040a7890 */ /* 0x000fe4000ff5e03f */
[----:B------:R-:W-:Y:S02]  /*00d0*/  UIADD3 UR12, UP3, UR4, 0x3f0, URZ ;  /* 0x000003f0040c7890 */ /* 0x000fe4000ff7e03f */
[----:B------:R-:W-:-:S02]  /*00e0*/  UIADD3 UR14, UP4, UR4, 0x670, URZ ;  /* 0x00000670040e7890 */ /* 0x000fc4000ff9e03f */
[----:B------:R-:W-:Y:S02]  /*00f0*/  UIADD3.X UR7, URZ, UR5, URZ, UP0, !UPT ;  /* 0x000000053f077290 */ /* 0x000fe400087fe43f */
[----:B------:R-:W-:Y:S02]  /*0100*/  UIADD3 UR4, UP5, UR4, 0x770, URZ ;  /* 0x0000077004047890 */ /* 0x000fe4000ffbe03f */
[----:B------:R-:W-:Y:S02]  /*0110*/  UIADD3.X UR9, URZ, UR5, URZ, UP1, !UPT ;  /* 0x000000053f097290 */ /* 0x000fe40008ffe43f */
[----:B------:R-:W-:Y:S02]  /*0120*/  UIADD3.X UR11, URZ, UR5, URZ, UP2, !UPT ;  /* 0x000000053f0b7290 */ /* 0x000fe400097fe43f */
[----:B------:R-:W-:Y:S01]  /*0130*/  UIADD3.X UR13, URZ, UR5, URZ, UP3, !UPT ;  /* 0x000000053f0d7290 */ /* 0x000fe20009ffe43f */
[----:B------:R1:W-:Y:S01]  /*0140*/  UTMACCTL.PF [UR6] ;  /* 0x00000000060079b9 */ /* 0x0003e20008040000 */
[----:B------:R-:W-:-:S03]  /*0150*/  UIADD3.X UR15, URZ, UR5, URZ, UP4, !UPT ;  /* 0x000000053f0f7290 */ /* 0x000fc6000a7fe43f */
[----:B------:R1:W-:Y:S01]  /*0160*/  UTMACCTL.PF [UR8] ;  /* 0x00000000080079b9 */ /* 0x0003e20008040000 */
[----:B------:R-:W-:Y:S01]  /*0170*/  UIADD3.X UR5, URZ, UR5, URZ, UP5, !UPT ;  /* 0x000000053f057290 */ /* 0x000fe2000affe43f */
[----:B------:R1:W-:Y:S02]  /*0180*/  UTMACCTL.PF [UR10] ;  /* 0x000000000a0079b9 */ /* 0x0003e40008040000 */
[----:B------:R1:W-:Y:S02]  /*0190*/  UTMACCTL.PF [UR12] ;  /* 0x000000000c0079b9 */ /* 0x0003e40008040000 */
[----:B------:R1:W-:Y:S04]  /*01a0*/  UTMACCTL.PF [UR14] ;  /* 0x000000000e0079b9 */ /* 0x0003e80008040000 */
[----:B------:R1:W-:Y:S02]  /*01b0*/  UTMACCTL.PF [UR4] ;  /* 0x00000000040079b9 */ /* 0x0003e40008040000 */
[----:B-1----:R-:W-:Y:S01]  /*01c0*/  NOP ;  /* 0x0000000000007918 */ /* 0x002fe20000000000 */
.L_x_1:
[----:B------:R-:W-:Y:S05]  /*01d0*/  BSYNC B0 ;  /* 0x0000000000007941 */ /* 0x000fea0003800000 */
.L_x_0:
[----:B------:R-:W-:Y:S01]  /*01e0*/  VOTEU.ANY UP0, P0 ;  /* 0x00000000003f7886 */ /* 0x000fe20000000100 */
[----:B------:R-:W1:Y:S01]  /*01f0*/  SHFL.IDX PT, R2, R0, RZ, 0x1f ;  /* 0x00001fff00027589 */ /* 0x000e6200000e0000 */
[----:B------:R-:W-:Y:S01]  /*0200*/  UMOV UR4, 0x1 ;  /* 0x0000000100047882 */ /* 0x000fe20000000000 */
[----:B------:R-:W-:Y:S02]  /*0210*/  SHF.R.U32.HI R3, RZ, 0x7, R3 ;  /* 0x00000007ff037819 */ /* 0x000fe40000011603 */
[----:B------:R-:W2:Y:S01]  /*0220*/  @UP0 S2UR UR7, SR_CgaCtaId ;  /* 0x00000000000709c3 */ /* 0x000ea20000008800 */
[----:B------:R-:W-:Y:S01]  /*0230*/  @UP0 UMOV UR6, 0x400 ;  /* 0x0000040000060882 */ /* 0x000fe20000000000 */
[----:B------:R-:W-:-:S04]  /*0240*/  @UP0 UIADD3 UR4, -UR4, 0x100000, URZ ;  /* 0x0010000004040890 */ /* 0x000fc8000fffe13f */
[----:B------:R-:W-:Y:S02]  /*0250*/  @UP0 USHF.L.U32 UR5, UR4, 0xb, URZ ;  /* 0x0000000b04050899 */ /* 0x000fe4000800063f */
[----:B------:R-:W-:Y:S01]  /*0260*/  @UP0 USHF.L.U32 UR4, UR4, 0x1, URZ ;  /* 0x0000000104040899 */ /* 0x000fe2000800063f */
[----:B-1----:R-:W-:Y:S02]  /*0270*/  ISETP.NE.AND P1, PT, R2, RZ, PT ;  /* 0x000000ff0200720c */ /* 0x002fe40003f25270 */
[----:B------:R1:W3:Y:S01]  /*0280*/  SHFL.IDX PT, R2, R3, RZ, 0x1f ;  /* 0x00001fff03027589 */ /* 0x0002e200000e0000 */
[----:B--2---:R-:W-:Y:S01]  /*0290*/  @UP0 ULEA UR6, UR7, UR6, 0x18 ;  /* 0x0000000607060291 */ /* 0x004fe2000f8ec03f */
[----:B------:R-:W-:Y:S02]  /*02a0*/  VOTEU.ANY UP0, P0 ;  /* 0x00000000003f7886 */ /* 0x000fe40000000100 */
[----:B------:R-:W2:Y:S09]  /*02b0*/  FENCE.VIEW.ASYNC.S ;  /* 0x00000000000073c6 */ /* 0x000eb20000000000 */
[----:B--2---:R1:W2:Y:S02]  /*02c0*/  @UP0 SYNCS.EXCH.64 URZ, [UR6+0x36400], UR4 ;  /* 0x03640004063f05b2 */ /* 0x0042a40008000100 */
[----:B-1----:R-:W-:Y:S05]  /*02d0*/  @P1 BRA `(.L_x_2) ;  /* 0x0000000000481947 */ /* 0x002fea0003800000 */
[----:B------:R-:W1:Y:S01]  /*02e0*/  S2UR UR5, SR_CgaCtaId ;  /* 0x00000000000579c3 */ /* 0x000e620000008800 */
[----:B------:R-:W-:Y:S01]  /*02f0*/  UMOV UR4, 0x400 ;  /* 0x0000040000047882 */ /* 0x000fe20000000000 */
[----:B------:R-:W-:Y:S01]  /*0300*/  UMOV UR6, 0x1 ;  /* 0x0000000100067882 */ /* 0x000fe20000000000 */
[----:B------:R-:W-:Y:S01]  /*0310*/  UMOV UR9, 0x180 ;  /* 0x0000018000097882 */ /* 0x000fe20000000000 */
[----:B------:R-:W-:-:S04]  /*0320*/  UIADD3 UR6, -UR6, 0x100000, URZ ;  /* 0x0010000006067890 */ /* 0x000fc8000fffe13f */
[----:B------:R-:W-:Y:S02]  /*0330*/  USHF.L.U32 UR7, UR6, 0xb, URZ ;  /* 0x0000000b06077899 */ /* 0x000fe4000800063f */
[----:B------:R-:W-:Y:S01]  /*0340*/  USHF.L.U32 UR6, UR6, 0x1, URZ ;  /* 0x0000000106067899 */ /* 0x000fe2000800063f */
[----:B------:R-:W-:Y:S01]  /*0350*/  ELECT P0, URZ, PT ;  /* 0x00000000003f782f */ /* 0x000fe20003800000 */
[----:B-1----:R-:W-:Y:S02]  /*0360*/  ULEA UR8, UR5, UR4, 0x18 ;  /* 0x0000000405087291 */ /* 0x002fe4000f8ec03f */
[----:B------:R-:W-:-:S04]  /*0370*/  UIADD3 UR4, -UR9, 0x100000, URZ ;  /* 0x0010000009047890 */ /* 0x000fc8000fffe13f */
[----:B------:R-:W-:Y:S02]  /*0380*/  USHF.L.U32 UR5, UR4, 0xb, URZ ;  /* 0x0000000b04057899 */ /* 0x000fe4000800063f */
[----:B------:R-:W-:Y:S01]  /*0390*/  USHF.L.U32 UR4, UR4, 0x1, URZ ;  /* 0x0000000104047899 */ /* 0x000fe2000800063f */
[----:B------:R-:W1:Y:S03]  /*03a0*/  FENCE.VIEW.ASYNC.S ;  /* 0x00000000000073c6 */ /* 0x000e660000000000 */
[----:B-1----:R1:W4:Y:S08]  /*03b0*/  SYNCS.EXCH.64 URZ, [UR8+0x36410], UR6 ;  /* 0x03641006083f75b2 */ /* 0x0023300008000100 */
[----:B------:R1:W1:Y:S01]  /*03c0*/  SYNCS.EXCH.64 URZ, [UR8+0x36420], UR4 ;  /* 0x03642004083f75b2 */ /* 0x0002620008000100 */
[----:B------:R1:W1:Y:S01]  /*03d0*/  SYNCS.EXCH.64 URZ, [UR8+0x36418], UR6 ;  /* 0x03641806083f75b2 */ /* 0x0002620008000100 */
[----:B------:R1:W1:Y:S01]  /*03e0*/  SYNCS.EXCH.64 URZ, [UR8+0x36428], UR4 ;  /* 0x03642804083f75b2 */ /* 0x0002620008000100 */
[----:B------:R-:W-:Y:S01]  /*03f0*/  NOP ;  /* 0x0000000000007918 */ /* 0x000fe20000000000 */
.L_x_2:
[----:B------:R-:W5:Y:S01]  /*0400*/  SHFL.IDX PT, R3, R0, RZ, 0x1f ;  /* 0x00001fff00037589 */ /* 0x000f6200000e0000 */
[----:B------:R-:W-:Y:S01]  /*0410*/  NOP ;  /* 0x0000000000007918 */ /* 0x000fe20000000000 */
[----:B-----5:R-:W-:-:S13]  /*0420*/  ISETP.NE.AND P0, PT, R3, RZ, PT ;  /* 0x000000ff0300720c */ /* 0x020fda0003f05270 */
[----:B------:R-:W-:Y:S05]  /*0430*/  @P0 BRA `(.L_x_3) ;  /* 0x0000000000400947 */ /* 0x000fea0003800000 */
[----:B-1----:R-:W1:Y:S01]  /*0440*/  S2UR UR5, SR_CgaCtaId ;  /* 0x00000000000579c3 */ /* 0x002e620000008800 */
[----:B------:R-:W-:Y:S01]  /*0450*/  UMOV UR4, 0x400 ;  /* 0x0000040000047882 */ /* 0x000fe20000000000 */
[----:B------:R-:W-:Y:S01]  /*0460*/  UMOV UR6, 0x1 ;  /* 0x0000000100067882 */ /* 0x000fe20000000000 */
[----:B------:R-:W-:Y:S01]  /*0470*/  UMOV UR7, 0x180 ;  /* 0x0000018000077882 */ /* 0x000fe20000000000 */
[----:B------:R-:W-:Y:S01]  /*0480*/  ELECT P0, URZ, PT ;  /* 0x00000000003f782f */ /* 0x000fe20003800000 */
[----:B-1----:R-:W-:Y:S02]  /*0490*/  ULEA UR8, UR5, UR4, 0x18 ;  /* 0x0000000405087291 */ /* 0x002fe4000f8ec03f */
[----:B------:R-:W-:-:S04]  /*04a0*/  UIADD3 UR4, -UR6, 0x100000, URZ ;  /* 0x0010000006047890 */ /* 0x000fc8000fffe13f */
[----:B------:R-:W-:Y:S02]  /*04b0*/  USHF.L.U32 UR5, UR4, 0xb, URZ ;  /* 0x0000000b04057899 */ /* 0x000fe4000800063f */
[----:B------:R-:W-:Y:S02]  /*04c0*/  USHF.L.U32 UR4, UR4, 0x1, URZ ;  /* 0x0000000104047899 */ /* 0x000fe4000800063f */
[----:B------:R-:W-:-:S04]  /*04d0*/  UIADD3 UR6, -UR7, 0x100000, URZ ;  /* 0x0010000007067890 */ /* 0x000fc8000fffe13f */
[----:B------:R-:W-:Y:S02]  /*04e0*/  USHF.L.U32 UR7, UR6, 0xb, URZ ;  /* 0x0000000b06077899 */ /* 0x000fe4000800063f */
[----:B------:R-:W-:Y:S01]  /*04f0*/  USHF.L.U32 UR6, UR6, 0x1, URZ ;  /* 0x0000000106067899 */ /* 0x000fe2000800063f */
[----:B------:R-:W1:Y:S03]  /*0500*/  FENCE.VIEW.ASYNC.S ;  /* 0x00000000000073c6 */ /* 0x000e660000000000 */
[----:B-1----:R1:W1:Y:S08]  /*0510*/  SYNCS.EXCH.64 URZ, [UR8+0x36430], UR4 ;  /* 0x03643004083f75b2 */ /* 0x0022700008000100 */
[----:B------:R1:W1:Y:S01]  /*0520*/  SYNCS.EXCH.64 URZ, [UR8+0x36438], UR6 ;  /* 0x03643806083f75b2 */ /* 0x0002620008000100 */
[----:B------:R-:W-:Y:S01]  /*0530*/  NOP ;  /* 0x0000000000007918 */ /* 0x000fe20000000000 */
.L_x_3:
[----:B---3--:R-:W-:Y:S01]  /*0540*/  ISETP.NE.AND P0, PT, R2, RZ, PT ;  /* 0x000000ff0200720c */ /* 0x008fe20003f05270 */
[----:B------:R-:W-:Y:S01]  /*0550*/  IMAD.MOV.U32 R17, RZ, RZ, 0x1 ;  /* 0x00000001ff117424 */ /* 0x000fe200078e00ff */
[----:B------:R-:W-:-:S04]  /*0560*/  NOP ;  /* 0x0000000000007918 */ /* 0x000fc80000000000 */
[----:B------:R-:W-:Y:S01]  /*0570*/  SEL R17, R17, 0x2, !P0 ;  /* 0x0000000211117807 */ /* 0x000fe20004000000 */
[----:B-12-4-:R-:W-:Y:S06]  /*0580*/  BAR.SYNC.DEFER_BLOCKING 0x0 ;  /* 0x0000000000007b1d */ /* 0x016fec0000010000 */
[----:B------:R-:W-:Y:S05]  /*0590*/  @!P0 BRA `(.L_x_4) ;  /* 0x0000004000848947 */ /* 0x000fea0003800000 */
.L_x_5:
[----:B------:R-:W-:-:S08]  /*05a0*/  NOP ;  /* 0x0000000000007918 */ /* 0x000fd00000000000 */
[----:B------:R-:W1:Y:S02]  /*05b0*/  USETMAXREG.TRY_ALLOC.CTAPOOL UP0, 0xa0 ;  /* 0x000000a0000079c8 */ /* 0x000e640008000600 */
[----:B-1----:R-:W-:-:S13]  /*05c0*/  PLOP3.LUT P0, PT, PT, PT, UP0, 0x80, 0x0 ;  /* 0x000000000000781c */ /* 0x002fda0003f0f008 */
[----:B------:R-:W-:Y:S05]  /*05d0*/  @!P0 BRA `(.L_x_5) ;  /* 0xfffffffc00f08947 */ /* 0x000fea000383ffff */
[----:B------:R-:W-:Y:S01]  /*05e0*/  LOP3.LUT R0, R0, 0x3, RZ, 0xc0, !PT ;  /* 0x0000000300007812 */ /* 0x000fe200078ec0ff */
[----:B------:R-:W1:Y:S01]  /*05f0*/  S2R R2, SR_TID.X ;  /* 0x0000000000027919 */ /* 0x000e620000002100 */
[----:B------:R-:W2:Y:S04]  /*0600*/  S2UR UR4, SR_CTAID.Z ;  /* 0x00000000000479c3 */ /* 0x000ea80000002700 */
[----:B------:R-:W3:Y:S02]  /*0610*/  SHFL.IDX PT, R0, R0, RZ, 0x1f ;  /* 0x00001fff00007589 */ /* 0x000ee400000e0000 */
[----:B---3--:R-:W-:Y:S02]  /*0620*/  ISETP.NE.AND P0, PT, R0, RZ, PT ;  /* 0x000000ff0000720c */ /* 0x008fe40003f05270 */
[----:B-1----:R-:W-:-:S11]  /*0630*/  SHF.R.U32.HI R2, RZ, 0x7, R2 ;  /* 0x00000007ff027819 */ /* 0x002fd60000011602 */
[----:B------:R-:W-:-:S05]  /*0640*/  @!P0 VIADD R2, R2, 0x9 ;  /* 0x0000000902028836 */ /* 0x000fca0000000000 */
[----:B------:R1:W-:Y:S06]  /*0650*/  @!P0 BAR.ARV R2, 0xa0 ;  /* 0x000280020000851d */ /* 0x0003ec0000002000 */
[----:B--2---:R-:W-:-:S13]  /*0660*/  ISETP.LE.AND P0, PT, RZ, UR4, PT ;  /* 0x00000004ff007c0c */ /* 0x004fda000bf03270 */
[----:B-1----:R-:W-:Y:S05]  /*0670*/  @!P0 EXIT ;  /* 0x000000000000894d */ /* 0x002fea0003800000 */
[----:B------:R-:W1:Y:S01]  /*0680*/  S2UR UR4, SR_CgaCtaId ;  /* 0x00000000000479c3 */ /* 0x000e620000008800 */
[----:B------:R-:W-:Y:S02]  /*0690*/  UMOV UR37, 0x400 ;  /* 0x0000040000257882 */ /* 0x000fe40000000000 */
[----:B-1----:R-:W-:-:S04]  /*06a0*/  ULEA UR37, UR4, UR37, 0x18 ;  /* 0x0000002504257291 */ /* 0x002fc8000f8ec03f */
[----:B------:R-:W-:-:S04]  /*06b0*/  UIADD3 UR36, UR37, 0x30400, URZ ;  /* 0x0003040025247890 */ /* 0x000fc8000fffe03f */
[----:B------:R-:W-:-:S06]  /*06c0*/  ULOP3.LUT UP0, URZ, UR36, 0x1bf, URZ, 0xc0, !UPT ;  /* 0x000001bf243f7892 */ /* 0x000fcc000f80c03f */
[----:B------:R-:W-:-:S13]  /*06d0*/  PLOP3.LUT P0, PT, PT, PT, UP0, 0x80, 0x0 ;  /* 0x000000000000781c */ /* 0x000fda0003f0f008 */
[----:B------:R-:W-:Y:S05]  /*06e0*/  @!P0 BRA `(.L_x_6) ;  /* 0x00000000007c8947 */ /* 0x000fea0003800000 */
[----:B------:R-:W-:Y:S01]  /*06f0*/  MOV R2, 0x0 ;  /* 0x0000000000027802 */ /* 0x000fe20000000f00 */
[----:B------:R-:W-:Y:S01]  /*0700*/  ULDC.64 UR4, c[0x4][0x80] ;  /* 0x0100200000047ab9 */ /* 0x000fe20000000a00 */
[----:B------:R-:W-:Y:S01]  /*0710*/  ULDC.64 UR6, c[0x4][0x8] ;  /* 0x0100020000067ab9 */ /* 0x000fe20000000a00 */
[----:B------:R-:W-:Y:S01]  /*0720*/  IMAD.U32 R4, RZ, RZ, UR4 ;  /* 0x00000004ff047e24 */ /* 0x000fe2000f8e00ff */
[----:B------:R1:W2:Y:S01]  /*0730*/  LDC.64 R14, c[0x4][R2] ;  /* 0x01000000020e7b82 */ /* 0x0002a20000000a00 */
[----:B------:R-:W-:Y:S01]  /*0740*/  IMAD.U32 R5, RZ, RZ, UR5 ;  /* 0x00000005ff057e24 */ /* 0x000fe2000f8e00ff */
[----:B------:R-:W-:Y:S01]  /*0750*/  ULDC.64 UR4, c[0x4][0x88] ;  /* 0x0100220000047ab9 */ /* 0x000fe20000000a00 */
[----:B------:R-:W-:Y:S02]  /*0760*/  IMAD.U32 R10, RZ, RZ, UR6 ;  /* 0x00000006ff0a7e24 */ /* 0x000fe4000f8e00ff */
[----:B------:R-:W-:Y:S02]  /*0770*/  IMAD.U32 R6, RZ, RZ, UR4 ;  /* 0x00000004ff067e24 */ /* 0x000fe4000f8e00ff */
[----:B------:R-:W-:-:S02]  /*0780*/  IMAD.U32 R7, RZ, RZ, UR5 ;  /* 0x00000005ff077e24 */ /* 0x000fc4000f8e00ff */
[----:B------:R-:W-:Y:S02]  /*0790*/  IMAD.U32 R11, RZ, RZ, UR7 ;  /* 0x00000007ff0b7e24 */ /* 0x000fe4000f8e00ff */
[----:B------:R-:W-:Y:S02]  /*07a0*/  IMAD.MOV.U32 R8, RZ, RZ, 0x70 ;  /* 0x00000070ff087424 */ /* 0x000fe400078e00ff */
[----:B------:R-:W-:Y:S02]  /*07b0*/  IMAD.MOV.U32 R12, RZ, RZ, 0x1 ;  /* 0x00000001ff0c7424 */ /* 0x000fe400078e00ff */
[----:B-1----:R-:W-:-:S07]  /*07c0*/  IMAD.MOV.U32 R13, RZ, RZ, RZ ;  /* 0x000000ffff0d7224 */ /* 0x002fce00078e00ff */
[----:B------:R-:W-:-:S07]  /*07d0*/  LEPC R20, `(.L_x_7) ;  /* 0x000000001014794e */ /* 0x000fce0000000000 */
[----:B--2---:R-:W-:Y:S05]  /*07e0*/  CALL.ABS.NOINC R14 ;  /* 0x000000000e007343 */ /* 0x004fea0003c00000 */
.L_x_7:
[----:B------:R-:W1:Y:S01]  /*07f0*/  LDC.64 R2, c[0x4][R2] ;  /* 0x0100000002027b82 */ /* 0x000e620000000a00 */
[----:B------:R-:W-:Y:S01]  /*0800*/  ULDC.64 UR4, c[0x4][0x80] ;  /* 0x0100200000047ab9 */ /* 0x000fe20000000a00 */
[----:B------:R-:W-:Y:S01]  /*0810*/  ULDC.64 UR6, c[0x4][0x88] ;  /* 0x0100220000067ab9 */ /* 0x000fe20000000a00 */
[----:B------:R-:W-:Y:S02]  /*0820*/  IMAD.U32 R4, RZ, RZ, UR4 ;  /* 0x00000004ff047e24 */ /* 0x000fe4000f8e00ff */
        /* <DEDUP_REMOVED lines=8> */
[----:B------:R-:W-:-:S07]  /*08b0*/  IMAD.MOV.U32 R13, RZ, RZ, RZ ;  /* 0x000000ffff0d7224 */ /* 0x000fce00078e00ff */
[----:B------:R-:W-:-:S07]  /*08c0*/  LEPC R20, `(.L_x_6) ;  /* 0x000000001014794e */ /* 0x000fce0000000000 */
[----:B-1----:R-:W-:Y:S05]  /*08d0*/  CALL.ABS.NOINC R2 ;  /* 0x0000000002007343 */ /* 0x002fea0003c00000 */
.L_x_6:
[----:B------:R-:W-:-:S04]  /*08e0*/  IMAD.U32 R157, RZ, RZ, UR37 ;  /* 0x00000025ff9d7e24 */ /* 0x000fc8000f8e00ff */
[----:B------:R-:W-:-:S05]  /*08f0*/  VIADD R156, R157, 0x33400 ;  /* 0x000334009d9c7836 */ /* 0x000fca0000000000 */
[----:B------:R-:W-:-:S13]  /*0900*/  LOP3.LUT P0, RZ, R156, 0x1bf, RZ, 0xc0, !PT ;  /* 0x000001bf9cff7812 */ /* 0x000fda000780c0ff */
        /* <DEDUP_REMOVED lines=17> */
.L_x_9:
        /* <DEDUP_REMOVED lines=15> */
.L_x_8:
[----:B------:R-:W1:Y:S01]  /*0b10*/  S2R R2, SR_TID.X ;  /* 0x0000000000027919 */ /* 0x000e620000002100 */
[----:B------:R-:W-:Y:S01]  /*0b20*/  UMOV UR4, 0xffffffff ;  /* 0xffffffff00047882 */ /* 0x000fe20000000000 */
[----:B-1----:R-:W-:-:S05]  /*0b30*/  VIADD R0, R2, 0xffffff80 ;  /* 0xffffff8002007836 */ /* 0x002fca0000000000 */
[----:B------:R-:W-:-:S04]  /*0b40*/  SHF.R.S32.HI R3, RZ, 0x1f, R0 ;  /* 0x0000001fff037819 */ /* 0x000fc80000011400 */
[----:B------:R-:W-:-:S04]  /*0b50*/  LEA.HI R2, R3, R0, RZ, 0x7 ;  /* 0x0000000003027211 */ /* 0x000fc800078f38ff */
[----:B------:R-:W-:Y:S01]  /*0b60*/  SHF.R.S32.HI R13, RZ, 0x7, R2 ;  /* 0x00000007ff0d7819 */ /* 0x000fe20000011402 */
[----:B------:R-:W-:Y:S06]  /*0b70*/  BRA.DIV UR4, `(.L_x_10) ;  /* 0x0000006e043c7947 */ /* 0x000fec000b800000 */
[----:B------:R1:W2:Y:S02]  /*0b80*/  SHFL.IDX PT, R14, R13, RZ, 0x1f ;  /* 0x00001fff0d0e7589 */ /* 0x0002a400000e0000 */
.L_x_94:
[----:B------:R-:W-:Y:S02]  /*0b90*/  SHF.L.U32 R18, RZ, 0x1f, RZ ;  /* 0x0000001fff127819 */ /* 0x000fe400000006ff */
[----:B------:R-:W-:Y:S01]  /*0ba0*/  LOP3.LUT R5, R2, 0xffffff80, RZ, 0xc0, !PT ;  /* 0xffffff8002057812 */ /* 0x000fe200078ec0ff */
[----:B--2---:R-:W-:Y:S01]  /*0bb0*/  IMAD.HI R2, R14, 0x55555556, RZ ;  /* 0x555555560e027827 */ /* 0x004fe200078e02ff */
[CC--:B------:R-:W-:Y:S01]  /*0bc0*/  LEA.HI R6, R3.reuse, R0.reuse, RZ, 0x5 ;  /* 0x0000000003067211 */ /* 0x0c0fe200078f28ff */
[----:B------:R-:W2:Y:S01]  /*0bd0*/  SYNCS.PHASECHK.TRANS64.TRYWAIT P0, [UR37+0x36400], R18 ;  /* 0x03640012ff0075a7 */ /* 0x000ea20008000165 */
[----:B------:R-:W-:Y:S01]  /*0be0*/  LEA.HI R3, R3, R0, RZ, 0x4 ;  /* 0x0000000003037211 */ /* 0x000fe200078f20ff */
[----:B------:R-:W-:Y:S01]  /*0bf0*/  IMAD.IADD R4, R0, 0x1, -R5 ;  /* 0x0000000100047824 */ /* 0x000fe200078e0a05 */
[----:B------:R-:W-:Y:S02]  /*0c00*/  LEA.HI R5, R2, R2, RZ, 0x1 ;  /* 0x0000000202057211 */ /* 0x000fe400078f08ff */
[----:B------:R-:W-:-:S02]  /*0c10*/  SHF.R.S32.HI R2, RZ, 0x4, R3 ;  /* 0x00000004ff027819 */ /* 0x000fc40000011403 */
[----:B------:R-:W-:Y:S01]  /*0c20*/  SHF.R.S32.HI R8, RZ, 0x5, R6 ;  /* 0x00000005ff087819 */ /* 0x000fe20000011406 */
[----:B------:R-:W-:Y:S01]  /*0c30*/  IMAD R5, R5, -0x3, R14 ;  /* 0xfffffffd05057824 */ /* 0x000fe200078e020e */
[----:B------:R-:W-:Y:S02]  /*0c40*/  SHF.R.S32.HI R7, RZ, 0x1f, R6 ;  /* 0x0000001fff077819 */ /* 0x000fe40000011406 */
[----:B------:R-:W-:Y:S02]  /*0c50*/  LEA.HI R6, R3, R2, RZ, 0x1 ;  /* 0x0000000203067211 */ /* 0x000fe400078f08ff */
[----:B------:R-:W-:Y:S02]  /*0c60*/  LEA.HI R9, R7, R8, RZ, 0x2 ;  /* 0x0000000807097211 */ /* 0x000fe400078f10ff */
[----:B------:R-:W-:Y:S02]  /*0c70*/  LOP3.LUT R7, R6, 0xfffffffe, RZ, 0xc0, !PT ;  /* 0xfffffffe06077812 */ /* 0x000fe400078ec0ff */
[----:B------:R-:W-:-:S02]  /*0c80*/  LOP3.LUT R9, R9, 0xfffffffc, RZ, 0xc0, !PT ;  /* 0xfffffffc09097812 */ /* 0x000fc400078ec0ff */
[----:B------:R-:W-:Y:S01]  /*0c90*/  SHF.R.S32.HI R11, RZ, 0x1f, R4 ;  /* 0x0000001fff0b7819 */ /* 0x000fe20000011404 */
[----:B------:R-:W-:Y:S02]  /*0ca0*/  IMAD.IADD R6, R2, 0x1, -R7 ;  /* 0x0000000102067824 */ /* 0x000fe400078e0a07 */
[----:B------:R-:W-:Y:S01]  /*0cb0*/  IMAD.IADD R2, R8, 0x1, -R9 ;  /* 0x0000000108027824 */ /* 0x000fe200078e0a09 */
[CC--:B------:R-:W-:Y:S02]  /*0cc0*/  LEA.HI R10, R11.reuse, R4.reuse, RZ, 0x2 ;  /* 0x000000040b0a7211 */ /* 0x0c0fe400078f10ff */
[----:B------:R3:W-:Y:S01]  /*0cd0*/  STL [R1+0x4], R6 ;  /* 0x0000040601007387 */ /* 0x0007e20000100800 */
[----:B------:R-:W-:Y:S02]  /*0ce0*/  LEA.HI R11, R11, R4, RZ, 0x5 ;  /* 0x000000040b0b7211 */ /* 0x000fe400078f28ff */
[--C-:B------:R-:W-:Y:S01]  /*0cf0*/  SHF.R.S32.HI R12, RZ, 0x2, R10.reuse ;  /* 0x00000002ff0c7819 */ /* 0x100fe2000001140a */
[----:B------:R3:W-:Y:S01]  /*0d00*/  STL [R1], R2 ;  /* 0x0000000201007387 */ /* 0x0007e20000100800 */
[----:B------:R-:W-:-:S02]  /*0d10*/  SHF.R.S32.HI R15, RZ, 0x1f, R10 ;  /* 0x0000001fff0f7819 */ /* 0x000fc4000001140a */
[----:B------:R-:W-:Y:S02]  /*0d20*/  SHF.R.S32.HI R11, RZ, 0x5, R11 ;  /* 0x00000005ff0b7819 */ /* 0x000fe4000001140b */
[----:B------:R-:W-:-:S04]  /*0d30*/  LEA.HI R15, R15, R12, RZ, 0x3 ;  /* 0x0000000c0f0f7211 */ /* 0x000fc800078f18ff */
[----:B------:R-:W-:-:S05]  /*0d40*/  LOP3.LUT R15, R15, 0xfffffff8, RZ, 0xc0, !PT ;  /* 0xfffffff80f0f7812 */ /* 0x000fca00078ec0ff */
[----:B------:R-:W-:Y:S01]  /*0d50*/  IMAD.IADD R16, R12, 0x1, -R15 ;  /* 0x000000010c107824 */ /* 0x000fe200078e0a0f */
[----:B--23--:R-:W-:Y:S06]  /*0d60*/  @P0 BRA `(.L_x_11) ;  /* 0x0000000000080947 */ /* 0x00cfec0003800000 */
[----:B------:R-:W2:Y:S02]  /*0d70*/  SYNCS.PHASECHK.TRANS64.TRYWAIT P0, [UR37+0x36400], R18 ;  /* 0x03640012ff0075a7 */ /* 0x000ea40008000165 */
[----:B--2---:R-:W-:Y:S05]  /*0d80*/  @!P0 BRA `(.L_x_12) ;  /* 0x0000006800d48947 */ /* 0x004fea0003800000 */
.L_x_11:
[----:B------:R-:W3:Y:S01]  /*0d90*/  LDC R12, c[0x0][0x280] ;  /* 0x0000a000ff0c7b82 */ /* 0x000ee20000000800 */
[----:B------:R-:W-:Y:S01]  /*0da0*/  IMAD R16, R11, 0x10, R16 ;  /* 0x000000100b107824 */ /* 0x000fe200078e0210 */
[----:B------:R-:W-:Y:S02]  /*0db0*/  CS2R R118, SRZ ;  /* 0x0000000000767805 */ /* 0x000fe4000001ff00 */
[----:B------:R-:W-:Y:S02]  /*0dc0*/  CS2R R116, SRZ ;  /* 0x0000000000747805 */ /* 0x000fe4000001ff00 */
[----:B------:R-:W-:Y:S02]  /*0dd0*/  CS2R R114, SRZ ;  /* 0x0000000000727805 */ /* 0x000fe4000001ff00 */
[----:B------:R-:W-:Y:S02]  /*0de0*/  CS2R R112, SRZ ;  /* 0x0000000000707805 */ /* 0x000fe4000001ff00 */
[----:B------:R-:W-:-:S02]  /*0df0*/  CS2R R110, SRZ ;  /* 0x00000000006e7805 */ /* 0x000fc4000001ff00 */
[----:B------:R-:W-:Y:S02]  /*0e00*/  CS2R R108, SRZ ;  /* 0x00000000006c7805 */ /* 0x000fe4000001ff00 */
        /* <DEDUP_REMOVED lines=16> */
[----:B---3--:R-:W-:-:S02]  /*0f10*/  ISETP.GE.AND P0, PT, R12, 0x1, PT ;  /* 0x000000010c00780c */ /* 0x008fc40003f06270 */
        /* <DEDUP_REMOVED lines=25> */
[----:B------:R-:W-:Y:S01]  /*10b0*/  CS2R R24, SRZ ;  /* 0x0000000000187805 */ /* 0x000fe2000001ff00 */
[----:B------:R-:W-:Y:S06]  /*10c0*/  @!P0 BRA `(.L_x_13) ;  /* 0x0000002400a08947 */ /* 0x000fec0003800000 */
[----:B------:R-:W3:Y:S04]  /*10d0*/  LDL R19, [R1+0x4] ;  /* 0x0000040001137983 */ /* 0x000ee80000100800 */
[----:B------:R-:W4:Y:S01]  /*10e0*/  LDL R15, [R1] ;  /* 0x00000000010f7983 */ /* 0x000f220000100800 */
[----:B------:R-:W-:Y:S01]  /*10f0*/  LOP3.LUT R3, R3, 0xfffffff0, RZ, 0xc0, !PT ;  /* 0xfffffff003037812 */ /* 0x000fe200078ec0ff */
[----:B--2---:R-:W2:Y:S01]  /*1100*/  LDC R18, c[0x0][0x290] ;  /* 0x0000a400ff127b82 */ /* 0x004ea20000000800 */
[----:B------:R-:W-:Y:S01]  /*1110*/  LOP3.LUT R9, R10, 0xfffffffc, RZ, 0xc0, !PT ;  /* 0xfffffffc0a097812 */ /* 0x000fe200078ec0ff */
[----:B------:R-:W2:Y:S01]  /*1120*/  S2R R11, SR_CTAID.X ;  /* 0x00000000000b7919 */ /* 0x000ea20000002500 */
[----:B------:R-:W-:-:S04]  /*1130*/  IMAD.HI R10, R13, 0x55555556, RZ ;  /* 0x555555560d0a7827 */ /* 0x000fc800078e02ff */
[----:B------:R-:W-:Y:S01]  /*1140*/  IMAD.IADD R3, R0, 0x1, -R3 ;  /* 0x0000000100037824 */ /* 0x000fe200078e0a03 */
[----:B------:R-:W-:Y:S01]  /*1150*/  LEA.HI R10, R10, R10, RZ, 0x1 ;  /* 0x0000000a0a0a7211 */ /* 0x000fe200078f08ff */
[----:B------:R-:W-:Y:S02]  /*1160*/  IMAD R14, R13, 0x400, R4 ;  /* 0x000004000d0e7824 */ /* 0x000fe400078e0204 */
[----:B------:R-:W-:Y:S01]  /*1170*/  IMAD.MOV.U32 R119, RZ, RZ, RZ ;  /* 0x000000ffff777224 */ /* 0x000fe200078e00ff */
[----:B------:R-:W-:Y:S01]  /*1180*/  LEA.HI R0, R3, R3, RZ, 0x1 ;  /* 0x0000000303007211 */ /* 0x000fe200078f08ff */
[----:B------:R-:W-:Y:S01]  /*1190*/  IMAD R10, R10, -0x3, R13 ;  /* 0xfffffffd0a0a7824 */ /* 0x000fe200078e020d */
[----:B------:R-:W-:Y:S02]  /*11a0*/  SHF.R.S32.HI R6, RZ, 0x1f, R3 ;  /* 0x0000001fff067819 */ /* 0x000fe40000011403 */
[--C-:B------:R-:W-:Y:S02]  /*11b0*/  SHF.R.S32.HI R2, RZ, 0x1, R0.reuse ;  /* 0x00000001ff027819 */ /* 0x100fe40000011400 */
[----:B------:R-:W-:-:S02]  /*11c0*/  SHF.R.S32.HI R7, RZ, 0x1f, R0 ;  /* 0x0000001fff077819 */ /* 0x000fc40000011400 */
[----:B------:R-:W-:Y:S02]  /*11d0*/  LEA.HI R8, R6, R3, RZ, 0x3 ;  /* 0x0000000306087211 */ /* 0x000fe400078f18ff */
[----:B------:R-:W-:Y:S02]  /*11e0*/  LEA.HI R7, R7, R2, RZ, 0x2 ;  /* 0x0000000207077211 */ /* 0x000fe400078f10ff */
[----:B------:R-:W-:Y:S01]  /*11f0*/  LOP3.LUT R0, R0, 0x7fffffe, RZ, 0xc0, !PT ;  /* 0x07fffffe00007812 */ /* 0x000fe200078ec0ff */
[----:B------:R-:W-:Y:S01]  /*1200*/  IMAD.SHL.U32 R8, R8, 0x20, RZ ;  /* 0x0000002008087824 */ /* 0x000fe200078e00ff */
[----:B------:R-:W-:-:S03]  /*1210*/  LOP3.LUT R7, R7, 0xfffffffc, RZ, 0xc0, !PT ;  /* 0xfffffffc07077812 */ /* 0x000fc600078ec0ff */
[----:B------:R-:W-:Y:S01]  /*1220*/  IMAD.IADD R6, R3, 0x1, -R0 ;  /* 0x0000000103067824 */ /* 0x000fe200078e0a00 */
[----:B------:R-:W-:Y:S01]  /*1230*/  LOP3.LUT R8, R8, 0x7fffff00, RZ, 0xc0, !PT ;  /* 0x7fffff0008087812 */ /* 0x000fe200078ec0ff */
[----:B------:R-:W-:Y:S02]  /*1240*/  IMAD.IADD R7, R2, 0x1, -R7 ;  /* 0x0000000102077824 */ /* 0x000fe400078e0a07 */
[----:B------:R-:W-:Y:S02]  /*1250*/  IMAD.IADD R2, R4, 0x1, -R9 ;  /* 0x0000000104027824 */ /* 0x000fe400078e0a09 */
[C---:B------:R-:W-:Y:S01]  /*1260*/  IMAD.SHL.U32 R0, R7.reuse, 0x40, RZ ;  /* 0x0000004007007824 */ /* 0x040fe200078e00ff */
[----:B------:R-:W-:Y:S01]  /*1270*/  LOP3.LUT P0, RZ, R7, 0x2, RZ, 0xc0, !PT ;  /* 0x0000000207ff7812 */ /* 0x000fe2000780c0ff */
[----:B-1----:R-:W-:Y:S02]  /*1280*/  IMAD R13, R13, 0x800, R8 ;  /* 0x000008000d0d7824 */ /* 0x002fe400078e0208 */
[----:B------:R-:W-:Y:S01]  /*1290*/  VIADD R4, R12, 0x3f ;  /* 0x0000003f0c047836 */ /* 0x000fe20000000000 */
[----:B------:R-:W-:Y:S01]  /*12a0*/  LOP3.LUT R0, R0, 0xc0, RZ, 0xc0, !PT ;  /* 0x000000c000007812 */ /* 0x000fe200078ec0ff */
[----:B------:R-:W-:-:S02]  /*12b0*/  IMAD R6, R6, 0x20, R13 ;  /* 0x0000002006067824 */ /* 0x000fc400078e020d */
[----:B--2---:R-:W-:Y:S01]  /*12c0*/  IMAD R9, R11, -0x60, R18 ;  /* 0xffffffa00b097824 */ /* 0x004fe200078e0212 */
[----:B------:R-:W-:Y:S01]  /*12d0*/  SHF.R.S32.HI R11, RZ, 0x1f, R4 ;  /* 0x0000001fff0b7819 */ /* 0x000fe20000011404 */
[----:B------:R-:W-:Y:S02]  /*12e0*/  IMAD.MOV.U32 R8, RZ, RZ, RZ ;  /* 0x000000ffff087224 */ /* 0x000fe400078e00ff */
[----:B------:R-:W-:Y:S01]  /*12f0*/  IMAD R9, R10, -0x20, R9 ;  /* 0xffffffe00a097824 */ /* 0x000fe200078e0209 */
[----:B------:R-:W-:Y:S01]  /*1300*/  LEA.HI R12, R11, R4, RZ, 0x6 ;  /* 0x000000040b0c7211 */ /* 0x000fe200078f30ff */
[----:B------:R-:W-:Y:S02]  /*1310*/  IMAD.MOV.U32 R11, RZ, RZ, 0x20 ;  /* 0x00000020ff0b7424 */ /* 0x000fe400078e00ff */
[----:B------:R-:W-:Y:S02]  /*1320*/  IMAD.SHL.U32 R4, R14, 0x4, RZ ;  /* 0x000000040e047824 */ /* 0x000fe400078e00ff */
[----:B------:R-:W-:Y:S01]  /*1330*/  IMAD R2, R2, -0x2, R9 ;  /* 0xfffffffe02027824 */ /* 0x000fe200078e0209 */
[----:B------:R-:W-:-:S02]  /*1340*/  SEL R11, R11, 0xffffffe0, !P0 ;  /* 0xffffffe00b0b7807 */ /* 0x000fc40004000000 */
[----:B------:R-:W-:Y:S02]  /*1350*/  LOP3.LUT R9, R17, 0x1, RZ, 0xfc, !PT ;  /* 0x0000000111097812 */ /* 0x000fe400078efcff */
[----:B------:R-:W-:Y:S01]  /*1360*/  SHF.R.S32.HI R17, RZ, 0x6, R12 ;  /* 0x00000006ff117819 */ /* 0x000fe2000001140c */
[----:B---3--:R-:W-:-:S05]  /*1370*/  IMAD.SHL.U32 R3, R19, 0x8, RZ ;  /* 0x0000000813037824 */ /* 0x008fca00078e00ff */
[----:B------:R-:W-:Y:S02]  /*1380*/  LOP3.LUT R3, R0, 0x8, R3, 0xf8, !PT ;  /* 0x0000000800037812 */ /* 0x000fe400078ef803 */
[----:B------:R-:W-:-:S04]  /*1390*/  SHF.R.U32.HI R0, RZ, 0x3, R0 ;  /* 0x00000003ff007819 */ /* 0x000fc80000011600 */
[----:B------:R-:W-:Y:S01]  /*13a0*/  LOP3.LUT R0, R3, R0, RZ, 0x3c, !PT ;  /* 0x0000000003007212 */ /* 0x000fe200078e3cff */
[----:B----4-:R-:W-:Y:S01]  /*13b0*/  IMAD R3, R15, 0x200, R6 ;  /* 0x000002000f037824 */ /* 0x010fe200078e0206 */
[----:B------:R-:W-:-:S03]  /*13c0*/  CS2R R6, SRZ ;  /* 0x0000000000067805 */ /* 0x000fc6000001ff00 */
[----:B------:R-:W-:Y:S02]  /*13d0*/  IMAD.IADD R0, R0, 0x1, R3 ;  /* 0x0000000100007824 */ /* 0x000fe400078e0203 */
[----:B------:R-:W-:-:S03]  /*13e0*/  IMAD.MOV.U32 R3, RZ, RZ, RZ ;  /* 0x000000ffff037224 */ /* 0x000fc600078e00ff */
[----:B------:R-:W-:Y:S02]  /*13f0*/  LEA R10, R0, UR37, 0x1 ;  /* 0x00000025000a7c11 */ /* 0x000fe4000f8e08ff */
[----:B------:R-:W-:Y:S02]  /*1400*/  LEA R0, R4, UR37, 0x2 ;  /* 0x0000002504007c11 */ /* 0x000fe4000f8e10ff */
[----:B------:R-:W-:-:S07]  /*1410*/  IADD3 R11, R11, 0x30400, R10 ;  /* 0x000304000b0b7810 */ /* 0x000fce0007ffe00a */
.L_x_24:
[----:B------:R-:W-:Y:S01]  /*1420*/  ISETP.NE.AND P0, PT, R9, 0x3, PT ;  /* 0x000000030900780c */ /* 0x000fe20003f05270 */
[----:B------:R-:W-:-:S12]  /*1430*/  YIELD ;  /* 0x0000000000007946 */ /* 0x000fd80003800000 */
[----:B---3--:R-:W-:Y:S05]  /*1440*/  @!P0 BRA `(.L_x_14) ;  /* 0x0000000000048947 */ /* 0x008fea0003800000 */
[----:B------:R-:W-:Y:S01]  /*1450*/  BPT.TRAP 0x1 ;  /* 0x000000040000795c */ /* 0x000fe20000300000 */
.L_x_14:
[----:B------:R-:W-:Y:S02]  /*1460*/  LEA R4, R3, UR37, 0x3 ;  /* 0x0000002503047c11 */ /* 0x000fe4000f8e18ff */
[----:B------:R-:W-:-:S04]  /*1470*/  SHF.L.U32 R13, R8, 0x1f, RZ ;  /* 0x0000001f080d7819 */ /* 0x000fc800000006ff */
[----:B------:R1:W2:Y:S01]  /*1480*/  SYNCS.PHASECHK.TRANS64.TRYWAIT P1, [R4+URZ+0x36410], R13 ;  /* 0x0364100d040075a7 */ /* 0x0002a2000802017f */
[----:B------:R-:W-:Y:S05]  /*1490*/  @!P0 BRA `(.L_x_15) ;  /* 0x0000000000048947 */ /* 0x000fea0003800000 */
[----:B------:R-:W-:Y:S01]  /*14a0*/  BPT.TRAP 0x1 ;  /* 0x000000040000795c */ /* 0x000fe20000300000 */
.L_x_15:
[----:B--2---:R-:W-:Y:S05]  /*14b0*/  @P1 BRA `(.L_x_16) ;  /* 0x0000000000081947 */ /* 0x004fea0003800000 */
[----:B------:R-:W2:Y:S02]  /*14c0*/  SYNCS.PHASECHK.TRANS64.TRYWAIT P1, [R4+URZ+0x36410], R13 ;  /* 0x0364100d040075a7 */ /* 0x000ea4000802017f */
[----:B--2---:R-:W-:Y:S05]  /*14d0*/  @!P1 BRA `(.L_x_17) ;  /* 0x0000006400149947 */ /* 0x004fea0003800000 */
.L_x_16:
[----:B------:R-:W-:Y:S05]  /*14e0*/  WARPSYNC.ALL ;  /* 0x0000000000007948 */ /* 0x000fea0003800000 */
[----:B------:R-:W-:Y:S01]  /*14f0*/  R2UR UR6, R5 ;  /* 0x00000000050672ca */ /* 0x000fe200000e0000 */
[----:B------:R-:W-:Y:S01]  /*1500*/  UIADD3 UR4, UR37, 0x1e000, URZ ;  /* 0x0001e00025047890 */ /* 0x000fe2000fffe03f */
[C---:B------:R-:W-:Y:S01]  /*1510*/  R2UR UR7, R3.reuse ;  /* 0x00000000030772ca */ /* 0x040fe200000e0000 */
[----:B------:R-:W-:Y:S01]  /*1520*/  WARPGROUP.ARRIVE ;  /* 0x00000000000079c5 */ /* 0x000fe20000000000 */
[----:B------:R-:W-:Y:S01]  /*1530*/  UMOV UR13, 0x40000040 ;  /* 0x40000040000d7882 */ /* 0x000fe20000000000 */
[----:B------:R-:W-:Y:S01]  /*1540*/  USHF.R.U32.HI UR5, URZ, 0x4, UR4 ;  /* 0x000000043f057899 */ /* 0x000fe20008011604 */
[----:B------:R-:W-:Y:S01]  /*1550*/  IMAD R12, R3, 0x40, R16 ;  /* 0x00000040030c7824 */ /* 0x000fe200078e0210 */
[----:B------:R-:W-:Y:S01]  /*1560*/  UMOV UR15, 0x40000040 ;  /* 0x40000040000f7882 */ /* 0x000fe20000000000 */
[----:B------:R-:W-:Y:S01]  /*1570*/  UMOV UR9, 0x40000040 ;  /* 0x4000004000097882 */ /* 0x000fe20000000000 */
[----:B------:R-:W-:Y:S01]  /*1580*/  ULOP3.LUT UR5, UR5, 0x3fff, URZ, 0xc0, !UPT ;  /* 0x00003fff05057892 */ /* 0x000fe2000f8ec03f */
[----:B------:R-:W-:Y:S01]  /*1590*/  UMOV UR11, 0x40000040 ;  /* 0x40000040000b7882 */ /* 0x000fe20000000000 */
[----:B------:R-:W-:-:S02]  /*15a0*/  LEA R14, R12, UR37, 0x2 ;  /* 0x000000250c0e7c11 */ /* 0x000fc4000f8e10ff */
[----:B------:R-:W-:Y:S02]  /*15b0*/  ULEA UR4, UR6, UR37, 0xc ;  /* 0x0000002506047291 */ /* 0x000fe4000f8e603f */
[----:B------:R-:W-:Y:S02]  /*15c0*/  ULOP3.LUT UR5, UR5, 0x10000, URZ, 0xfc, !UPT ;  /* 0x0001000005057892 */ /* 0x000fe4000f8efc3f */
[----:B------:R-:W-:-:S04]  /*15d0*/  USHF.R.U32.HI UR6, URZ, 0x4, UR4 ;  /* 0x000000043f067899 */ /* 0x000fc80008011604 */
[----:B------:R-:W-:Y:S02]  /*15e0*/  ULOP3.LUT UR8, UR6, 0x3fff, URZ, 0xc0, !UPT ;  /* 0x00003fff06087892 */ /* 0x000fe4000f8ec03f */
[----:B------:R-:W-:Y:S02]  /*15f0*/  UIMAD UR6, UR7, 0x600, UR5 ;  /* 0x00000600070678a4 */ /* 0x000fe4000f8e0205 */
[----:B------:R-:W-:-:S04]  /*1600*/  ULOP3.LUT UR8, UR8, 0x10000, URZ, 0xfc, !UPT ;  /* 0x0001000008087892 */ /* 0x000fc8000f8efc3f */
[----:B------:R-:W-:Y:S01]  /*1610*/  UIADD3 UR10, UR8, 0x606, URZ ;  /* 0x00000606080a7890 */ /* 0x000fe2000fffe03f */
[----:B------:R-:W-:Y:S02]  /*1620*/  UMOV UR12, UR6 ;  /* 0x00000006000c7c82 */ /* 0x000fe40008000000 */
[----:B------:R-:W-:Y:S02]  /*1630*/  UMOV UR14, UR8 ;  /* 0x00000008000e7c82 */ /* 0x000fe40008000000 */
[----:B------:R-:W-:Y:S01]  /*1640*/  HGMMA.64x32x16.F32.BF16 R136, gdesc[UR12], RZ, !UPT, gsb0 ;  /* 0x006000000c8879f0 */ /* 0x000fe2000c0018ff */
[----:B------:R-:W-:Y:S02]  /*1650*/  UIADD3 UR12, UR6, 0x2, URZ ;  /* 0x00000002060c7890 */ /* 0x000fe4000fffe03f */
[----:B------:R-:W-:Y:S01]  /*1660*/  UIADD3 UR14, UR8, 0x2, URZ ;  /* 0x00000002080e7890 */ /* 0x000fe2000fffe03f */
[----:B------:R-:W-:Y:S01]  /*1670*/  UMOV UR13, 0x40000040 ;  /* 0x40000040000d7882 */ /* 0x000fe20000000000 */
[----:B------:R-:W-:Y:S01]  /*1680*/  UMOV UR15, 0x40000040 ;  /* 0x40000040000f7882 */ /* 0x000fe20000000000 */
[----:B------:R-:W-:-:S02]  /*1690*/  WARPGROUP.DEPBAR.LE gsb0, 0x0 ;  /* 0x00008000000079c5 */ /* 0x000fc40000010000 */
[----:B------:R-:W-:-:S06]  /*16a0*/  WARPGROUP.ARRIVE ;  /* 0x00000000000079c5 */ /* 0x000fcc0000000000 */
[----:B------:R-:W-:Y:S01]  /*16b0*/  HGMMA.64x32x16.F32.BF16 R136, gdesc[UR12], R136, gsb0 ;  /* 0x006000000c8879f0 */ /* 0x000fe20008001888 */
[----:B------:R-:W-:Y:S02]  /*16c0*/  UIADD3 UR12, UR6, 0x4, URZ ;  /* 0x00000004060c7890 */ /* 0x000fe4000fffe03f */
[----:B------:R-:W-:Y:S01]  /*16d0*/  UIADD3 UR14, UR8, 0x4, URZ ;  /* 0x00000004080e7890 */ /* 0x000fe2000fffe03f */
[----:B------:R-:W-:Y:S01]  /*16e0*/  UMOV UR13, 0x40000040 ;  /* 0x40000040000d7882 */ /* 0x000fe20000000000 */
[----:B------:R-:W-:Y:S01]  /*16f0*/  UMOV UR15, 0x40000040 ;  /* 0x40000040000f7882 */ /* 0x000fe20000000000 */
[----:B------:R-:W-:Y:S02]  /*1700*/  WARPGROUP.DEPBAR.LE gsb0, 0x0 ;  /* 0x00008000000079c5 */ /* 0x000fe40000010000 */
        /* <DEDUP_REMOVED lines=55> */
[----:B------:R-:W-:-:S07]  /*1a80*/  UIADD3 UR6, UR6, 0x406, URZ ;  /* 0x0000040606067890 */ /* 0x000fce000fffe03f */
[----:B------:R-:W-:Y:S01]  /*1a90*/  UMOV UR8, UR6 ;  /* 0x0000000600087c82 */ /* 0x000fe20008000000 */
[----:B------:R-:W-:Y:S02]  /*1aa0*/  WARPGROUP.DEPBAR.LE gsb0, 0x0 ;  /* 0x00008000000079c5 */ /* 0x000fe40000010000 */
[----:B------:R-:W-:-:S06]  /*1ab0*/  WARPGROUP.ARRIVE ;  /* 0x00000000000079c5 */ /* 0x000fcc0000000000 */
[----:B------:R-:W-:Y:S03]  /*1ac0*/  HGMMA.64x32x16.F32.BF16 R136, gdesc[UR12], R136, gsb0 ;  /* 0x006000000c8879f0 */ /* 0x000fe60008001888 */
[----:B------:R-:W-:Y:S02]  /*1ad0*/  WARPGROUP.DEPBAR.LE gsb0, 0x0 ;  /* 0x00008000000079c5 */ /* 0x000fe40000010000 */
[----:B------:R-:W-:-:S06]  /*1ae0*/  WARPGROUP.ARRIVE ;  /* 0x00000000000079c5 */ /* 0x000fcc0000000000 */
[----:B------:R-:W-:Y:S03]  /*1af0*/  HGMMA.64x32x16.F32.BF16 R136, gdesc[UR8], R136, gsb0 ;  /* 0x00600000088879f0 */ /* 0x000fe60008001888 */
[----:B------:R-:W-:Y:S02]  /*1b00*/  WARPGROUP.DEPBAR.LE gsb0, 0x0 ;  /* 0x00008000000079c5 */ /* 0x000fe40000010000 */
[----:B------:R3:W4:Y:S04]  /*1b10*/  LDS R12, [R14+0x30000] ;  /* 0x030000000e0c7984 */ /* 0x0007280000000800 */
[----:B-12---:R3:W1:Y:S01]  /*1b20*/  LDS R13, [R14+0x30020] ;  /* 0x030020000e0d7984 */ /* 0x0066620000000800 */
[----:B------:R-:W-:Y:S05]  /*1b30*/  @!P0 BRA `(.L_x_18) ;  /* 0x0000000000048947 */ /* 0x000fea0003800000 */
[----:B------:R-:W-:Y:S01]  /*1b40*/  BPT.TRAP 0x1 ;  /* 0x000000040000795c */ /* 0x000fe20000300000 */
.L_x_18:
[----:B---3--:R-:W-:-:S04]  /*1b50*/  SHF.L.U32 R14, R7, 0x1f, RZ ;  /* 0x0000001f070e7819 */ /* 0x008fc800000006ff */
[----:B------:R2:W3:Y:S01]  /*1b60*/  SYNCS.PHASECHK.TRANS64.TRYWAIT P1, [UR37+0x36430], R14 ;  /* 0x0364300eff0075a7 */ /* 0x0004e20008020165 */
[----:B------:R-:W-:Y:S05]  /*1b70*/  @!P0 BRA `(.L_x_19) ;  /* 0x0000000000048947 */ /* 0x000fea0003800000 */
[----:B------:R-:W-:Y:S01]  /*1b80*/  BPT.TRAP 0x1 ;  /* 0x000000040000795c */ /* 0x000fe20000300000 */
.L_x_19:
[----:B---3--:R-:W-:Y:S05]  /*1b90*/  @P1 BRA `(.L_x_20) ;  /* 0x0000000000081947 */ /* 0x008fea0003800000 */
[----:B------:R-:W3:Y:S02]  /*1ba0*/  SYNCS.PHASECHK.TRANS64.TRYWAIT P1, [UR37+0x36430], R14 ;  /* 0x0364300eff0075a7 */ /* 0x000ee40008020165 */
[----:B---3--:R-:W-:Y:S05]  /*1bb0*/  @!P1 BRA `(.L_x_21) ;  /* 0x0000005c00709947 */ /* 0x008fea0003800000 */
.L_x_20:
[----:B------:R-:W-:Y:S01]  /*1bc0*/  UIADD3 UR5, UR37, 0x2a000, URZ ;  /* 0x0002a00025057890 */ /* 0x000fe2000fffe03f */
[----:B------:R-:W-:Y:S01]  /*1bd0*/  WARPGROUP.ARRIVE ;  /* 0x00000000000079c5 */ /* 0x000fe20000000000 */
[----:B------:R-:W-:Y:S01]  /*1be0*/  UIADD3 UR4, UR4, 0x9000, URZ ;  /* 0x0000900004047890 */ /* 0x000fe2000fffe03f */
[C---:B------:R-:W-:Y:S01]  /*1bf0*/  ISETP.GT.AND P3, PT, R2.reuse, RZ, PT ;  /* 0x000000ff0200720c */ /* 0x040fe20003f64270 */
[----:B------:R-:W-:Y:S01]  /*1c00*/  USHF.R.U32.HI UR6, URZ, 0x4, UR5 ;  /* 0x000000043f067899 */ /* 0x000fe20008011605 */
[C---:B------:R-:W-:Y:S01]  /*1c10*/  ISETP.GT.AND P4, PT, R2.reuse, 0x1, PT ;  /* 0x000000010200780c */ /* 0x040fe20003f84270 */
[----:B------:R-:W-:Y:S01]  /*1c20*/  USHF.R.U32.HI UR4, URZ, 0x4, UR4 ;  /* 0x000000043f047899 */ /* 0x000fe20008011604 */
[C---:B------:R-:W-:Y:S01]  /*1c30*/  ISETP.GT.AND P5, PT, R2.reuse, 0x8, PT ;  /* 0x000000080200780c */ /* 0x040fe20003fa4270 */
[----:B------:R-:W-:Y:S01]  /*1c40*/  ULOP3.LUT UR7, UR6, 0x3fff, URZ, 0xc0, !UPT ;  /* 0x00003fff06077892 */ /* 0x000fe2000f8ec03f */
[C---:B------:R-:W-:Y:S01]  /*1c50*/  ISETP.GT.AND P2, PT, R2.reuse, 0x10, PT ;  /* 0x000000100200780c */ /* 0x040fe20003f44270 */
[----:B------:R-:W-:Y:S01]  /*1c60*/  ULOP3.LUT UR6, UR4, 0x3fff, URZ, 0xc0, !UPT ;  /* 0x00003fff04067892 */ /* 0x000fe2000f8ec03f */
[----:B------:R-:W-:Y:S01]  /*1c70*/  ISETP.GT.AND P1, PT, R2, 0x9, PT ;  /* 0x000000090200780c */ /* 0x000fe20003f24270 */
[----:B------:R-:W-:-:S02]  /*1c80*/  ULOP3.LUT UR4, UR7, 0x10000, URZ, 0xfc, !UPT ;  /* 0x0001000007047892 */ /* 0x000fc4000f8efc3f */
[----:B------:R-:W-:Y:S01]  /*1c90*/  ULOP3.LUT UR6, UR6, 0x10000, URZ, 0xfc, !UPT ;  /* 0x0001000006067892 */ /* 0x000fe2000f8efc3f */
[----:B------:R-:W-:Y:S01]  /*1ca0*/  UMOV UR9, 0x40000040 ;  /* 0x4000004000097882 */ /* 0x000fe20000000000 */
[----:B------:R-:W-:Y:S01]  /*1cb0*/  UMOV UR11, 0x40000040 ;  /* 0x40000040000b7882 */ /* 0x000fe20000000000 */
[----:B------:R-:W-:Y:S02]  /*1cc0*/  ULDC UR7, c[0x0][0x75c] ;  /* 0x0001d70000077ab9 */ /* 0x000fe40000000800 */
[----:B------:R-:W-:Y:S01]  /*1cd0*/  UMOV UR8, UR4 ;  /* 0x0000000400087c82 */ /* 0x000fe20008000000 */
[----:B--23--:R-:W-:Y:S01]  /*1ce0*/  FMUL.FTZ R14, R136, UR7 ;  /* 0x00000007880e7c20 */ /* 0x00cfe20008410000 */
[----:B------:R-:W-:Y:S01]  /*1cf0*/  UMOV UR10, UR6 ;  /* 0x00000006000a7c82 */ /* 0x000fe20008000000 */
[----:B------:R-:W-:Y:S01]  /*1d00*/  FMUL.FTZ R15, R137, UR7 ;  /* 0x00000007890f7c20 */ /* 0x000fe20008410000 */
[----:B------:R-:W-:Y:S01]  /*1d10*/  HGMMA.64x32x16.F32.BF16 R120, gdesc[UR8], RZ, !UPT, gsb0 ;  /* 0x00600000087879f0 */ /* 0x000fe2000c0018ff */
[----:B------:R-:W-:Y:S01]  /*1d20*/  UIADD3 UR10, UR6, 0x2, URZ ;  /* 0x00000002060a7890 */ /* 0x000fe2000fffe03f */
[----:B------:R-:W-:Y:S01]  /*1d30*/  FMUL.FTZ R137, R141, UR7 ;  /* 0x000000078d897c20 */ /* 0x000fe20008410000 */
[----:B------:R-:W-:Y:S01]  /*1d40*/  UIADD3 UR8, UR4, 0x2, URZ ;  /* 0x0000000204087890 */ /* 0x000fe2000fffe03f */
[----:B------:R-:W2:Y:S01]  /*1d50*/  MUFU.TANH R14, R14 ;  /* 0x0000000e000e7308 */ /* 0x000ea20000002400 */
[----:B------:R-:W-:Y:S01]  /*1d60*/  UMOV UR11, 0x40000040 ;  /* 0x40000040000b7882 */ /* 0x000fe20000000000 */
[----:B------:R-:W-:Y:S01]  /*1d70*/  UMOV UR9, 0x40000040 ;  /* 0x4000004000097882 */ /* 0x000fe20000000000 */
[----:B------:R-:W-:Y:S01]  /*1d80*/  LEA R141, R16, UR37, 0x2 ;  /* 0x00000025108d7c11 */ /* 0x000fe2000f8e10ff */
[----:B------:R-:W-:Y:S01]  /*1d90*/  FMUL.FTZ R21, R143, UR7 ;  /* 0x000000078f157c20 */ /* 0x000fe20008410000 */
[----:B------:R-:W-:Y:S01]  /*1da0*/  FMUL.FTZ R19, R139, UR7 ;  /* 0x000000078b137c20 */ /* 0x000fe20008410000 */
[----:B------:R-:W-:Y:S01]  /*1db0*/  FMUL.FTZ R22, R146, UR7 ;  /* 0x0000000792167c20 */ /* 0x000fe20008410000 */
[----:B------:R-:W-:Y:S01]  /*1dc0*/  FMUL.FTZ R136, R140, UR7 ;  /* 0x000000078c887c20 */ /* 0x000fe20008410000 */
[----:B------:R-:W-:Y:S01]  /*1dd0*/  MUFU.TANH R15, R15 ;  /* 0x0000000f000f7308 */ /* 0x000fe20000002400 */
[----:B------:R-:W-:Y:S01]  /*1de0*/  FMUL.FTZ R23, R147, UR7 ;  /* 0x0000000793177c20 */ /* 0x000fe20008410000 */
[----:B------:R-:W-:Y:S01]  /*1df0*/  FMUL.FTZ R18, R138, UR7 ;  /* 0x000000078a127c20 */ /* 0x000fe20008410000 */
[----:B------:R-:W-:Y:S01]  /*1e00*/  FMUL.FTZ R138, R144, UR7 ;  /* 0x00000007908a7c20 */ /* 0x000fe20008410000 */
[----:B------:R-:W-:Y:S01]  /*1e10*/  FMUL.FTZ R20, R142, UR7 ;  /* 0x000000078e147c20 */ /* 0x000fe20008410000 */
[----:B------:R-:W-:Y:S01]  /*1e20*/  FMUL.FTZ R142, R145, UR7 ;  /* 0x00000007918e7c20 */ /* 0x000fe20008410000 */
[----:B------:R-:W-:Y:S01]  /*1e30*/  FMUL.FTZ R145, R149, UR7 ;  /* 0x0000000795917c20 */ /* 0x000fe20008410000 */
[----:B------:R-:W-:Y:S01]  /*1e40*/  FMUL.FTZ R140, R148, UR7 ;  /* 0x00000007948c7c20 */ /* 0x000fe20008410000 */
[----:B------:R-:W3:Y:S01]  /*1e50*/  MUFU.TANH R136, R136 ;  /* 0x0000008800887308 */ /* 0x000ee20000002400 */
[----:B--2---:R-:W-:-:S07]  /*1e60*/  FSEL R139, R14, -INF , P3 ;  /* 0xff8000000e8b7808 */ /* 0x004fce0001800000 */
[----:B------:R-:W-:Y:S08]  /*1e70*/  MUFU.TANH R138, R138 ;  /* 0x0000008a008a7308 */ /* 0x000ff00000002400 */
[----:B------:R-:W-:Y:S01]  /*1e80*/  MUFU.TANH R137, R137 ;  /* 0x0000008900897308 */ /* 0x000fe20000002400 */
[----:B---3--:R-:W-:-:S07]  /*1e90*/  FSEL R149, R136, -INF , P5 ;  /* 0xff80000088957808 */ /* 0x008fce0002800000 */
[----:B------:R-:W2:Y:S08]  /*1ea0*/  MUFU.TANH R18, R18 ;  /* 0x0000001200127308 */ /* 0x000eb00000002400 */
[----:B------:R-:W-:Y:S01]  /*1eb0*/  MUFU.TANH R19, R19 ;  /* 0x0000001300137308 */ /* 0x000fe20000002400 */
[----:B------:R-:W-:Y:S02]  /*1ec0*/  WARPGROUP.DEPBAR.LE gsb0, 0x0 ;  /* 0x00008000000079c5 */ /* 0x000fe40000010000 */
[----:B------:R-:W-:-:S05]  /*1ed0*/  WARPGROUP.ARRIVE ;  /* 0x00000000000079c5 */ /* 0x000fca0000000000 */
[----:B------:R-:W-:Y:S01]  /*1ee0*/  MUFU.TANH R20, R20 ;  /* 0x0000001400147308 */ /* 0x000fe20000002400 */
[----:B--2---:R-:W-:Y:S02]  /*1ef0*/  FSEL R148, R18, -INF , P3 ;  /* 0xff80000012947808 */ /* 0x004fe40001800000 */
[----:B------:R-:W-:Y:S01]  /*1f00*/  ISETP.GT.AND P3, PT, R2, 0x11, PT ;  /* 0x000000110200780c */ /* 0x000fe20003f64270 */
[----:B------:R-:W-:Y:S01]  /*1f10*/  HGMMA.64x32x16.F32.BF16 R120, gdesc[UR8], R120, gsb0 ;  /* 0x00600000087879f0 */ /* 0x000fe20008001878 */
[----:B------:R-:W-:Y:S02]  /*1f20*/  UIADD3 UR10, UR6, 0x4, URZ ;  /* 0x00000004060a7890 */ /* 0x000fe4000fffe03f */
[----:B------:R-:W-:Y:S01]  /*1f30*/  UIADD3 UR8, UR4, 0x4, URZ ;  /* 0x0000000404087890 */ /* 0x000fe2000fffe03f */
[----:B------:R-:W-:Y:S01]  /*1f40*/  MUFU.TANH R142, R142 ;  /* 0x0000008e008e7308 */ /* 0x000fe20000002400 */
[----:B------:R-:W-:Y:S01]  /*1f50*/  UMOV UR11, 0x40000040 ;  /* 0x40000040000b7882 */ /* 0x000fe20000000000 */
[----:B------:R-:W-:-:S06]  /*1f60*/  UMOV UR9, 0x40000040 ;  /* 0x4000004000097882 */ /* 0x000fcc0000000000 */
[----:B------:R-:W-:Y:S08]  /*1f70*/  MUFU.TANH R140, R140 ;  /* 0x0000008c008c7308 */ /* 0x000ff00000002400 */
[----:B------:R-:W-:Y:S08]  /*1f80*/  MUFU.TANH R145, R145 ;  /* 0x0000009100917308 */ /* 0x000ff00000002400 */
[----:B------:R-:W-:Y:S08]  /*1f90*/  MUFU.TANH R21, R21 ;  /* 0x0000001500157308 */ /* 0x000ff00000002400 */
[----:B------:R-:W-:Y:S08]  /*1fa0*/  MUFU.TANH R22, R22 ;  /* 0x0000001600167308 */ /* 0x000ff00000002400 */
[----:B------:R-:W-:Y:S01]  /*1fb0*/  MUFU.TANH R23, R23 ;  /* 0x0000001700177308 */ /* 0x000fe20000002400 */
        /* <DEDUP_REMOVED lines=63> */
[----:B------:R-:W-:Y:S02]  /*23b0*/  ULDC UR4, c[0x0][0x744] ;  /* 0x0001d10000047ab9 */ /* 0x000fe40000000800 */
[----:B----4-:R-:W-:Y:S01]  /*23c0*/  FFMA.FTZ R146, R139, UR4, -R12 ;  /* 0x000000048b927c23 */ /* 0x010fe2000801080c */
[----:B------:R-:W-:-:S05]  /*23d0*/  FSEL R139, R15, -INF , P4 ;  /* 0xff8000000f8b7808 */ /* 0x000fca0002000000 */
[----:B------:R-:W-:Y:S01]  /*23e0*/  FFMA.FTZ R147, R139, UR4, -R12 ;  /* 0x000000048b937c23 */ /* 0x000fe2000801080c */
[----:B------:R-:W-:Y:S08]  /*23f0*/  MUFU.EX2 R146, R146 ;  /* 0x0000009200927308 */ /* 0x000ff00000000800 */
[----:B------:R-:W2:Y:S01]  /*2400*/  MUFU.EX2 R147, R147 ;  /* 0x0000009300937308 */ /* 0x000ea20000000800 */
[----:B------:R-:W-:-:S02]  /*2410*/  WARPGROUP.DEPBAR.LE gsb0, 0x0 ;  /* 0x00008000000079c5 */ /* 0x000fc40000010000 */
[----:B------:R-:W-:-:S06]  /*2420*/  WARPGROUP.ARRIVE ;  /* 0x00000000000079c5 */ /* 0x000fcc0000000000 */
[----:B------:R-:W-:Y:S01]  /*2430*/  HGMMA.64x32x16.F32.BF16 R120, gdesc[UR8], R120, gsb0 ;  /* 0x00600000087879f0 */ /* 0x000fe20008001878 */
[----:B------:R-:W-:Y:S01]  /*2440*/  R2UR UR10, R5 ;  /* 0x00000000050a72ca */ /* 0x000fe200000e0000 */
[----:B------:R-:W-:-:S12]  /*2450*/  UMOV UR11, 0x40000040 ;  /* 0x40000040000b7882 */ /* 0x000fd80000000000 */
[----:B------:R-:W-:-:S04]  /*2460*/  ULEA UR5, UR10, UR5, 0xd ;  /* 0x000000050a057291 */ /* 0x000fc8000f8e683f */
[----:B------:R-:W-:-:S04]  /*2470*/  USHF.R.U32.HI UR5, URZ, 0x4, UR5 ;  /* 0x000000043f057899 */ /* 0x000fc80008011605 */
[----:B------:R-:W-:-:S03]  /*2480*/  ULOP3.LUT UR8, UR5, 0x3fff, URZ, 0xc0, !UPT ;  /* 0x00003fff05087892 */ /* 0x000fc6000f8ec03f */
[----:B------:R-:W-:Y:S01]  /*2490*/  UMOV UR5, 0x40000040 ;  /* 0x4000004000057882 */ /* 0x000fe20000000000 */
[----:B------:R-:W-:Y:S02]  /*24a0*/  WARPGROUP.DEPBAR.LE gsb0, 0x0 ;  /* 0x00008000000079c5 */ /* 0x000fe40000010000 */
[----:B------:R-:W3:Y:S04]  /*24b0*/  LDS R143, [R141+0x30200] ;  /* 0x030200008d8f7984 */ /* 0x000ee80000000800 */
[----:B------:R-:W4:Y:S01]  /*24c0*/  LDS R141, [R141+0x30220] ;  /* 0x030220008d8d7984 */ /* 0x000f220000000800 */
[--C-:B---3--:R-:W-:Y:S01]  /*24d0*/  FADD.FTZ R144, R121, -R143.reuse ;  /* 0x8000008f79907221 */ /* 0x108fe20000010000 */
[--C-:B------:R-:W-:Y:S01]  /*24e0*/  FADD.FTZ R139, R120, -R143.reuse ;  /* 0x8000008f788b7221 */ /* 0x100fe20000010000 */
[----:B------:R-:W-:Y:S01]  /*24f0*/  FFMA.FTZ R121, -R15, R15, 1 ;  /* 0x3f8000000f797423 */ /* 0x000fe2000001010f */
[----:B------:R-:W-:Y:S01]  /*2500*/  FFMA.FTZ R120, -R14, R14, 1 ;  /* 0x3f8000000e787423 */ /* 0x000fe2000001010e */
[----:B--2---:R-:W-:Y:S01]  /*2510*/  FMUL.FTZ R144, R147, R144 ;  /* 0x0000009093907220 */ /* 0x004fe20000410000 */
[--C-:B------:R-:W-:Y:S01]  /*2520*/  FFMA.FTZ R14, R149, UR4, -R12.reuse ;  /* 0x00000004950e7c23 */ /* 0x100fe2000801080c */
[----:B------:R-:W-:Y:S01]  /*2530*/  FSEL R149, R138, -INF , P2 ;  /* 0xff8000008a957808 */ /* 0x000fe20001000000 */
[----:B------:R-:W-:Y:S01]  /*2540*/  FMUL.FTZ R139, R146, R139 ;  /* 0x0000008b928b7220 */ /* 0x000fe20000410000 */
[----:B------:R-:W-:Y:S01]  /*2550*/  FMUL.FTZ R121, R121, R144 ;  /* 0x0000009079797220 */ /* 0x000fe20000410000 */
[----:B------:R-:W-:Y:S01]  /*2560*/  FMUL.FTZ R144, R151, UR7 ;  /* 0x0000000797907c20 */ /* 0x000fe20008410000 */
[--C-:B------:R-:W-:Y:S01]  /*2570*/  FADD.FTZ R151, R124, -R143.reuse ;  /* 0x8000008f7c977221 */ /* 0x100fe20000010000 */
[----:B------:R-:W-:Y:S01]  /*2580*/  FFMA.FTZ R124, -R136, R136, 1 ;  /* 0x3f800000887c7423 */ /* 0x000fe20000010188 */
[--C-:B------:R-:W-:Y:S01]  /*2590*/  FFMA.FTZ R136, R149, UR4, -R12.reuse ;  /* 0x0000000495887c23 */ /* 0x100fe2000801080c */
[----:B------:R-:W2:Y:S01]  /*25a0*/  MUFU.EX2 R14, R14 ;  /* 0x0000000e000e7308 */ /* 0x000ea20000000800 */
[----:B------:R-:W-:Y:S01]  /*25b0*/  FSEL R15, R137, -INF , P1 ;  /* 0xff800000890f7808 */ /* 0x000fe20000800000 */
[--C-:B------:R-:W-:Y:S01]  /*25c0*/  FADD.FTZ R149, R128, -R143.reuse ;  /* 0x8000008f80957221 */ /* 0x100fe20000010000 */
[----:B------:R-:W-:Y:S01]  /*25d0*/  FMUL.FTZ R120, R120, R139 ;  /* 0x0000008b78787220 */ /* 0x000fe20000410000 */
[----:B------:R-:W-:Y:S01]  /*25e0*/  FMUL.FTZ R139, R150, UR7 ;  /* 0x00000007968b7c20 */ /* 0x000fe20008410000 */
[----:B------:R-:W-:Y:S01]  /*25f0*/  FADD.FTZ R150, R125, -R143 ;  /* 0x8000008f7d967221 */ /* 0x000fe20000010000 */
[--C-:B------:R-:W-:Y:S01]  /*2600*/  FFMA.FTZ R15, R15, UR4, -R12.reuse ;  /* 0x000000040f0f7c23 */ /* 0x100fe2000801080c */
[----:B------:R-:W-:Y:S01]  /*2610*/  FFMA.FTZ R128, -R138, R138, 1 ;  /* 0x3f8000008a807423 */ /* 0x000fe2000001018a */
[----:B------:R-:W3:Y:S01]  /*2620*/  MUFU.EX2 R136, R136 ;  /* 0x0000008800887308 */ /* 0x000ee20000000800 */
[----:B------:R-:W-:Y:S01]  /*2630*/  FFMA.FTZ R125, -R137, R137, 1 ;  /* 0x3f800000897d7423 */ /* 0x000fe20000010189 */
[----:B-1----:R-:W-:Y:S01]  /*2640*/  FFMA.FTZ R137, R148, UR4, -R13 ;  /* 0x0000000494897c23 */ /* 0x002fe2000801080d */
[----:B------:R-:W-:Y:S01]  /*2650*/  FSEL R148, R19, -INF , P4 ;  /* 0xff80000013947808 */ /* 0x000fe20002000000 */
[--C-:B------:R-:W-:Y:S01]  /*2660*/  FADD.FTZ R132, R132, -R143.reuse ;  /* 0x8000008f84847221 */ /* 0x100fe20000010000 */
[----:B------:R-:W-:Y:S01]  /*2670*/  FSEL R138, R20, -INF , P5 ;  /* 0xff800000148a7808 */ /* 0x000fe20002800000 */
[--C-:B------:R-:W-:Y:S01]  /*2680*/  FADD.FTZ R129, R129, -R143.reuse ;  /* 0x8000008f81817221 */ /* 0x100fe20000010000 */
[----:B------:R-:W-:Y:S01]  /*2690*/  ISETP.GT.AND P4, PT, R2, 0x18, PT ;  /* 0x000000180200780c */ /* 0x000fe20003f84270 */
[----:B------:R-:W1:Y:S01]  /*26a0*/  MUFU.EX2 R15, R15 ;  /* 0x0000000f000f7308 */ /* 0x000e620000000800 */
[----:B--2---:R-:W-:Y:S01]  /*26b0*/  FMUL.FTZ R151, R14, R151 ;  /* 0x000000970e977220 */ /* 0x004fe20000410000 */
[----:B------:R-:W-:Y:S01]  /*26c0*/  ISETP.GT.AND P5, PT, R2, 0x19, PT ;  /* 0x000000190200780c */ /* 0x000fe20003fa4270 */
[----:B------:R-:W-:Y:S01]  /*26d0*/  FADD.FTZ R133, R133, -R143 ;  /* 0x8000008f85857221 */ /* 0x000fe20000010000 */
[----:B------:R-:W-:Y:S01]  /*26e0*/  FSEL R153, R140, -INF , P4 ;  /* 0xff8000008c997808 */ /* 0x000fe20002000000 */
[----:B------:R-:W-:Y:S01]  /*26f0*/  FMUL.FTZ R124, R124, R151 ;  /* 0x000000977c7c7220 */ /* 0x000fe20000410000 */
[----:B------:R-:W-:Y:S01]  /*2700*/  FFMA.FTZ R140, -R140, R140, 1 ;  /* 0x3f8000008c8c7423 */ /* 0x000fe2000001018c */
[----:B----4-:R-:W-:Y:S01]  /*2710*/  FADD.FTZ R122, R122, -R141 ;  /* 0x8000008d7a7a7221 */ /* 0x010fe20000010000 */
[----:B------:R-:W2:Y:S01]  /*2720*/  MUFU.TANH R139, R139 ;  /* 0x0000008b008b7308 */ /* 0x000ea20000002400 */
[----:B---3--:R-:W-:Y:S01]  /*2730*/  FMUL.FTZ R151, R136, R149 ;  /* 0x0000009588977220 */ /* 0x008fe20000410000 */
[--C-:B------:R-:W-:Y:S01]  /*2740*/  FFMA.FTZ R149, R148, UR4, -R13.reuse ;  /* 0x0000000494957c23 */ /* 0x100fe2000801080d */
[----:B------:R-:W-:Y:S01]  /*2750*/  FFMA.FTZ R148, R138, UR4, -R13 ;  /* 0x000000048a947c23 */ /* 0x000fe2000801080d */
[--C-:B------:R-:W-:Y:S01]  /*2760*/  FFMA.FTZ R152, R153, UR4, -R12.reuse ;  /* 0x0000000499987c23 */ /* 0x100fe2000801080c */
[----:B------:R-:W-:Y:S01]  /*2770*/  FMUL.FTZ R128, R128, R151 ;  /* 0x0000009780807220 */ /* 0x000fe20000410000 */
[----:B------:R-:W-:Y:S01]  /*2780*/  FSEL R151, R142, -INF , P3 ;  /* 0xff8000008e977808 */ /* 0x000fe20001800000 */
[--C-:B------:R-:W-:Y:S01]  /*2790*/  FADD.FTZ R127, R127, -R141.reuse ;  /* 0x8000008d7f7f7221 */ /* 0x100fe20000010000 */
[----:B------:R-:W3:Y:S01]  /*27a0*/  MUFU.TANH R144, R144 ;  /* 0x0000009000907308 */ /* 0x000ee20000002400 */
[C---:B-1----:R-:W-:Y:S01]  /*27b0*/  FMUL.FTZ R150, R15.reuse, R150 ;  /* 0x000000960f967220 */ /* 0x042fe20000410000 */
[----:B------:R-:W-:Y:S01]  /*27c0*/  F2FP.BF16.F32.PACK_AB R14, R15, R14 ;  /* 0x0000000e0f0e723e */ /* 0x000fe200000010ff */
[--C-:B------:R-:W-:Y:S01]  /*27d0*/  FFMA.FTZ R138, R151, UR4, -R12.reuse ;  /* 0x00000004978a7c23 */ /* 0x100fe2000801080c */
[----:B------:R-:W-:Y:S01]  /*27e0*/  FSEL R151, R145, -INF , P5 ;  /* 0xff80000091977808 */ /* 0x000fe20002800000 */
[----:B------:R-:W-:Y:S01]  /*27f0*/  FMUL.FTZ R125, R125, R150 ;  /* 0x000000967d7d7220 */ /* 0x000fe20000410000 */
[----:B------:R-:W-:Y:S01]  /*2800*/  FSEL R150, R21, -INF , P1 ;  /* 0xff80000015967808 */ /* 0x000fe20000800000 */
[----:B------:R-:W-:Y:S01]  /*2810*/  FADD.FTZ R130, R130, -R141 ;  /* 0x8000008d82827221 */ /* 0x000fe20000010000 */
[----:B------:R-:W1:Y:S01]  /*2820*/  MUFU.EX2 R137, R137 ;  /* 0x0000008900897308 */ /* 0x000e620000000800 */
[----:B------:R-:W-:Y:S01]  /*2830*/  FFMA.FTZ R154, R151, UR4, -R12 ;  /* 0x00000004979a7c23 */ /* 0x000fe2000801080c */
[----:B------:R-:W-:Y:S01]  /*2840*/  FFMA.FTZ R12, -R142, R142, 1 ;  /* 0x3f8000008e0c7423 */ /* 0x000fe2000001018e */
[----:B------:R-:W-:Y:S01]  /*2850*/  FFMA.FTZ R150, R150, UR4, -R13 ;  /* 0x0000000496967c23 */ /* 0x000fe2000801080d */
[----:B------:R-:W-:Y:S01]  /*2860*/  FSEL R151, R22, -INF , P2 ;  /* 0xff80000016977808 */ /* 0x000fe20001000000 */
[--C-:B------:R-:W-:Y:S01]  /*2870*/  FADD.FTZ R131, R131, -R141.reuse ;  /* 0x8000008d83837221 */ /* 0x100fe20000010000 */
[----:B--2---:R-:W-:Y:S01]  /*2880*/  FSEL R153, R139, -INF , P4 ;  /* 0xff8000008b997808 */ /* 0x004fe20002000000 */
[----:B------:R-:W-:Y:S01]  /*2890*/  FADD.FTZ R134, R134, -R141 ;  /* 0x8000008d86867221 */ /* 0x000fe20000010000 */
[----:B------:R2:W4:Y:S01]  /*28a0*/  MUFU.EX2 R142, R152 ;  /* 0x00000098008e7308 */ /* 0x0005220000000800 */
[C---:B---3--:R-:W-:Y:S01]  /*28b0*/  FSEL R155, R144.reuse, -INF , P5 ;  /* 0xff800000909b7808 */ /* 0x048fe20002800000 */
[--C-:B------:R-:W-:Y:S01]  /*28c0*/  FFMA.FTZ R151, R151, UR4, -R13.reuse ;  /* 0x0000000497977c23 */ /* 0x100fe2000801080d */
[----:B------:R-:W-:Y:S01]  /*28d0*/  FFMA.FTZ R153, R153, UR4, -R13 ;  /* 0x0000000499997c23 */ /* 0x000fe2000801080d */
[----:B------:R-:W-:Y:S01]  /*28e0*/  FADD.FTZ R135, R135, -R141 ;  /* 0x8000008d87877221 */ /* 0x000fe20000010000 */
[----:B------:R-:W-:Y:S01]  /*28f0*/  FFMA.FTZ R145, -R145, R145, 1 ;  /* 0x3f80000091917423 */ /* 0x000fe20000010191 */
[----:B------:R-:W-:Y:S01]  /*2900*/  FFMA.FTZ R155, R155, UR4, -R13 ;  /* 0x000000049b9b7c23 */ /* 0x000fe2000801080d */
[----:B------:R-:W-:Y:S01]  /*2910*/  FFMA.FTZ R139, -R139, R139, 1 ;  /* 0x3f8000008b8b7423 */ /* 0x000fe2000001018b */
[----:B------:R-:W3:Y:S01]  /*2920*/  MUFU.EX2 R138, R138 ;  /* 0x0000008a008a7308 */ /* 0x000ee20000000800 */
[----:B--2---:R-:W-:Y:S01]  /*2930*/  FSEL R152, R23, -INF , P3 ;  /* 0xff80000017987808 */ /* 0x004fe20001800000 */
[----:B-1----:R-:W-:Y:S01]  /*2940*/  FMUL.FTZ R122, R137, R122 ;  /* 0x0000007a897a7220 */ /* 0x002fe20000410000 */
[----:B------:R-:W-:Y:S01]  /*2950*/  FFMA.FTZ R144, -R144, R144, 1 ;  /* 0x3f80000090907423 */ /* 0x000fe20000010190 */
[----:B------:R-:W-:-:S02]  /*2960*/  UMOV UR7, 0x80000020 ;  /* 0x8000002000077882 */ /* 0x000fc40000000000 */
[----:B------:R-:W-:Y:S01]  /*2970*/  FFMA.FTZ R152, R152, UR4, -R13 ;  /* 0x0000000498987c23 */ /* 0x000fe2000801080d */
[----:B------:R-:W-:Y:S01]  /*2980*/  USHF.R.U32.HI UR4, URZ, 0x4, UR36 ;  /* 0x000000043f047899 */ /* 0x000fe20008011624 */
[----:B------:R-:W1:Y:S01]  /*2990*/  MUFU.EX2 R149, R149 ;  /* 0x0000009500957308 */ /* 0x000e620000000800 */
[----:B----4-:R-:W-:Y:S02]  /*29a0*/  FMUL.FTZ R143, R142, R132 ;  /* 0x000000848e8f7220 */ /* 0x010fe40000410000 */
[----:B------:R-:W-:Y:S02]  /*29b0*/  ULOP3.LUT UR4, UR4, 0x3fff, URZ, 0xc0, !UPT ;  /* 0x00003fff04047892 */ /* 0x000fe4000f8ec03f */
[----:B------:R-:W-:Y:S02]  /*29c0*/  FMUL.FTZ R132, R140, R143 ;  /* 0x0000008f8c847220 */ /* 0x000fe40000410000 */
[----:B------:R-:W-:Y:S01]  /*29d0*/  ULOP3.LUT UR9, UR4, 0x1000000, URZ, 0xfc, !UPT ;  /* 0x0100000004097892 */ /* 0x000fe2000f8efc3f */
[----:B------:R-:W-:Y:S01]  /*29e0*/  MUFU.EX2 R148, R148 ;  /* 0x0000009400947308 */ /* 0x000fe20000000800 */
[----:B---3--:R-:W-:Y:S01]  /*29f0*/  FMUL.FTZ R129, R138, R129 ;  /* 0x000000818a817220 */ /* 0x008fe20000410000 */
[----:B------:R-:W-:-:S03]  /*2a00*/  UMOV UR4, UR8 ;  /* 0x0000000800047c82 */ /* 0x000fc60008000000 */
[----:B------:R-:W-:Y:S01]  /*2a10*/  FMUL.FTZ R129, R12, R129 ;  /* 0x000000810c817220 */ /* 0x000fe20000410000 */
[----:B------:R-:W-:Y:S01]  /*2a20*/  F2FP.BF16.F32.PACK_AB R12, R147, R146 ;  /* 0x00000092930c723e */ /* 0x000fe200000010ff */
[----:B------:R-:W-:Y:S01]  /*2a30*/  UMOV UR6, UR9 ;  /* 0x0000000900067c82 */ /* 0x000fe20008000000 */
[----:B------:R-:W2:Y:S01]  /*2a40*/  MUFU.EX2 R150, R150 ;  /* 0x0000009600967308 */ /* 0x000ea20000000800 */
[----:B-1----:R-:W-:-:S07]  /*2a50*/  F2FP.BF16.F32.PACK_AB R13, R149, R137 ;  /* 0x00000089950d723e */ /* 0x002fce00000010ff */
[----:B------:R-:W1:Y:S08]  /*2a60*/  MUFU.EX2 R154, R154 ;  /* 0x0000009a009a7308 */ /* 0x000e700000000800 */
[----:B------:R-:W3:Y:S01]  /*2a70*/  MUFU.EX2 R151, R151 ;  /* 0x0000009700977308 */ /* 0x000ee20000000800 */
[C---:B--2---:R-:W-:Y:S01]  /*2a80*/  F2FP.BF16.F32.PACK_AB R15, R150.reuse, R148 ;  /* 0x00000094960f723e */ /* 0x044fe200000010ff */
[----:B------:R-:W-:Y:S01]  /*2a90*/  BAR.SYNC.DEFER_BLOCKING 0x9, 0x180 ;  /* 0x0246000000007b1d */ /* 0x000fe20000010000 */
[----:B------:R-:W-:-:S05]  /*2aa0*/  FMUL.FTZ R127, R150, R127 ;  /* 0x0000007f967f7220 */ /* 0x000fca0000410000 */
[----:B------:R-:W2:Y:S01]  /*2ab0*/  MUFU.EX2 R152, R152 ;  /* 0x0000009800987308 */ /* 0x000ea20000000800 */
[----:B-1----:R-:W-:-:S04]  /*2ac0*/  FMUL.FTZ R146, R154, R133 ;  /* 0x000000859a927220 */ /* 0x002fc80000410000 */
[----:B------:R-:W-:-:S03]  /*2ad0*/  FMUL.FTZ R133, R145, R146 ;  /* 0x0000009291857220 */ /* 0x000fc60000410000 */
[----:B------:R-:W1:Y:S01]  /*2ae0*/  MUFU.EX2 R153, R153 ;  /* 0x0000009900997308 */ /* 0x000e620000000800 */
[----:B---3--:R-:W-:-:S07]  /*2af0*/  FMUL.FTZ R130, R151, R130 ;  /* 0x0000008297827220 */ /* 0x008fce0000410000 */
[----:B------:R-:W3:Y:S01]  /*2b00*/  MUFU.EX2 R140, R155 ;  /* 0x0000009b008c7308 */ /* 0x000ee20000000800 */
[----:B--2---:R-:W-:Y:S01]  /*2b10*/  FMUL.FTZ R131, R152, R131 ;  /* 0x0000008398837220 */ /* 0x004fe20000410000 */
[----:B------:R2:W-:Y:S01]  /*2b20*/  STSM.16.M88.4 [R10+0x30400], R12 ;  /* 0x0304000c0a007844 */ /* 0x0005e20000000200 */
[----:B-1----:R-:W-:Y:S01]  /*2b30*/  FMUL.FTZ R134, R153, R134 ;  /* 0x0000008699867220 */ /* 0x002fe20000410000 */
[----:B---3--:R-:W-:Y:S01]  /*2b40*/  FMUL.FTZ R135, R140, R135 ;  /* 0x000000878c877220 */ /* 0x008fe20000410000 */
[--C-:B--2---:R-:W-:Y:S01]  /*2b50*/  FADD.FTZ R12, R123, -R141.reuse ;  /* 0x8000008d7b0c7221 */ /* 0x104fe20000010000 */
[----:B------:R-:W-:Y:S01]  /*2b60*/  FADD.FTZ R13, R126, -R141 ;  /* 0x8000008d7e0d7221 */ /* 0x000fe20000010000 */
[----:B------:R-:W-:Y:S01]  /*2b70*/  F2FP.BF16.F32.PACK_AB R14, R154, R142 ;  /* 0x0000008e9a0e723e */ /* 0x000fe200000010ff */
[----:B------:R-:W-:Y:S01]  /*2b80*/  FFMA.FTZ R123, -R18, R18, 1 ;  /* 0x3f800000127b7423 */ /* 0x000fe20000010112 */
[----:B------:R-:W-:Y:S01]  /*2b90*/  FMUL.FTZ R149, R149, R12 ;  /* 0x0000000c95957220 */ /* 0x000fe20000410000 */
[----:B------:R-:W-:Y:S01]  /*2ba0*/  FMUL.FTZ R148, R148, R13 ;  /* 0x0000000d94947220 */ /* 0x000fe20000410000 */
[----:B------:R-:W-:Y:S01]  /*2bb0*/  F2FP.BF16.F32.PACK_AB R12, R138, R136 ;  /* 0x000000888a0c723e */ /* 0x000fe200000010ff */
[----:B------:R-:W-:Y:S01]  /*2bc0*/  FFMA.FTZ R18, -R19, R19, 1 ;  /* 0x3f80000013127423 */ /* 0x000fe20000010113 */
[----:B------:R-:W-:Y:S01]  /*2bd0*/  F2FP.BF16.F32.PACK_AB R13, R152, R151 ;  /* 0x00000097980d723e */ /* 0x000fe200000010ff */
[----:B------:R-:W-:Y:S01]  /*2be0*/  FFMA.FTZ R19, -R20, R20, 1 ;  /* 0x3f80000014137423 */ /* 0x000fe20000010114 */
[----:B------:R-:W-:Y:S01]  /*2bf0*/  F2FP.BF16.F32.PACK_AB R15, R140, R153 ;  /* 0x000000998c0f723e */ /* 0x000fe200000010ff */
[----:B------:R-:W-:Y:S01]  /*2c00*/  FFMA.FTZ R20, -R21, R21, 1 ;  /* 0x3f80000015147423 */ /* 0x000fe20000010115 */
[----:B------:R-:W-:Y:S01]  /*2c10*/  FMUL.FTZ R122, R123, R122 ;  /* 0x0000007a7b7a7220 */ /* 0x000fe20000410000 */
[----:B------:R-:W-:Y:S01]  /*2c20*/  FMUL.FTZ R148, R19, R148 ;  /* 0x0000009413947220 */ /* 0x000fe20000410000 */
[----:B------:R-:W-:Y:S01]  /*2c30*/  FFMA.FTZ R19, -R22, R22, 1 ;  /* 0x3f80000016137423 */ /* 0x000fe20000010116 */
[----:B------:R1:W-:Y:S01]  /*2c40*/  STSM.16.M88.4 [R11], R12 ;  /* 0x0000000c0b007844 */ /* 0x0003e20000000200 */
[----:B------:R-:W-:Y:S01]  /*2c50*/  FMUL.FTZ R149, R18, R149 ;  /* 0x0000009512957220 */ /* 0x000fe20000410000 */
[----:B------:R-:W-:Y:S01]  /*2c60*/  FMUL.FTZ R127, R20, R127 ;  /* 0x0000007f147f7220 */ /* 0x000fe20000410000 */
[----:B------:R-:W-:Y:S01]  /*2c70*/  FMUL.FTZ R19, R19, R130 ;  /* 0x0000008213137220 */ /* 0x000fe20000410000 */
[----:B------:R-:W-:Y:S01]  /*2c80*/  @!PT LDS RZ, [RZ] ;  /* 0x00000000fffff984 */ /* 0x000fe20000000800 */
[----:B------:R-:W-:Y:S01]  /*2c90*/  @!PT LDS RZ, [RZ] ;  /* 0x00000000fffff984 */ /* 0x000fe20000000800 */
[----:B------:R-:W-:Y:S01]  /*2ca0*/  @!PT LDS RZ, [RZ] ;  /* 0x00000000fffff984 */ /* 0x000fe20000000800 */
[----:B------:R-:W-:Y:S01]  /*2cb0*/  @!PT LDS RZ, [RZ] ;  /* 0x00000000fffff984 */ /* 0x000fe20000000800 */
[----:B------:R2:W-:Y:S06]  /*2cc0*/  MEMBAR.ALL.CTA ;  /* 0x0000000000007992 */ /* 0x0005ec0000008000 */
[----:B--2---:R-:W2:Y:S01]  /*2cd0*/  FENCE.VIEW.ASYNC.S ;  /* 0x00000000000073c6 */ /* 0x004ea20000000000 */
[----:B------:R-:W-:Y:S01]  /*2ce0*/  FMUL.FTZ R144, R144, R135 ;  /* 0x0000008790907220 */ /* 0x000fe20000410000 */
[----:B------:R-:W-:-:S02]  /*2cf0*/  F2FP.BF16.F32.PACK_AB R20, R129, R128 ;  /* 0x000000808114723e */ /* 0x000fc400000010ff */
[----:B------:R-:W-:Y:S01]  /*2d00*/  F2FP.BF16.F32.PACK_AB R22, R133, R132 ;  /* 0x000000848516723e */ /* 0x000fe200000010ff */
[----:B-1----:R-:W-:Y:S01]  /*2d10*/  FFMA.FTZ R12, -R23, R23, 1 ;  /* 0x3f800000170c7423 */ /* 0x002fe20000010117 */
[----:B------:R-:W-:Y:S01]  /*2d20*/  FMUL.FTZ R23, R139, R134 ;  /* 0x000000868b177220 */ /* 0x000fe20000410000 */
[----:B------:R-:W-:Y:S02]  /*2d30*/  F2FP.BF16.F32.PACK_AB R14, R125, R124 ;  /* 0x0000007c7d0e723e */ /* 0x000fe400000010ff */
[----:B------:R-:W-:Y:S01]  /*2d40*/  FMUL.FTZ R18, R12, R131 ;  /* 0x000000830c127220 */ /* 0x000fe20000410000 */
[----:B------:R-:W-:Y:S02]  /*2d50*/  F2FP.BF16.F32.PACK_AB R12, R121, R120 ;  /* 0x00000078790c723e */ /* 0x000fe400000010ff */
[----:B------:R-:W-:Y:S02]  /*2d60*/  F2FP.BF16.F32.PACK_AB R13, R149, R122 ;  /* 0x0000007a950d723e */ /* 0x000fe400000010ff */
[----:B------:R-:W-:-:S02]  /*2d70*/  F2FP.BF16.F32.PACK_AB R15, R127, R148 ;  /* 0x000000947f0f723e */ /* 0x000fc400000010ff */
[----:B------:R-:W-:Y:S01]  /*2d80*/  F2FP.BF16.F32.PACK_AB R21, R18, R19 ;  /* 0x000000131215723e */ /* 0x000fe200000010ff */
[----:B--2---:R-:W-:Y:S01]  /*2d90*/  BAR.SYNC.DEFER_BLOCKING 0x9, 0x180 ;  /* 0x0246000000007b1d */ /* 0x004fe20000010000 */
[----:B------:R-:W-:-:S05]  /*2da0*/  F2FP.BF16.F32.PACK_AB R23, R144, R23 ;  /* 0x000000179017723e */ /* 0x000fca00000010ff */
[----:B------:R1:W-:Y:S04]  /*2db0*/  STSM.16.M88.4 [R10+0x33400], R12 ;  /* 0x0334000c0a007844 */ /* 0x0003e80000000200 */
[----:B------:R1:W-:Y:S01]  /*2dc0*/  STSM.16.M88.4 [R11+0x3000], R20 ;  /* 0x003000140b007844 */ /* 0x0003e20000000200 */
[----:B------:R-:W-:-:S06]  /*2dd0*/  WARPGROUP.ARRIVE ;  /* 0x00000000000079c5 */ /* 0x000fcc0000000000 */
[----:B------:R-:W-:Y:S01]  /*2de0*/  HGMMA.64x96x16.F32.BF16 R24, gdesc[UR4].tnspA.tnspB, R24, gsb0 ;  /* 0x61600000041879f0 */ /* 0x000fe20008001818 */
[----:B------:R-:W-:Y:S02]  /*2df0*/  UIADD3 UR6, UR9, 0x40, URZ ;  /* 0x0000004009067890 */ /* 0x000fe4000fffe03f */
[----:B------:R-:W-:Y:S01]  /*2e00*/  UIADD3 UR4, UR8, 0x80, URZ ;  /* 0x0000008008047890 */ /* 0x000fe2000fffe03f */
[----:B------:R-:W-:Y:S01]  /*2e10*/  UMOV UR7, 0x80000020 ;  /* 0x8000002000077882 */ /* 0x000fe20000000000 */
[----:B------:R-:W-:Y:S01]  /*2e20*/  UMOV UR5, 0x40000040 ;  /* 0x4000004000057882 */ /* 0x000fe20000000000 */
[----:B------:R-:W-:Y:S02]  /*2e30*/  WARPGROUP.DEPBAR.LE gsb0, 0x0 ;  /* 0x00008000000079c5 */ /* 0x000fe40000010000 */
        /* <DEDUP_REMOVED lines=9> */
[----:B------:R-:W-:Y:S01]  /*2ed0*/  R2UR UR5, R156 ;  /* 0x000000009c0572ca */ /* 0x000fe200000e0000 */
[----:B------:R-:W-:Y:S02]  /*2ee0*/  UIMAD UR4, UR10, 0x3000, UR37 ;  /* 0x000030000a0478a4 */ /* 0x000fe4000f8e0225 */
[----:B------:R-:W-:Y:S01]  /*2ef0*/  UIADD3 UR6, UR9, 0xc0, URZ ;  /* 0x000000c009067890 */ /* 0x000fe2000fffe03f */
[----:B------:R-:W-:Y:S02]  /*2f00*/  UMOV UR7, 0x80000020 ;  /* 0x8000002000077882 */ /* 0x000fe40000000000 */
[----:B------:R-:W-:-:S07]  /*2f10*/  UMOV UR9, 0x80000020 ;  /* 0x8000002000097882 */ /* 0x000fce0000000000 */
[----:B------:R-:W-:-:S04]  /*2f20*/  USHF.R.U32.HI UR5, URZ, 0x4, UR5 ;  /* 0x000000043f057899 */ /* 0x000fc80008011605 */
[----:B------:R-:W-:Y:S02]  /*2f30*/  ULOP3.LUT UR12, UR5, 0x3fff, URZ, 0xc0, !UPT ;  /* 0x00003fff050c7892 */ /* 0x000fe4000f8ec03f */
[----:B------:R-:W-:Y:S02]  /*2f40*/  USHF.R.U32.HI UR5, URZ, 0x4, UR4 ;  /* 0x000000043f057899 */ /* 0x000fe40008011604 */
[----:B------:R-:W-:Y:S02]  /*2f50*/  UIADD3 UR4, UR8, 0x180, URZ ;  /* 0x0000018008047890 */ /* 0x000fe4000fffe03f */
[----:B------:R-:W-:Y:S02]  /*2f60*/  ULOP3.LUT UR10, UR5, 0x3fff, URZ, 0xc0, !UPT ;  /* 0x00003fff050a7892 */ /* 0x000fe4000f8ec03f */
[----:B------:R-:W-:Y:S01]  /*2f70*/  ULOP3.LUT UR13, UR12, 0x10000, URZ, 0xfc, !UPT ;  /* 0x000100000c0d7892 */ /* 0x000fe2000f8efc3f */
[----:B------:R-:W-:-:S06]  /*2f80*/  UMOV UR5, 0x40000040 ;  /* 0x4000004000057882 */ /* 0x000fcc0000000000 */
[----:B------:R-:W-:Y:S01]  /*2f90*/  UMOV UR8, UR13 ;  /* 0x0000000d00087c82 */ /* 0x000fe20008000000 */
        /* <DEDUP_REMOVED lines=8> */
[----:B------:R-:W-:Y:S01]  /*3020*/  @!PT LDS RZ, [RZ] ;  /* 0x00000000fffff984 */ /* 0x000fe20000000800 */
[----:B------:R-:W-:Y:S01]  /*3030*/  @!PT LDS RZ, [RZ] ;  /* 0x00000000fffff984 */ /* 0x000fe20000000800 */
[----:B------:R-:W-:Y:S01]  /*3040*/  @!PT LDS RZ, [RZ] ;  /* 0x00000000fffff984 */ /* 0x000fe20000000800 */
[----:B------:R-:W-:Y:S01]  /*3050*/  @!PT LDS RZ, [RZ] ;  /* 0x00000000fffff984 */ /* 0x000fe20000000800 */
[----:B------:R2:W-:Y:S06]  /*3060*/  MEMBAR.ALL.CTA ;  /* 0x0000000000007992 */ /* 0x0005ec0000008000 */
[----:B--2---:R-:W2:Y:S02]  /*3070*/  FENCE.VIEW.ASYNC.S ;  /* 0x00000000000073c6 */ /* 0x004ea40000000000 */
[----:B--2---:R-:W-:Y:S06]  /*3080*/  BAR.SYNC.DEFER_BLOCKING 0x9, 0x180 ;  /* 0x0246000000007b1d */ /* 0x004fec0000010000 */
[----:B------:R-:W-:-:S06]  /*3090*/  WARPGROUP.ARRIVE ;  /* 0x00000000000079c5 */ /* 0x000fcc0000000000 */
[----:B------:R-:W-:Y:S03]  /*30a0*/  HGMMA.64x64x16.F32.BF16 R120, gdesc[UR8].tnspB, RZ, !UPT, gsb0 ;  /* 0x40e00000087879f0 */ /* 0x000fe6000c0018ff */
[----:B------:R-:W-:Y:S02]  /*30b0*/  WARPGROUP.DEPBAR.LE gsb0, 0x0 ;  /* 0x00008000000079c5 */ /* 0x000fe40000010000 */
[----:B------:R-:W-:-:S06]  /*30c0*/  WARPGROUP.ARRIVE ;  /* 0x00000000000079c5 */ /* 0x000fcc0000000000 */
[----:B------:R-:W-:Y:S01]  /*30d0*/  HGMMA.64x64x16.F32.BF16 R120, gdesc[UR4].tnspB, R120, gsb0 ;  /* 0x40e00000047879f0 */ /* 0x000fe20008001878 */
[----:B------:R-:W-:Y:S02]  /*30e0*/  UIADD3 UR6, UR10, 0x100, URZ ;  /* 0x000001000a067890 */ /* 0x000fe4000fffe03f */
[----:B------:R-:W-:Y:S01]  /*30f0*/  UIADD3 UR4, UR13, 0x100, URZ ;  /* 0x000001000d047890 */ /* 0x000fe2000fffe03f */
[----:B------:R-:W-:Y:S01]  /*3100*/  UMOV UR7, 0x40000040 ;  /* 0x4000004000077882 */ /* 0x000fe20000000000 */
[----:B------:R-:W-:Y:S01]  /*3110*/  UMOV UR5, 0x80000020 ;  /* 0x8000002000057882 */ /* 0x000fe20000000000 */
        /* <DEDUP_REMOVED lines=23> */
[----:B------:R-:W-:Y:S03]  /*3290*/  HGMMA.64x64x16.F32.BF16 R120, gdesc[UR4].tnspB, R120, gsb0 ;  /* 0x40e00000047879f0 */ /* 0x000fe60008001878 */
[----:B------:R-:W-:Y:S02]  /*32a0*/  WARPGROUP.DEPBAR.LE gsb0, 0x0 ;  /* 0x00008000000079c5 */ /* 0x000fe40000010000 */
[----:B-1----:R-:W-:Y:S05]  /*32b0*/  @!P0 BRA `(.L_x_22) ;  /* 0x0000000000048947 */ /* 0x002fea0003800000 */
[----:B------:R-:W-:Y:S01]  /*32c0*/  BPT.TRAP 0x1 ;  /* 0x000000040000795c */ /* 0x000fe20000300000 */
.L_x_22:
[----:B------:R-:W-:Y:S01]  /*32d0*/  LEA R12, R5, UR37, 0xd ;  /* 0x00000025050c7c11 */ /* 0x000fe2000f8e68ff */
[----:B------:R-:W-:Y:S01]  /*32e0*/  UIADD3 UR4, UR37, 0x36438, URZ ;  /* 0x0003643825047890 */ /* 0x000fe2000fffe03f */
[----:B------:R-:W1:Y:S01]  /*32f0*/  S2R R13, SR_TID.X ;  /* 0x00000000000d7919 */ /* 0x000e620000002100 */
[----:B------:R-:W-:Y:S02]  /*3300*/  ULOP3.LUT UR12, UR12, 0x1000000, URZ, 0xfc, !UPT ;  /* 0x010000000c0c7892 */ /* 0x000fe4000f8efc3f */
[----:B------:R-:W-:Y:S01]  /*3310*/  VIADD R12, R12, 0x1e000 ;  /* 0x0001e0000c0c7836 */ /* 0x000fe20000000000 */
[----:B------:R-:W-:Y:S01]  /*3320*/  UPRMT UR4, URZ, 0x654, UR4 ;  /* 0x000006543f047896 */ /* 0x000fe20008000004 */
[----:B------:R-:W-:Y:S01]  /*3330*/  UMOV UR7, 0x80000020 ;  /* 0x8000002000077882 */ /* 0x000fe20000000000 */
[----:B------:R-:W-:Y:S02]  /*3340*/  UMOV UR5, 0x40000040 ;  /* 0x4000004000057882 */ /* 0x000fe40000000000 */
[----:B------:R-:W-:Y:S01]  /*3350*/  SHF.R.U32.HI R12, RZ, 0x4, R12 ;  /* 0x00000004ff0c7819 */ /* 0x000fe2000001160c */
[----:B------:R-:W-:-:S03]  /*3360*/  UMOV UR6, UR12 ;  /* 0x0000000c00067c82 */ /* 0x000fc60008000000 */
[----:B------:R-:W-:Y:S01]  /*3370*/  LOP3.LUT R12, R12, 0x3fff, RZ, 0xc0, !PT ;  /* 0x00003fff0c0c7812 */ /* 0x000fe200078ec0ff */
[----:B------:R-:W-:Y:S01]  /*3380*/  SYNCS.ARRIVE.TRANS64.RED.A1T0 RZ, [UR4], RZ ;  /* 0x000000ffffff79a7 */ /* 0x000fe20008100404 */
[----:B------:R-:W-:-:S03]  /*3390*/  WARPGROUP.ARRIVE ;  /* 0x00000000000079c5 */ /* 0x000fc60000000000 */
[----:B------:R-:W-:-:S05]  /*33a0*/  IMAD R12, R3, 0x600, R12 ;  /* 0x00000600030c7824 */ /* 0x000fca00078e020c */
[----:B------:R-:W-:Y:S02]  /*33b0*/  R2UR UR8, R12 ;  /* 0x000000000c0872ca */ /* 0x000fe400000e0000 */
[----:B-1----:R-:W-:-:S11]  /*33c0*/  SHF.R.U32.HI R14, RZ, 0x7, R13 ;  /* 0x00000007ff0e7819 */ /* 0x002fd6000001160d */
[----:B------:R-:W-:Y:S02]  /*33d0*/  UMOV UR4, UR8 ;  /* 0x0000000800047c82 */ /* 0x000fe40008000000 */
[----:B------:R-:W-:Y:S01]  /*33e0*/  HGMMA.64x96x16.F32.BF16 R72, gdesc[UR4].tnspA.tnspB, R72, gsb0 ;  /* 0x61600000044879f0 */ /* 0x000fe20008001848 */
[----:B------:R-:W-:Y:S01]  /*33f0*/  UIADD3 UR6, UR12, 0x40, URZ ;  /* 0x000000400c067890 */ /* 0x000fe2000fffe03f */
[C---:B------:R-:W-:Y:S01]  /*3400*/  VIADD R13, R14.reuse, 0x9 ;  /* 0x000000090e0d7836 */ /* 0x040fe20000000000 */
[----:B------:R-:W-:Y:S01]  /*3410*/  UIADD3 UR4, UR8, 0x80, URZ ;  /* 0x0000008008047890 */ /* 0x000fe2000fffe03f */
[----:B------:R-:W-:Y:S01]  /*3420*/  VIADD R12, R14, 0xc ;  /* 0x0000000c0e0c7836 */ /* 0x000fe20000000000 */
        /* <DEDUP_REMOVED lines=18> */
[----:B------:R-:W-:Y:S03]  /*3550*/  HGMMA.64x96x16.F32.BF16 R72, gdesc[UR4].tnspA.tnspB, R72, gsb0 ;  /* 0x61600000044879f0 */ /* 0x000fe60008001848 */
[----:B------:R-:W-:Y:S02]  /*3560*/  WARPGROUP.DEPBAR.LE gsb0, 0x0 ;  /* 0x00008000000079c5 */ /* 0x000fe40000010000 */
[----:B------:R1:W-:Y:S06]  /*3570*/  BAR.SYNC.DEFER_BLOCKING R13, 0xa0 ;  /* 0x0002800d0000751d */ /* 0x0003ec0000010000 */
[----:B------:R1:W-:Y:S04]  /*3580*/  STS.128 [R0+0x12000], R120 ;  /* 0x0120007800007388 */ /* 0x0003e80000000c00 */
[----:B------:R1:W-:Y:S04]  /*3590*/  STS.128 [R0+0x12800], R124 ;  /* 0x0128007c00007388 */ /* 0x0003e80000000c00 */
[----:B------:R1:W-:Y:S04]  /*35a0*/  STS.128 [R0+0x13000], R128 ;  /* 0x0130008000007388 */ /* 0x0003e80000000c00 */
[----:B------:R1:W-:Y:S04]  /*35b0*/  STS.128 [R0+0x13800], R132 ;  /* 0x0138008400007388 */ /* 0x0003e80000000c00 */
[----:B------:R1:W-:Y:S04]  /*35c0*/  STS.128 [R0+0x14000], R136 ;  /* 0x0140008800007388 */ /* 0x0003e80000000c00 */
[----:B------:R1:W-:Y:S04]  /*35d0*/  STS.128 [R0+0x14800], R140 ;  /* 0x0148008c00007388 */ /* 0x0003e80000000c00 */
[----:B------:R1:W-:Y:S04]  /*35e0*/  STS.128 [R0+0x15000], R144 ;  /* 0x0150009000007388 */ /* 0x0003e80000000c00 */
[----:B------:R1:W-:Y:S01]  /*35f0*/  STS.128 [R0+0x15800], R148 ;  /* 0x0158009400007388 */ /* 0x0003e20000000c00 */
[----:B------:R-:W-:Y:S01]  /*3600*/  @!PT LDS RZ, [RZ] ;  /* 0x00000000fffff984 */ /* 0x000fe20000000800 */
[----:B------:R-:W-:Y:S01]  /*3610*/  @!PT LDS RZ, [RZ] ;  /* 0x00000000fffff984 */ /* 0x000fe20000000800 */
[----:B------:R-:W-:Y:S01]  /*3620*/  @!PT LDS RZ, [RZ] ;  /* 0x00000000fffff984 */ /* 0x000fe20000000800 */
[----:B------:R-:W-:Y:S01]  /*3630*/  @!PT LDS RZ, [RZ] ;  /* 0x00000000fffff984 */ /* 0x000fe20000000800 */
[----:B------:R2:W-:Y:S06]  /*3640*/  MEMBAR.ALL.CTA ;  /* 0x0000000000007992 */ /* 0x0005ec0000008000 */
[----:B--2---:R-:W2:Y:S02]  /*3650*/  FENCE.VIEW.ASYNC.S ;  /* 0x00000000000073c6 */ /* 0x004ea40000000000 */
[----:B--2---:R1:W-:Y:S06]  /*3660*/  BAR.ARV R12, 0xa0 ;  /* 0x0002800c0000751d */ /* 0x0043ec0000002000 */
[----:B------:R-:W-:Y:S05]  /*3670*/  @!P0 BRA `(.L_x_23) ;  /* 0x0000000000048947 */ /* 0x000fea0003800000 */
[----:B------:R-:W-:Y:S01]  /*3680*/  BPT.TRAP 0x1 ;  /* 0x000000040000795c */ /* 0x000fe20000300000 */
.L_x_23:
[----:B------:R-:W-:Y:S01]  /*3690*/  VIADD R6, R6, 0x1 ;  /* 0x0000000106067836 */ /* 0x000fe20000000000 */
[----:B------:R-:W-:Y:S01]  /*36a0*/  LOP3.LUT R7, R7, 0x1, RZ, 0x3c, !PT ;  /* 0x0000000107077812 */ /* 0x000fe200078e3cff */
[----:B------:R-:W-:Y:S02]  /*36b0*/  VIADD R3, R3, 0x1 ;  /* 0x0000000103037836 */ /* 0x000fe40000000000 */
[----:B------:R-:W-:Y:S01]  /*36c0*/  VIADD R4, R4, 0x36420 ;  /* 0x0003642004047836 */ /* 0x000fe20000000000 */
[----:B------:R-:W-:Y:S02]  /*36d0*/  ISETP.GE.AND P1, PT, R6, R17, PT ;  /* 0x000000110600720c */ /* 0x000fe40003f26270 */
[----:B------:R-:W-:Y:S02]  /*36e0*/  ISETP.NE.AND P0, PT, R3, 0x2, PT ;  /* 0x000000020300780c */ /* 0x000fe40003f05270 */
[----:B------:R-:W-:Y:S02]  /*36f0*/  PRMT R4, RZ, 0x654, R4 ;  /* 0x00000654ff047816 */ /* 0x000fe40000000004 */
[----:B-1----:R-:W-:-:S02]  /*3700*/  SEL R13, RZ, 0x1, P0 ;  /* 0x00000001ff0d7807 */ /* 0x002fc40000000000 */
[----:B------:R3:W-:Y:S01]  /*3710*/  SYNCS.ARRIVE.TRANS64.RED.A1T0 RZ, [R4+URZ], RZ ;  /* 0x000000ff04ff79a7 */ /* 0x0007e2000810043f */
[----:B------:R-:W-:Y:S02]  /*3720*/  SEL R3, R3, RZ, P0 ;  /* 0x000000ff03037207 */ /* 0x000fe40000000000 */
[----:B------:R-:W-:Y:S02]  /*3730*/  LOP3.LUT R8, R8, R13, RZ, 0x3c, !PT ;  /* 0x0000000d08087212 */ /* 0x000fe400078e3cff */
[----:B------:R-:W-:Y:S05]  /*3740*/  @!P1 BRA `(.L_x_24) ;  /* 0xffffffdc00349947 */ /* 0x000fea000383ffff */
.L_x_13:
[----:B------:R-:W-:Y:S01]  /*3750*/  IMAD.U32 R2, RZ, RZ, UR37 ;  /* 0x00000025ff027e24 */ /* 0x000fe2000f8e00ff */
[----:B------:R-:W-:Y:S02]  /*3760*/  ULDC UR4, c[0x0][0x740] ;  /* 0x0001d00000047ab9 */ /* 0x000fe40000000800 */
[----:B------:R-:W-:Y:S01]  /*3770*/  FMUL.FTZ R72, R72, UR4 ;  /* 0x0000000448487c20 */ /* 0x000fe20008410000 */
[----:B------:R-:W-:Y:S01]  /*3780*/  FMUL.FTZ R73, R73, UR4 ;  /* 0x0000000449497c20 */ /* 0x000fe20008410000 */
[----:B------:R-:W-:Y:S01]  /*3790*/  LOP3.LUT P0, RZ, R2, 0x3ff, RZ, 0xc0, !PT ;  /* 0x000003ff02ff7812 */ /* 0x000fe2000780c0ff */
[----:B------:R-:W-:Y:S01]  /*37a0*/  FMUL.FTZ R74, R74, UR4 ;  /* 0x000000044a4a7c20 */ /* 0x000fe20008410000 */
        /* <DEDUP_REMOVED lines=45> */
[----:B------:R-:W-:Y:S06]  /*3a80*/  @!P0 BRA `(.L_x_25) ;  /* 0x0000000000408947 */ /* 0x000fec0003800000 */
[----:B------:R-:W-:Y:S01]  /*3a90*/  MOV R14, 0x0 ;  /* 0x00000000000e7802 */ /* 0x000fe20000000f00 */
[----:B------:R-:W-:Y:S01]  /*3aa0*/  ULDC.64 UR4, c[0x4][0x80] ;  /* 0x0100200000047ab9 */ /* 0x000fe20000000a00 */
[----:B------:R-:W-:Y:S01]  /*3ab0*/  ULDC.64 UR6, c[0x4][0x88] ;  /* 0x0100220000067ab9 */ /* 0x000fe20000000a00 */
[----:B---3--:R-:W-:Y:S02]  /*3ac0*/  IMAD.U32 R4, RZ, RZ, UR4 ;  /* 0x00000004ff047e24 */ /* 0x008fe4000f8e00ff */
[----:B------:R-:W-:Y:S01]  /*3ad0*/  IMAD.U32 R5, RZ, RZ, UR5 ;  /* 0x00000005ff057e24 */ /* 0x000fe2000f8e00ff */
[----:B------:R-:W3:Y:S01]  /*3ae0*/  LDC.64 R14, c[0x4][R14] ;  /* 0x010000000e0e7b82 */ /* 0x000ee20000000a00 */
[----:B------:R-:W-:Y:S01]  /*3af0*/  ULDC.64 UR4, c[0x4][0x18] ;  /* 0x0100060000047ab9 */ /* 0x000fe20000000a00 */
[----:B------:R-:W-:Y:S02]  /*3b00*/  IMAD.U32 R6, RZ, RZ, UR6 ;  /* 0x00000006ff067e24 */ /* 0x000fe4000f8e00ff */
[----:B------:R-:W-:-:S02]  /*3b10*/  IMAD.U32 R7, RZ, RZ, UR7 ;  /* 0x00000007ff077e24 */ /* 0x000fc4000f8e00ff */
[----:B------:R-:W-:Y:S02]  /*3b20*/  IMAD.U32 R10, RZ, RZ, UR4 ;  /* 0x00000004ff0a7e24 */ /* 0x000fe4000f8e00ff */
[----:B------:R-:W-:Y:S02]  /*3b30*/  IMAD.U32 R11, RZ, RZ, UR5 ;  /* 0x00000005ff0b7e24 */ /* 0x000fe4000f8e00ff */
[----:B------:R-:W-:Y:S02]  /*3b40*/  IMAD.MOV.U32 R8, RZ, RZ, 0x70 ;  /* 0x00000070ff087424 */ /* 0x000fe400078e00ff */
[----:B------:R-:W-:Y:S02]  /*3b50*/  IMAD.MOV.U32 R12, RZ, RZ, 0x1 ;  /* 0x00000001ff0c7424 */ /* 0x000fe400078e00ff */
[----:B-1----:R-:W-:-:S07]  /*3b60*/  IMAD.MOV.U32 R13, RZ, RZ, RZ ;  /* 0x000000ffff0d7224 */ /* 0x002fce00078e00ff */
[----:B------:R-:W-:-:S07]  /*3b70*/  LEPC R20, `(.L_x_25) ;  /* 0x000000001014794e */ /* 0x000fce0000000000 */
[----:B--23--:R-:W-:Y:S05]  /*3b80*/  CALL.ABS.NOINC R14 ;  /* 0x000000000e007343 */ /* 0x00cfea0003c00000 */
.L_x_25:
[----:B------:R-:W-:-:S06]  /*3b90*/  UIADD3 UR4, UR37, 0x9000, URZ ;  /* 0x0000900025047890 */ /* 0x000fcc000fffe03f */
[----:B------:R-:W-:-:S05]  /*3ba0*/  IMAD.U32 R16, RZ, RZ, UR4 ;  /* 0x00000004ff107e24 */ /* 0x000fca000f8e00ff */
[----:B------:R-:W-:-:S13]  /*3bb0*/  LOP3.LUT P0, RZ, R16, 0x3ff, RZ, 0xc0, !PT ;  /* 0x000003ff10ff7812 */ /* 0x000fda000780c0ff */
[----:B------:R-:W-:Y:S05]  /*3bc0*/  @!P0 BRA `(.L_x_26) ;  /* 0x0000000000408947 */ /* 0x000fea0003800000 */
        /* <DEDUP_REMOVED lines=16> */
.L_x_26:
        /* <DEDUP_REMOVED lines=18> */
.L_x_27:
        /* <DEDUP_REMOVED lines=18> */
.L_x_28:
[----:B------:R-:W4:Y:S04]  /*3f10*/  LDL.LU R2, [R1] ;  /* 0x0000000001027983 */ /* 0x000f280000300800 */
[----:B------:R-:W5:Y:S01]  /*3f20*/  LDL.LU R16, [R1+0x4] ;  /* 0x0000040001107983 */ /* 0x000f620000300800 */
[----:B------:R-:W-:Y:S05]  /*3f30*/  WARPSYNC.ALL ;  /* 0x0000000000007948 */ /* 0x000fea0003800000 */
[----:B------:R-:W3:Y:S01]  /*3f40*/  S2R R0, SR_TID.X ;  /* 0x0000000000007919 */ /* 0x000ee20000002100 */
[----:B------:R-:W-:-:S02]  /*3f50*/  F2FP.BF16.F32.PACK_AB R24, R25, R24 ;  /* 0x000000181918723e */ /* 0x000fc400000010ff */
[----:B------:R-:W-:Y:S02]  /*3f60*/  F2FP.BF16.F32.PACK_AB R25, R27, R26 ;  /* 0x0000001a1b19723e */ /* 0x000fe400000010ff */
[----:B------:R-:W-:Y:S02]  /*3f70*/  F2FP.BF16.F32.PACK_AB R32, R33, R32 ;  /* 0x000000202120723e */ /* 0x000fe400000010ff */
[----:B------:R-:W-:Y:S02]  /*3f80*/  F2FP.BF16.F32.PACK_AB R26, R29, R28 ;  /* 0x0000001c1d1a723e */ /* 0x000fe400000010ff */
[----:B------:R-:W-:Y:S02]  /*3f90*/  F2FP.BF16.F32.PACK_AB R27, R31, R30 ;  /* 0x0000001e1f1b723e */ /* 0x000fe400000010ff */
[----:B------:R-:W-:Y:S02]  /*3fa0*/  F2FP.BF16.F32.PACK_AB R33, R35, R34 ;  /* 0x000000222321723e */ /* 0x000fe400000010ff */
        /* <DEDUP_REMOVED lines=9> */
[----:B------:R-:W-:Y:S01]  /*4040*/  F2FP.BF16.F32.PACK_AB R50, R53, R52 ;  /* 0x000000343532723e */ /* 0x000fe200000010ff */
[----:B---3--:R-:W-:Y:S01]  /*4050*/  VIADD R4, R0, 0xffffff80 ;  /* 0xffffff8000047836 */ /* 0x008fe20000000000 */
[----:B------:R-:W-:Y:S02]  /*4060*/  F2FP.BF16.F32.PACK_AB R51, R55, R54 ;  /* 0x000000363733723e */ /* 0x000fe400000010ff */
[----:B------:R-:W-:Y:S01]  /*4070*/  F2FP.BF16.F32.PACK_AB R57, R59, R58 ;  /* 0x0000003a3b39723e */ /* 0x000fe200000010ff */
[----:B------:R-:W-:Y:S01]  /*4080*/  IMAD.SHL.U32 R0, R4, 0x40, RZ ;  /* 0x0000004004007824 */ /* 0x000fe200078e00ff */
[----:B------:R-:W-:-:S02]  /*4090*/  SHF.R.S32.HI R7, RZ, 0x1f, R4 ;  /* 0x0000001fff077819 */ /* 0x000fc40000011404 */
[----:B------:R-:W-:Y:S02]  /*40a0*/  F2FP.BF16.F32.PACK_AB R64, R65, R64 ;  /* 0x000000404140723e */ /* 0x000fe400000010ff */
[----:B------:R-:W-:Y:S02]  /*40b0*/  LEA.HI R5, R7, R4, RZ, 0x7 ;  /* 0x0000000407057211 */ /* 0x000fe400078f38ff */
[----:B------:R-:W-:Y:S02]  /*40c0*/  F2FP.BF16.F32.PACK_AB R58, R61, R60 ;  /* 0x0000003c3d3a723e */ /* 0x000fe400000010ff */
[----:B------:R-:W-:Y:S02]  /*40d0*/  SHF.R.S32.HI R6, RZ, 0x7, R5 ;  /* 0x00000007ff067819 */ /* 0x000fe40000011405 */
        /* <DEDUP_REMOVED lines=27> */
[----:B------:R-:W-:Y:S01]  /*4290*/  F2FP.BF16.F32.PACK_AB R115, R119, R118 ;  /* 0x000000767773723e */ /* 0x000fe200000010ff */
[----:B----4-:R-:W-:Y:S01]  /*42a0*/  IMAD.SHL.U32 R3, R2, 0x10, RZ ;  /* 0x0000001002037824 */ /* 0x010fe200078e00ff */
[----:B------:R-:W-:Y:S02]  /*42b0*/  LOP3.LUT R2, R0, 0x1c0, RZ, 0xc0, !PT ;  /* 0x000001c000027812 */ /* 0x000fe400078ec0ff */
[----:B------:R-:W-:Y:S02]  /*42c0*/  LEA.HI R0, R7, R4, RZ, 0x3 ;  /* 0x0000000407007211 */ /* 0x000fe400078f18ff */
[----:B------:R-:W-:Y:S02]  /*42d0*/  LOP3.LUT R3, R2, 0x30, R3, 0xf8, !PT ;  /* 0x0000003002037812 */ /* 0x000fe400078ef803 */
[----:B------:R-:W-:-:S02]  /*42e0*/  SHF.R.U32.HI R5, RZ, 0x3, R2 ;  /* 0x00000003ff057819 */ /* 0x000fc40000011602 */
[----:B------:R-:W-:Y:S01]  /*42f0*/  LOP3.LUT R0, R3, 0x8, R0, 0xf8, !PT ;  /* 0x0000000803007812 */ /* 0x000fe200078ef800 */
[----:B-----5:R-:W-:Y:S01]  /*4300*/  IMAD R3, R6, 0xc, R16 ;  /* 0x0000000c06037824 */ /* 0x020fe200078e0210 */
[----:B------:R-:W-:Y:S02]  /*4310*/  LEA.HI R4, R7, R4, RZ, 0x5 ;  /* 0x0000000407047211 */ /* 0x000fe400078f28ff */
[----:B------:R-:W-:Y:S02]  /*4320*/  LOP3.LUT R0, R0, R5, RZ, 0x3c, !PT ;  /* 0x0000000500007212 */ /* 0x000fe400078e3cff */
[----:B------:R-:W-:-:S03]  /*4330*/  SHF.R.S32.HI R2, RZ, 0x5, R4 ;  /* 0x00000005ff027819 */ /* 0x000fc60000011404 */
[----:B------:R-:W-:-:S03]  /*4340*/  IMAD.U32 R0, R3, 0x200, R0 ;  /* 0x0000020003007824 */ /* 0x000fc600078e0000 */
[----:B------:R-:W3:Y:S02]  /*4350*/  SHFL.IDX PT, R2, R2, RZ, 0x1f ;  /* 0x00001fff02027589 */ /* 0x000ee400000e0000 */
[----:B------:R-:W-:Y:S01]  /*4360*/  LEA R0, R0, UR37, 0x1 ;  /* 0x0000002500007c11 */ /* 0x000fe2000f8e08ff */
[----:B------:R-:W-:Y:S01]  /*4370*/  BAR.SYNC.DEFER_BLOCKING 0x1, 0x180 ;  /* 0x0046000000007b1d */ /* 0x000fe20000010000 */
[----:B---3--:R-:W-:-:S05]  /*4380*/  ISETP.NE.AND P0, PT, R2, 0xb, PT ;  /* 0x0000000b0200780c */ /* 0x008fca0003f05270 */
[----:B------:R3:W-:Y:S04]  /*4390*/  STSM.16.MT88.4 [R0+0x9000], R24 ;  /* 0x0090001800007844 */ /* 0x0007e80000004200 */
[----:B------:R3:W-:Y:S04]  /*43a0*/  STSM.16.MT88.4 [R0+0x9800], R32 ;  /* 0x0098002000007844 */ /* 0x0007e80000004200 */
[----:B------:R3:W-:Y:S04]  /*43b0*/  STSM.16.MT88.4 [R0+0xa000], R40 ;  /* 0x00a0002800007844 */ /* 0x0007e80000004200 */
[----:B------:R3:W-:Y:S04]  /*43c0*/  STSM.16.MT88.4 [R0+0xa800], R48 ;  /* 0x00a8003000007844 */ /* 0x0007e80000004200 */
[----:B------:R3:W-:Y:S04]  /*43d0*/  STSM.16.MT88.4 [R0+0xb000], R56 ;  /* 0x00b0003800007844 */ /* 0x0007e80000004200 */
[----:B------:R3:W-:Y:S04]  /*43e0*/  STSM.16.MT88.4 [R0+0xb800], R64 ;  /* 0x00b8004000007844 */ /* 0x0007e80000004200 */
[----:B------:R3:W-:Y:S04]  /*43f0*/  STSM.16.MT88.4 [R0], R72 ;  /* 0x0000004800007844 */ /* 0x0007e80000004200 */
[----:B------:R3:W-:Y:S04]  /*4400*/  STSM.16.MT88.4 [R0+0x800], R80 ;  /* 0x0008005000007844 */ /* 0x0007e80000004200 */
[----:B------:R3:W-:Y:S04]  /*4410*/  STSM.16.MT88.4 [R0+0x1000], R88 ;  /* 0x0010005800007844 */ /* 0x0007e80000004200 */
[----:B------:R3:W-:Y:S04]  /*4420*/  STSM.16.MT88.4 [R0+0x1800], R96 ;  /* 0x0018006000007844 */ /* 0x0007e80000004200 */
[----:B------:R3:W-:Y:S04]  /*4430*/  STSM.16.MT88.4 [R0+0x2000], R104 ;  /* 0x0020006800007844 */ /* 0x0007e80000004200 */
[----:B------:R3:W-:Y:S01]  /*4440*/  STSM.16.MT88.4 [R0+0x2800], R112 ;  /* 0x0028007000007844 */ /* 0x0007e20000004200 */
[----:B------:R-:W-:Y:S01]  /*4450*/  @!PT LDS RZ, [RZ] ;  /* 0x00000000fffff984 */ /* 0x000fe20000000800 */
[----:B------:R-:W-:Y:S01]  /*4460*/  @!PT LDS RZ, [RZ] ;  /* 0x00000000fffff984 */ /* 0x000fe20000000800 */
[----:B------:R-:W-:Y:S01]  /*4470*/  @!PT LDS RZ, [RZ] ;  /* 0x00000000fffff984 */ /* 0x000fe20000000800 */
[----:B------:R-:W-:Y:S01]  /*4480*/  @!PT LDS RZ, [RZ] ;  /* 0x00000000fffff984 */ /* 0x000fe20000000800 */
[----:B------:R4:W-:Y:S06]  /*4490*/  MEMBAR.ALL.CTA ;  /* 0x0000000000007992 */ /* 0x0009ec0000008000 */
[----:B----4-:R-:W4:Y:S02]  /*44a0*/  FENCE.VIEW.ASYNC.S ;  /* 0x00000000000073c6 */ /* 0x010f240000000000 */
[----:B----4-:R-:W-:Y:S06]  /*44b0*/  BAR.ARV 0x1, 0x1a0 ;  /* 0x0046800000007b1d */ /* 0x010fec0000002000 */
[----:B------:R-:W-:Y:S05]  /*44c0*/  @P0 BRA `(.L_x_29) ;  /* 0x0000000000b00947 */ /* 0x000fea0003800000 */
[----:B------:R-:W-:Y:S01]  /*44d0*/  BAR.SYNC.DEFER_BLOCKING 0x1, 0x1a0 ;  /* 0x0046800000007b1d */ /* 0x000fe20000010000 */
[----:B------:R-:W-:-:S05]  /*44e0*/  ELECT P0, URZ, PT ;  /* 0x00000000003f782f */ /* 0x000fca0003800000 */
[----:B------:R-:W-:Y:S08]  /*44f0*/  BSSY B0, `(.L_x_29) ;  /* 0x0000029000007945 */ /* 0x000ff00003800000 */
[----:B------:R-:W-:Y:S05]  /*4500*/  @!P0 BRA `(.L_x_30) ;  /* 0x00000000009c8947 */ /* 0x000fea0003800000 */
[----:B------:R-:W4:Y:S01]  /*4510*/  S2UR UR10, SR_CTAID.X ;  /* 0x00000000000a79c3 */ /* 0x000f220000002500 */
[----:B------:R-:W-:Y:S01]  /*4520*/  ULDC.64 UR6, c[0x0][0x198] ;  /* 0x0000660000067ab9 */ /* 0x000fe20000000a00 */
[----:B------:R-:W-:Y:S02]  /*4530*/  UIADD3 UR8, UR37, 0x9000, URZ ;  /* 0x0000900025087890 */ /* 0x000fe4000fffe03f */
[----:B------:R-:W-:Y:S02]  /*4540*/  UIADD3 UR4, UP0, UR6, 0x770, URZ ;  /* 0x0000077006047890 */ /* 0x000fe4000ff1e03f */
[----:B------:R-:W-:Y:S02]  /*4550*/  UIADD3 UR40, UR37, 0xc000, URZ ;  /* 0x0000c00025287890 */ /* 0x000fe4000fffe03f */
[----:B------:R-:W5:Y:S01]  /*4560*/  S2UR UR11, SR_CTAID.Y ;  /* 0x00000000000b79c3 */ /* 0x000f620000002600 */
[----:B------:R-:W-:Y:S02]  /*4570*/  UIADD3.X UR5, URZ, UR7, URZ, UP0, !UPT ;  /* 0x000000073f057290 */ /* 0x000fe400087fe43f */
[----:B------:R-:W-:-:S02]  /*4580*/  UIADD3 UR6, UP0, UR6, 0x670, URZ ;  /* 0x0000067006067890 */ /* 0x000fc4000ff1e03f */
[----:B------:R-:W-:Y:S02]  /*4590*/  UIADD3 UR32, UR37, 0xf000, URZ ;  /* 0x0000f00025207890 */ /* 0x000fe4000fffe03f */
[----:B------:R-:W-:Y:S01]  /*45a0*/  UIADD3.X UR7, URZ, UR7, URZ, UP0, !UPT ;  /* 0x000000073f077290 */ /* 0x000fe200087fe43f */
[----:B------:R-:W1:Y:S01]  /*45b0*/  S2UR UR12, SR_CTAID.Z ;  /* 0x00000000000c79c3 */ /* 0x000e620000002700 */
[----:B------:R-:W-:Y:S02]  /*45c0*/  UIADD3 UR24, UR37, 0x3000, URZ ;  /* 0x0000300025187890 */ /* 0x000fe4000fffe03f */
[----:B------:R-:W-:Y:S01]  /*45d0*/  UIADD3 UR16, UR37, 0x6000, URZ ;  /* 0x0000600025107890 */ /* 0x000fe2000fffe03f */
[----:B------:R-:W-:Y:S01]  /*45e0*/  UMOV UR9, URZ ;  /* 0x0000003f00097c82 */ /* 0x000fe20008000000 */
[----:B------:R-:W-:Y:S01]  /*45f0*/  UMOV UR41, 0x40 ;  /* 0x0000004000297882 */ /* 0x000fe20000000000 */
[----:B------:R-:W-:Y:S01]  /*4600*/  UMOV UR33, 0x80 ;  /* 0x0000008000217882 */ /* 0x000fe20000000000 */
[----:B----4-:R-:W-:Y:S01]  /*4610*/  UIMAD UR10, UR10, 0x60, URZ ;  /* 0x000000600a0a78a4 */ /* 0x010fe2000f8e023f */
[----:B------:R-:W-:Y:S01]  /*4620*/  UMOV UR25, 0x40 ;  /* 0x0000004000197882 */ /* 0x000fe20000000000 */
[----:B------:R-:W-:-:S05]  /*4630*/  UMOV UR17, 0x80 ;  /* 0x0000008000117882 */ /* 0x000fca0000000000 */
[----:B------:R-:W-:Y:S01]  /*4640*/  UMOV UR42, UR10 ;  /* 0x0000000a002a7c82 */ /* 0x000fe20008000000 */
[----:B-----5:R-:W-:Y:S01]  /*4650*/  UMOV UR43, UR11 ;  /* 0x0000000b002b7c82 */ /* 0x020fe20008000000 */
[----:B------:R-:W-:Y:S01]  /*4660*/  UMOV UR35, UR11 ;  /* 0x0000000b00237c82 */ /* 0x000fe20008000000 */
[----:B------:R-:W-:Y:S01]  /*4670*/  UMOV UR34, UR10 ;  /* 0x0000000a00227c82 */ /* 0x000fe20008000000 */
[----:B------:R-:W-:Y:S01]  /*4680*/  UMOV UR27, UR11 ;  /* 0x0000000b001b7c82 */ /* 0x000fe20008000000 */
[----:B------:R-:W-:Y:S01]  /*4690*/  UMOV UR26, UR10 ;  /* 0x0000000a001a7c82 */ /* 0x000fe20008000000 */
[----:B------:R-:W-:Y:S01]  /*46a0*/  UMOV UR19, UR11 ;  /* 0x0000000b00137c82 */ /* 0x000fe20008000000 */
[----:B------:R-:W-:Y:S01]  /*46b0*/  UMOV UR18, UR10 ;  /* 0x0000000a00127c82 */ /* 0x000fe20008000000 */
[----:B-1----:R-:W-:Y:S01]  /*46c0*/  UMOV UR44, UR12 ;  /* 0x0000000c002c7c82 */ /* 0x002fe20008000000 */
[----:B------:R1:W-:Y:S01]  /*46d0*/  UTMASTG.4D [UR8], [UR4] ;  /* 0x00000008040073b5 */ /* 0x0003e20008018000 */
[----:B------:R-:W-:Y:S01]  /*46e0*/  UMOV UR36, UR12 ;  /* 0x0000000c00247c82 */ /* 0x000fe20008000000 */
[----:B------:R-:W-:Y:S01]  /*46f0*/  UMOV UR28, UR12 ;  /* 0x0000000c001c7c82 */ /* 0x000fe20008000000 */
[----:B------:R-:W-:Y:S01]  /*4700*/  UMOV UR20, UR12 ;  /* 0x0000000c00147c82 */ /* 0x000fe20008000000 */
[----:B------:R4:W-:Y:S01]  /*4710*/  UTMASTG.4D [UR40], [UR4] ;  /* 0x00000028040073b5 */ /* 0x0009e20008018000 */
[----:B------:R4:W-:Y:S01]  /*4720*/  UTMASTG.4D [UR32], [UR4] ;  /* 0x00000020040073b5 */ /* 0x0009e20008018000 */
[----:B-1----:R-:W-:-:S02]  /*4730*/  UMOV UR8, UR37 ;  /* 0x0000002500087c82 */ /* 0x002fc40008000000 */
[----:B------:R4:W-:Y:S01]  /*4740*/  UTMASTG.4D [UR8], [UR6] ;  /* 0x00000008060073b5 */ /* 0x0009e20008018000 */
[----:B------:R4:W-:Y:S01]  /*4750*/  UTMASTG.4D [UR24], [UR6] ;  /* 0x00000018060073b5 */ /* 0x0009e20008018000 */
[----:B------:R4:W-:Y:S02]  /*4760*/  UTMASTG.4D [UR16], [UR6] ;  /* 0x00000010060073b5 */ /* 0x0009e40008018000 */
[----:B----4-:R0:W-:Y:S02]  /*4770*/  UTMACMDFLUSH ;  /* 0x00000000000079b7 */ /* 0x0101e40000000000 */
.L_x_30:
[----:B------:R-:W-:Y:S05]  /*4780*/  BSYNC B0 ;  /* 0x0000000000007941 */ /* 0x000fea0003800000 */
.L_x_29:
[----:B------:R-:W-:-:S04]  /*4790*/  DEPBAR.LE SB0, 0x0 ;  /* 0x000080000000791a */ /* 0x000fc80000000000 */
[----:B------:R-:W-:Y:S05]  /*47a0*/  EXIT ;  /* 0x000000000000794d */ /* 0x000fea0003800000 */
.L_x_4:
[----:B------:R-:W-:-:S08]  /*47b0*/  NOP ;  /* 0x0000000000007918 */ /* 0x000fd00000000000 */
[----:B------:R-:W1:-:S00]  /*47c0*/  USETMAXREG.DEALLOC.CTAPOOL 0x20 ;  /* 0x00000020000079c8 */ /* 0x000e4000080e0500 */
[----:B-1----:R-:W-:Y:S01]  /*47d0*/  LOP3.LUT R0, R0, 0x3, RZ, 0xc0, !PT ;  /* 0x0000000300007812 */ /* 0x002fe200078ec0ff */
[----:B------:R-:W-:-:S05]  /*47e0*/  IMAD.MOV.U32 R2, RZ, RZ, RZ ;  /* 0x000000ffff027224 */ /* 0x000fca00078e00ff */
[----:B------:R-:W1:Y:S02]  /*47f0*/  SHFL.IDX PT, R0, R0, RZ, 0x1f ;  /* 0x00001fff00007589 */ /* 0x000e6400000e0000 */
[----:B-1----:R-:W-:-:S13]  /*4800*/  ISETP.NE.AND P0, PT, R0, RZ, PT ;  /* 0x000000ff0000720c */ /* 0x002fda0003f05270 */
[----:B------:R-:W-:Y:S05]  /*4810*/  @!P0 BRA `(.L_x_31) ;  /* 0x0000000c00b88947 */ /* 0x000fea0003800000 */
[----:B------:R-:W-:-:S13]  /*4820*/  ISETP.NE.AND P0, PT, R0, 0x1, PT ;  /* 0x000000010000780c */ /* 0x000fda0003f05270 */
[----:B------:R-:W-:Y:S05]  /*4830*/  @P0 EXIT ;  /* 0x000000000000094d */ /* 0x000fea0003800000 */
[----:B------:R-:W1:Y:S02]  /*4840*/  S2UR UR12, SR_CTAID.Z ;  /* 0x00000000000c79c3 */ /* 0x000e640000002700 */
[----:B-1----:R-:W-:-:S13]  /*4850*/  ISETP.LE.AND P0, PT, RZ, UR12, PT ;  /* 0x0000000cff007c0c */ /* 0x002fda000bf03270 */
[----:B------:R-:W-:Y:S05]  /*4860*/  @!P0 EXIT ;  /* 0x000000000000894d */ /* 0x000fea0003800000 */
[----:B------:R-:W1:Y:S01]  /*4870*/  S2UR UR7, SR_CTAID.Y ;  /* 0x00000000000779c3 */ /* 0x000e620000002600 */
[----:B------:R-:W-:Y:S01]  /*4880*/  ULDC.64 UR8, c[0x0][0x2d8] ;  /* 0x0000b60000087ab9 */ /* 0x000fe20000000a00 */
[----:B------:R-:W-:Y:S01]  /*4890*/  ULDC.64 UR10, c[0x0][0x2e0] ;  /* 0x0000b800000a7ab9 */ /* 0x000fe20000000a00 */
[----:B------:R-:W-:-:S05]  /*48a0*/  ELECT P0, URZ, PT ;  /* 0x00000000003f782f */ /* 0x000fca0003800000 */
[----:B------:R-:W2:Y:S01]  /*48b0*/  LDC R2, c[0x0][0x280] ;  /* 0x0000a000ff027b82 */ /* 0x000ea20000000800 */
[----:B-1----:R-:W-:-:S04]  /*48c0*/  USHF.R.S32.HI UR4, URZ, 0x1f, UR7 ;  /* 0x0000001f3f047899 */ /* 0x002fc80008011407 */
[----:B------:R-:W-:Y:S02]  /*48d0*/  UIMAD UR6, UR4, UR8, URZ ;  /* 0x00000008040672a4 */ /* 0x000fe4000f8e023f */
[----:B------:R-:W-:Y:S01]  /*48e0*/  UIMAD.WIDE.U32 UR4, UR7, UR8, URZ ;  /* 0x00000008070472a5 */ /* 0x000fe2000f8e003f */
[----:B--2---:R-:W-:Y:S01]  /*48f0*/  ISETP.GE.AND P1, PT, R2, 0x1, PT ;  /* 0x000000010200780c */ /* 0x004fe20003f26270 */
[----:B------:R-:W-:Y:S02]  /*4900*/  UIMAD UR7, UR7, UR9, UR6 ;  /* 0x00000009070772a4 */ /* 0x000fe4000f8e0206 */
[----:B------:R-:W-:Y:S02]  /*4910*/  USHF.R.S32.HI UR6, URZ, 0x1f, UR12 ;  /* 0x0000001f3f067899 */ /* 0x000fe4000801140c */
[----:B------:R-:W-:Y:S02]  /*4920*/  UIADD3 UR5, UR5, UR7, URZ ;  /* 0x0000000705057290 */ /* 0x000fe4000fffe03f */
[----:B------:R-:W-:-:S04]  /*4930*/  UIMAD UR6, UR6, UR10, URZ ;  /* 0x0000000a060672a4 */ /* 0x000fc8000f8e023f */
[----:B------:R-:W-:Y:S02]  /*4940*/  UIMAD UR8, UR12, UR11, UR6 ;  /* 0x0000000b0c0872a4 */ /* 0x000fe4000f8e0206 */
[----:B------:R-:W-:Y:S01]  /*4950*/  UIMAD.WIDE.U32 UR6, UR12, UR10, UR4 ;  /* 0x0000000a0c0672a5 */ /* 0x000fe2000f8e0004 */
[----:B------:R-:W-:Y:S11]  /*4960*/  @!P1 EXIT ;  /* 0x000000000000994d */ /* 0x000ff60003800000 */
[C---:B------:R-:W-:Y:S01]  /*4970*/  VIADD R0, R2.reuse, 0x3f ;  /* 0x0000003f02007836 */ /* 0x040fe20000000000 */
[----:B------:R-:W-:Y:S01]  /*4980*/  ISETP.GE.AND P1, PT, R2, 0x41, PT ;  /* 0x000000410200780c */ /* 0x000fe20003f26270 */
[----:B------:R-:W-:Y:S01]  /*4990*/  UIADD3 UR8, UR7, UR8, URZ ;  /* 0x0000000807087290 */ /* 0x000fe2000fffe03f */
[----:B------:R-:W-:Y:S02]  /*49a0*/  UMOV UR4, URZ ;  /* 0x0000003f00047c82 */ /* 0x000fe40008000000 */
[----:B------:R-:W-:-:S04]  /*49b0*/  SHF.R.S32.HI R3, RZ, 0x1f, R0 ;  /* 0x0000001fff037819 */ /* 0x000fc80000011400 */
[----:B------:R-:W-:-:S04]  /*49c0*/  LEA.HI R3, R3, R0, RZ, 0x6 ;  /* 0x0000000003037211 */ /* 0x000fc800078f30ff */
[----:B------:R-:W-:-:S04]  /*49d0*/  SHF.R.S32.HI R0, RZ, 0x6, R3 ;  /* 0x00000006ff007819 */ /* 0x000fc80000011403 */
[----:B------:R-:W-:-:S04]  /*49e0*/  VIMNMX R0, R0, 0x1, !PT ;  /* 0x0000000100007848 */ /* 0x000fc80007fe0100 */
[----:B------:R-:W-:Y:S01]  /*49f0*/  LOP3.LUT R3, R0, 0x1, RZ, 0xc0, !PT ;  /* 0x0000000100037812 */ /* 0x000fe200078ec0ff */
[----:B------:R-:W-:Y:S06]  /*4a00*/  @!P1 BRA `(.L_x_32) ;  /* 0x0000000800209947 */ /* 0x000fec0003800000 */
[----:B------:R-:W-:Y:S01]  /*4a10*/  ULDC.64 UR20, c[0x0][0x2c0] ;  /* 0x0000b00000147ab9 */ /* 0x000fe20000000a00 */
[----:B------:R-:W-:Y:S01]  /*4a20*/  IMAD.IADD R0, R0, 0x1, -R3 ;  /* 0x0000000100007824 */ /* 0x000fe200078e0a03 */
[----:B------:R-:W-:Y:S01]  /*4a30*/  ULEA UR20, UP0, UR6, UR20, 0x2 ;  /* 0x0000001406147291 */ /* 0x000fe2000f80103f */
[----:B------:R-:W-:Y:S01]  /*4a40*/  UMOV UR4, URZ ;  /* 0x0000003f00047c82 */ /* 0x000fe20008000000 */
[----:B------:R-:W-:Y:S02]  /*4a50*/  UMOV UR5, URZ ;  /* 0x0000003f00057c82 */ /* 0x000fe40008000000 */
[----:B------:R-:W-:Y:S02]  /*4a60*/  ULEA.HI.X UR21, UR6, UR21, UR8, 0x2, UP0 ;  /* 0x0000001506157291 */ /* 0x000fe400080f1408 */
[----:B------:R-:W-:Y:S02]  /*4a70*/  UIADD3 UR12, UP0, UR20, 0x4000, URZ ;  /* 0x00004000140c7890 */ /* 0x000fe4000ff1e03f */
[----:B------:R-:W-:-:S02]  /*4a80*/  UIADD3 UR14, UP1, UR20, 0x8000, URZ ;  /* 0x00008000140e7890 */ /* 0x000fc4000ff3e03f */
[----:B------:R-:W-:Y:S02]  /*4a90*/  UIADD3 UR16, UP2, UR20, 0xc000, URZ ;  /* 0x0000c00014107890 */ /* 0x000fe4000ff5e03f */
[----:B------:R-:W-:Y:S02]  /*4aa0*/  UIADD3 UR18, UP3, UR20, 0x10000, URZ ;  /* 0x0001000014127890 */ /* 0x000fe4000ff7e03f */
[----:B------:R-:W-:Y:S02]  /*4ab0*/  UIADD3 UR20, UP4, UR20, 0x14000, URZ ;  /* 0x0001400014147890 */ /* 0x000fe4000ff9e03f */
[----:B------:R-:W-:Y:S02]  /*4ac0*/  UIADD3.X UR13, URZ, UR21, URZ, UP0, !UPT ;  /* 0x000000153f0d7290 */ /* 0x000fe400087fe43f */
[----:B------:R-:W-:Y:S02]  /*4ad0*/  UIADD3.X UR15, URZ, UR21, URZ, UP1, !UPT ;  /* 0x000000153f0f7290 */ /* 0x000fe40008ffe43f */
[----:B------:R-:W-:-:S02]  /*4ae0*/  UIADD3.X UR17, URZ, UR21, URZ, UP2, !UPT ;  /* 0x000000153f117290 */ /* 0x000fc400097fe43f */
[----:B------:R-:W-:Y:S02]  /*4af0*/  UIADD3.X UR19, URZ, UR21, URZ, UP3, !UPT ;  /* 0x000000153f137290 */ /* 0x000fe40009ffe43f */
[----:B------:R-:W-:Y:S01]  /*4b00*/  UIADD3.X UR21, URZ, UR21, URZ, UP4, !UPT ;  /* 0x000000153f157290 */ /* 0x000fe2000a7fe43f */
[----:B------:R-:W-:-:S11]  /*4b10*/  ULDC.64 UR24, c[0x0][0x2c0] ;  /* 0x0000b00000187ab9 */ /* 0x000fd60000000a00 */
.L_x_53:
[----:B------:R-:W-:Y:S01]  /*4b20*/  UIMAD UR10, UR4, 0x6000, URZ ;  /* 0x00006000040a78a4 */ /* 0x000fe2000f8e023f */
[----:B------:R-:W-:Y:S01]  /*4b30*/  BAR.SYNC.DEFER_BLOCKING 0xd, 0xa0 ;  /* 0x0342800000007b1d */ /* 0x000fe20000010000 */
[----:B------:R-:W-:Y:S02]  /*4b40*/  UIMAD UR9, UR5, 0x3000, URZ ;  /* 0x00003000050978a4 */ /* 0x000fe4000f8e023f */
[----:B------:R-:W-:Y:S02]  /*4b50*/  UIMAD.WIDE UR28, UR10, 0x4, UR12 ;  /* 0x000000040a1c78a5 */ /* 0x000fe4000f8e020c */
[----:B------:R-:W-:Y:S01]  /*4b60*/  UIMAD.WIDE UR26, UR10, 0x4, UR14 ;  /* 0x000000040a1a78a5 */ /* 0x000fe2000f8e020e */
[----:B------:R-:W-:Y:S01]  /*4b70*/  BSSY B0, `(.L_x_33) ;  /* 0x0000012000007945 */ /* 0x000fe20003800000 */
[----:B------:R-:W-:Y:S02]  /*4b80*/  UIMAD.WIDE UR30, UR10, 0x4, UR16 ;  /* 0x000000040a1e78a5 */ /* 0x000fe4000f8e0210 */
[----:B------:R-:W-:-:S02]  /*4b90*/  UIMAD.WIDE UR32, UR10, 0x4, UR18 ;  /* 0x000000040a2078a5 */ /* 0x000fc4000f8e0212 */
[----:B------:R-:W-:Y:S01]  /*4ba0*/  UIMAD.WIDE UR10, UR10, 0x4, UR20 ;  /* 0x000000040a0a78a5 */ /* 0x000fe2000f8e0214 */
[----:B------:R-:W-:Y:S11]  /*4bb0*/  @!P0 BRA `(.L_x_34) ;  /* 0x0000000000348947 */ /* 0x000ff60003800000 */
[----:B------:R-:W1:Y:S01]  /*4bc0*/  S2UR UR23, SR_CgaCtaId ;  /* 0x00000000001779c3 */ /* 0x000e620000008800 */
[----:B------:R-:W-:Y:S01]  /*4bd0*/  UIADD3 UR34, UP0, UR9, UR6, URZ ;  /* 0x0000000609227290 */ /* 0x000fe2000ff1e03f */
[----:B------:R-:W-:-:S03]  /*4be0*/  UMOV UR22, 0x400 ;  /* 0x0000040000167882 */ /* 0x000fc60000000000 */
[----:B------:R-:W-:Y:S02]  /*4bf0*/  ULEA.HI.X.SX32 UR35, UR9, UR8, 0x1, UP0 ;  /* 0x0000000809237291 */ /* 0x000fe400080f0e3f */
[----:B------:R-:W-:-:S04]  /*4c00*/  ULEA UR36, UP0, UR34, UR24, 0x2 ;  /* 0x0000001822247291 */ /* 0x000fc8000f80103f */
[----:B------:R-:W-:-:S03]  /*4c10*/  ULEA.HI.X UR37, UR34, UR25, UR35, 0x2, UP0 ;  /* 0x0000001922257291 */ /* 0x000fc600080f1423 */
[----:B------:R-:W-:Y:S01]  /*4c20*/  UMOV UR34, 0x0 ;  /* 0x0000000000227882 */ /* 0x000fe20000000000 */
[----:B------:R-:W-:Y:S01]  /*4c30*/  UMOV UR35, 0x14f00000 ;  /* 0x14f0000000237882 */ /* 0x000fe20000000000 */
[----:B-1----:R-:W-:-:S03]  /*4c40*/  ULEA UR22, UR23, UR22, 0x18 ;  /* 0x0000001617167291 */ /* 0x002fc6000f8ec03f */
[----:B------:R-:W-:Y:S01]  /*4c50*/  UMOV UR23, 0x400 ;  /* 0x0000040000177882 */ /* 0x000fe20000000000 */
[----:B------:R-:W-:-:S09]  /*4c60*/  UIADD3 UR22, UR22, 0x12000, URZ ;  /* 0x0001200016167890 */ /* 0x000fd2000fffe03f */
[----:B------:R1:W-:Y:S02]  /*4c70*/  UBLKRED.G.S.ADD.F32.RN [UR36], [UR22], UR23, desc[UR34] ;  /* 0x00002224160073bb */ /* 0x0003e400080a1417 */
[----:B-1----:R0:W-:Y:S02]  /*4c80*/  UTMACMDFLUSH ;  /* 0x00000000000079b7 */ /* 0x0021e40000000000 */
.L_x_34:
[----:B------:R-:W-:Y:S05]  /*4c90*/  BSYNC B0 ;  /* 0x0000000000007941 */ /* 0x000fea0003800000 */
.L_x_33:
[----:B------:R-:W-:Y:S06]  /*4ca0*/  BAR.SYNC.DEFER_BLOCKING 0xe, 0xa0 ;  /* 0x0382800000007b1d */ /* 0x000fec0000010000 */
[----:B------:R-:W-:Y:S04]  /*4cb0*/  BSSY B0, `(.L_x_35) ;  /* 0x000000b000007945 */ /* 0x000fe80003800000 */
[----:B------:R-:W-:Y:S05]  /*4cc0*/  @!P0 BRA `(.L_x_36) ;  /* 0x0000000000248947 */ /* 0x000fea0003800000 */
[----:B------:R-:W1:Y:S01]  /*4cd0*/  S2UR UR23, SR_CgaCtaId ;  /* 0x00000000001779c3 */ /* 0x000e620000008800 */
[----:B------:R-:W-:Y:S01]  /*4ce0*/  UMOV UR22, 0x400 ;  /* 0x0000040000167882 */ /* 0x000fe20000000000 */
[----:B------:R-:W-:Y:S01]  /*4cf0*/  UMOV UR34, 0x0 ;  /* 0x0000000000227882 */ /* 0x000fe20000000000 */
[----:B------:R-:W-:Y:S01]  /*4d00*/  UMOV UR35, 0x14f00000 ;  /* 0x14f0000000237882 */ /* 0x000fe20000000000 */
[----:B-1----:R-:W-:-:S03]  /*4d10*/  ULEA UR22, UR23, UR22, 0x18 ;  /* 0x0000001617167291 */ /* 0x002fc6000f8ec03f */
[----:B------:R-:W-:Y:S01]  /*4d20*/  UMOV UR23, 0x400 ;  /* 0x0000040000177882 */ /* 0x000fe20000000000 */
[----:B------:R-:W-:-:S09]  /*4d30*/  UIADD3 UR22, UR22, 0x16000, URZ ;  /* 0x0001600016167890 */ /* 0x000fd2000fffe03f */
[----:B------:R1:W-:Y:S02]  /*4d40*/  UBLKRED.G.S.ADD.F32.RN [UR28], [UR22], UR23, desc[UR34] ;  /* 0x0000221c160073bb */ /* 0x0003e400080a1417 */
[----:B-1----:R0:W-:Y:S02]  /*4d50*/  UTMACMDFLUSH ;  /* 0x00000000000079b7 */ /* 0x0021e40000000000 */
.L_x_36:
[----:B------:R-:W-:Y:S05]  /*4d60*/  BSYNC B0 ;  /* 0x0000000000007941 */ /* 0x000fea0003800000 */
.L_x_35:
        /* <DEDUP_REMOVED lines=10> */
[----:B------:R1:W-:Y:S01]  /*4e10*/  UBLKRED.G.S.ADD.F32.RN [UR26], [UR22], UR23, desc[UR28] ;  /* 0x00001c1a160073bb */ /* 0x0003e200080a1417 */
[----:B------:R0:W-:Y:S01]  /*4e20*/  UTMACMDFLUSH ;  /* 0x00000000000079b7 */ /* 0x0001e20000000000 */
[----:B-1----:R-:W-:-:S04]  /*4e30*/  DEPBAR.LE SB0, 0x2 ;  /* 0x000080800000791a */ /* 0x002fc80000000000 */
.L_x_38:
[----:B------:R-:W-:Y:S05]  /*4e40*/  BSYNC B0 ;  /* 0x0000000000007941 */ /* 0x000fea0003800000 */
.L_x_37:
[----:B------:R-:W-:Y:S06]  /*4e50*/  BAR.ARV 0xa, 0xa0 ;  /* 0x0282800000007b1d */ /* 0x000fec0000002000 */
[----:B------:R-:W-:Y:S04]  /*4e60*/  BSSY B0, `(.L_x_39) ;  /* 0x0000003000007945 */ /* 0x000fe80003800000 */
[----:B------:R-:W-:Y:S05]  /*4e70*/  @!P0 BRA `(.L_x_40) ;  /* 0x0000000000048947 */ /* 0x000fea0003800000 */
[----:B------:R-:W-:-:S04]  /*4e80*/  DEPBAR.LE SB0, 0x1 ;  /* 0x000080400000791a */ /* 0x000fc80000000000 */
.L_x_40:
[----:B------:R-:W-:Y:S05]  /*4e90*/  BSYNC B0 ;  /* 0x0000000000007941 */ /* 0x000fea0003800000 */
.L_x_39:
[----:B------:R-:W-:Y:S06]  /*4ea0*/  BAR.ARV 0xb, 0xa0 ;  /* 0x02c2800000007b1d */ /* 0x000fec0000002000 */
[----:B------:R-:W-:Y:S04]  /*4eb0*/  BSSY B0, `(.L_x_41) ;  /* 0x0000003000007945 */ /* 0x000fe80003800000 */
[----:B------:R-:W-:Y:S05]  /*4ec0*/  @!P0 BRA `(.L_x_42) ;  /* 0x0000000000048947 */ /* 0x000fea0003800000 */
[----:B------:R-:W-:-:S04]  /*4ed0*/  DEPBAR.LE SB0, 0x0 ;  /* 0x000080000000791a */ /* 0x000fc80000000000 */
.L_x_42:
[----:B------:R-:W-:Y:S05]  /*4ee0*/  BSYNC B0 ;  /* 0x0000000000007941 */ /* 0x000fea0003800000 */
.L_x_41:
[----:B------:R-:W-:Y:S06]  /*4ef0*/  BAR.ARV 0xc, 0xa0 ;  /* 0x0302800000007b1d */ /* 0x000fec0000002000 */
[----:B------:R-:W-:Y:S02]  /*4f00*/  BSSY B0, `(.L_x_43) ;  /* 0x000000c000007945 */ /* 0x000fe40003800000 */
[----:B------:R-:W-:Y:S06]  /*4f10*/  BAR.SYNC.DEFER_BLOCKING 0xd, 0xa0 ;  /* 0x0342800000007b1d */ /* 0x000fec0000010000 */
        /* <DEDUP_REMOVED lines=10> */
.L_x_44:
[----:B------:R-:W-:Y:S05]  /*4fc0*/  BSYNC B0 ;  /* 0x0000000000007941 */ /* 0x000fea0003800000 */
.L_x_43:
        /* <DEDUP_REMOVED lines=12> */
.L_x_46:
[----:B------:R-:W-:Y:S05]  /*5090*/  BSYNC B0 ;  /* 0x0000000000007941 */ /* 0x000fea0003800000 */
.L_x_45:
        /* <DEDUP_REMOVED lines=13> */
.L_x_48:
[----:B------:R-:W-:Y:S05]  /*5170*/  BSYNC B0 ;  /* 0x0000000000007941 */ /* 0x000fea0003800000 */
.L_x_47:
[----:B------:R-:W-:Y:S06]  /*5180*/  BAR.ARV 0xa, 0xa0 ;  /* 0x0282800000007b1d */ /* 0x000fec0000002000 */
[----:B------:R-:W-:Y:S04]  /*5190*/  BSSY B0, `(.L_x_49) ;  /* 0x0000003000007945 */ /* 0x000fe80003800000 */
[----:B------:R-:W-:Y:S05]  /*51a0*/  @!P0 BRA `(.L_x_50) ;  /* 0x0000000000048947 */ /* 0x000fea0003800000 */
[----:B------:R-:W-:-:S04]  /*51b0*/  DEPBAR.LE SB0, 0x1 ;  /* 0x000080400000791a */ /* 0x000fc80000000000 */
.L_x_50:
[----:B------:R-:W-:Y:S05]  /*51c0*/  BSYNC B0 ;  /* 0x0000000000007941 */ /* 0x000fea0003800000 */
.L_x_49:
[----:B------:R-:W-:Y:S01]  /*51d0*/  VIADD R0, R0, 0xfffffffe ;  /* 0xfffffffe00007836 */ /* 0x000fe20000000000 */
[----:B------:R-:W-:Y:S06]  /*51e0*/  BAR.ARV 0xb, 0xa0 ;  /* 0x02c2800000007b1d */ /* 0x000fec0000002000 */
[----:B------:R-:W-:Y:S01]  /*51f0*/  BSSY B0, `(.L_x_51) ;  /* 0x0000004000007945 */ /* 0x000fe20003800000 */
[----:B------:R-:W-:-:S03]  /*5200*/  ISETP.NE.AND P1, PT, R0, RZ, PT ;  /* 0x000000ff0000720c */ /* 0x000fc60003f25270 */
[----:B------:R-:W-:Y:S10]  /*5210*/  @!P0 BRA `(.L_x_52) ;  /* 0x0000000000048947 */ /* 0x000ff40003800000 */
[----:B------:R-:W-:-:S04]  /*5220*/  DEPBAR.LE SB0, 0x0 ;  /* 0x000080000000791a */ /* 0x000fc80000000000 */
.L_x_52:
[----:B------:R-:W-:Y:S05]  /*5230*/  BSYNC B0 ;  /* 0x0000000000007941 */ /* 0x000fea0003800000 */
.L_x_51:
[----:B------:R-:W-:Y:S06]  /*5240*/  BAR.ARV 0xc, 0xa0 ;  /* 0x0302800000007b1d */ /* 0x000fec0000002000 */
[----:B------:R-:W-:Y:S02]  /*5250*/  UIADD3 UR5, UR5, 0x2, URZ ;  /* 0x0000000205057890 */ /* 0x000fe4000fffe03f */
[----:B------:R-:W-:Y:S01]  /*5260*/  UIADD3 UR4, UR4, 0x1, URZ ;  /* 0x0000000104047890 */ /* 0x000fe2000fffe03f */
[----:B------:R-:W-:Y:S11]  /*5270*/  @P1 BRA `(.L_x_53) ;  /* 0xfffffff800281947 */ /* 0x000ff6000383ffff */
[----:B------:R-:W-:-:S12]  /*5280*/  UIADD3 UR4, UR9, 0x6000, URZ ;  /* 0x0000600009047890 */ /* 0x000fd8000fffe03f */
.L_x_32:
[----:B------:R-:W-:-:S13]  /*5290*/  ISETP.NE.AND P1, PT, R3, RZ, PT ;  /* 0x000000ff0300720c */ /* 0x000fda0003f25270 */
[----:B------:R-:W-:Y:S05]  /*52a0*/  @!P1 EXIT ;  /* 0x000000000000994d */ /* 0x000fea0003800000 */
[----:B------:R-:W-:Y:S06]  /*52b0*/  BAR.SYNC.DEFER_BLOCKING 0xd, 0xa0 ;  /* 0x0342800000007b1d */ /* 0x000fec0000010000 */
[----:B------:R-:W-:Y:S04]  /*52c0*/  BSSY B0, `(.L_x_54) ;  /* 0x0000010000007945 */ /* 0x000fe80003800000 */
[----:B------:R-:W-:Y:S05]  /*52d0*/  @!P0 BRA `(.L_x_55) ;  /* 0x0000000000388947 */ /* 0x000fea0003800000 */
[----:B------:R-:W1:Y:S01]  /*52e0*/  S2UR UR9, SR_CgaCtaId ;  /* 0x00000000000979c3 */ /* 0x000e620000008800 */
[----:B------:R-:W-:Y:S01]  /*52f0*/  UIADD3 UR12, UP0, UR4, UR6, URZ ;  /* 0x00000006040c7290 */ /* 0x000fe2000ff1e03f */
[----:B------:R-:W-:Y:S01]  /*5300*/  UMOV UR5, 0x400 ;  /* 0x0000040000057882 */ /* 0x000fe20000000000 */
[----:B------:R-:W-:Y:S02]  /*5310*/  ULDC.64 UR10, c[0x0][0x2c0] ;  /* 0x0000b000000a7ab9 */ /* 0x000fe40000000a00 */
        /* <DEDUP_REMOVED lines=10> */
.L_x_55:
[----:B------:R-:W-:Y:S05]  /*53c0*/  BSYNC B0 ;  /* 0x0000000000007941 */ /* 0x000fea0003800000 */
.L_x_54:
[----:B------:R-:W-:Y:S06]  /*53d0*/  BAR.SYNC.DEFER_BLOCKING 0xe, 0xa0 ;  /* 0x0382800000007b1d */ /* 0x000fec0000010000 */
[----:B------:R-:W-:Y:S04]  /*53e0*/  BSSY B0, `(.L_x_56) ;  /* 0x0000011000007945 */ /* 0x000fe80003800000 */
[----:B------:R-:W-:Y:S05]  /*53f0*/  @!P0 BRA `(.L_x_57) ;  /* 0x00000000003c8947 */ /* 0x000fea0003800000 */
[----:B------:R-:W1:Y:S01]  /*5400*/  S2UR UR12, SR_CgaCtaId ;  /* 0x00000000000c79c3 */ /* 0x000e620000008800 */
[----:B------:R-:W-:Y:S01]  /*5410*/  UIADD3 UR5, UR4, 0x1000, URZ ;  /* 0x0000100004057890 */ /* 0x000fe2000fffe03f */
[----:B------:R-:W-:Y:S01]  /*5420*/  UMOV UR9, 0x400 ;  /* 0x0000040000097882 */ /* 0x000fe20000000000 */
[----:B------:R-:W-:Y:S02]  /*5430*/  ULDC.64 UR10, c[0x0][0x2c0] ;  /* 0x0000b000000a7ab9 */ /* 0x000fe40000000a00 */
[----:B------:R-:W-:-:S04]  /*5440*/  UIADD3 UR13, UP0, UR5, UR6, URZ ;  /* 0x00000006050d7290 */ /* 0x000fc8000ff1e03f */
        /* <DEDUP_REMOVED lines=10> */
.L_x_57:
[----:B------:R-:W-:Y:S05]  /*54f0*/  BSYNC B0 ;  /* 0x0000000000007941 */ /* 0x000fea0003800000 */
.L_x_56:
        /* <DEDUP_REMOVED lines=19> */
.L_x_59:
[----:B------:R-:W-:Y:S05]  /*5630*/  BSYNC B0 ;  /* 0x0000000000007941 */ /* 0x000fea0003800000 */
.L_x_58:
[----:B------:R-:W-:Y:S06]  /*5640*/  BAR.ARV 0xa, 0xa0 ;  /* 0x0282800000007b1d */ /* 0x000fec0000002000 */
[----:B------:R-:W-:Y:S04]  /*5650*/  BSSY B0, `(.L_x_60) ;  /* 0x0000003000007945 */ /* 0x000fe80003800000 */
[----:B------:R-:W-:Y:S05]  /*5660*/  @!P0 BRA `(.L_x_61) ;  /* 0x0000000000048947 */ /* 0x000fea0003800000 */
[----:B------:R-:W-:-:S04]  /*5670*/  DEPBAR.LE SB0, 0x1 ;  /* 0x000080400000791a */ /* 0x000fc80000000000 */
.L_x_61:
[----:B------:R-:W-:Y:S05]  /*5680*/  BSYNC B0 ;  /* 0x0000000000007941 */ /* 0x000fea0003800000 */
.L_x_60:
[----:B------:R-:W-:Y:S06]  /*5690*/  BAR.ARV 0xb, 0xa0 ;  /* 0x02c2800000007b1d */ /* 0x000fec0000002000 */
[----:B------:R-:W-:Y:S04]  /*56a0*/  BSSY B0, `(.L_x_62) ;  /* 0x0000003000007945 */ /* 0x000fe80003800000 */
[----:B------:R-:W-:Y:S05]  /*56b0*/  @!P0 BRA `(.L_x_63) ;  /* 0x0000000000048947 */ /* 0x000fea0003800000 */
[----:B------:R-:W-:-:S04]  /*56c0*/  DEPBAR.LE SB0, 0x0 ;  /* 0x000080000000791a */ /* 0x000fc80000000000 */
.L_x_63:
[----:B------:R-:W-:Y:S05]  /*56d0*/  BSYNC B0 ;  /* 0x0000000000007941 */ /* 0x000fea0003800000 */
.L_x_62:
[----:B------:R-:W-:Y:S06]  /*56e0*/  BAR.ARV 0xc, 0xa0 ;  /* 0x0302800000007b1d */ /* 0x000fec0000002000 */
[----:B------:R-:W-:Y:S05]  /*56f0*/  EXIT ;  /* 0x000000000000794d */ /* 0x000fea0003800000 */
.L_x_31:
[----:B------:R-:W1:Y:S01]  /*5700*/  S2UR UR29, SR_CTAID.Z ;  /* 0x00000000001d79c3 */ /* 0x000e620000002700 */
[----:B------:R-:W-:Y:S02]  /*5710*/  IMAD.MOV.U32 R12, RZ, RZ, 0x1 ;  /* 0x00000001ff0c7424 */ /* 0x000fe400078e00ff */
[----:B------:R-:W-:Y:S01]  /*5720*/  IMAD.MOV.U32 R4, RZ, RZ, 0x1 ;  /* 0x00000001ff047424 */ /* 0x000fe200078e00ff */
[----:B-1----:R-:W-:-:S13]  /*5730*/  ISETP.LE.AND P0, PT, RZ, UR29, PT ;  /* 0x0000001dff007c0c */ /* 0x002fda000bf03270 */
[----:B------:R-:W-:Y:S05]  /*5740*/  @!P0 BRA `(.L_x_64) ;  /* 0x0000001c00bc8947 */ /* 0x000fea0003800000 */
[----:B------:R-:W1:Y:S01]  /*5750*/  S2R R13, SR_CTAID.Y ;  /* 0x00000000000d7919 */ /* 0x000e620000002600 */
[----:B------:R-:W2:Y:S01]  /*5760*/  LDC.64 R8, c[0x0][0x718] ;  /* 0x0001c600ff087b82 */ /* 0x000ea20000000a00 */
[----:B------:R-:W-:Y:S01]  /*5770*/  ULDC UR4, c[0x0][0x2e8] ;  /* 0x0000ba0000047ab9 */ /* 0x000fe20000000800 */
[----:B------:R-:W-:Y:S01]  /*5780*/  BSSY B0, `(.L_x_64) ;  /* 0x00001eb000007945 */ /* 0x000fe20003800000 */
[----:B------:R-:W3:Y:S01]  /*5790*/  S2R R11, SR_CTAID.Z ;  /* 0x00000000000b7919 */ /* 0x000ee20000002700 */
[----:B------:R-:W-:-:S04]  /*57a0*/  UISETP.NE.AND UP0, UPT, UR4, 0x1, UPT ;  /* 0x000000010400788c */ /* 0x000fc8000bf05270 */
[----:B------:R-:W2:Y:S07]  /*57b0*/  S2UR UR28, SR_CTAID.Y ;  /* 0x00000000001c79c3 */ /* 0x000eae0000002600 */
[----:B------:R-:W-:Y:S01]  /*57c0*/  @UP0 ULDC UR6, c[0x0][0x2ec] ;  /* 0x0000bb0000060ab9 */ /* 0x000fe20000000800 */
[----:B------:R-:W4:Y:S01]  /*57d0*/  LDC.64 R14, c[0x0][0x720] ;  /* 0x0001c800ff0e7b82 */ /* 0x000f220000000a00 */
[----:B------:R-:W-:-:S07]  /*57e0*/  @UP0 ULDC UR8, c[0x0][0x2f0] ;  /* 0x0000bc0000080ab9 */ /* 0x000fce0000000800 */
[----:B------:R-:W5:Y:S01]  /*57f0*/  LDC.64 R4, c[0x0][0x700] ;  /* 0x0001c000ff047b82 */ /* 0x000f620000000a00 */
[----:B-1----:R-:W-:-:S07]  /*5800*/  SHF.R.S32.HI R13, RZ, 0x1f, R13 ;  /* 0x0000001fff0d7819 */ /* 0x002fce000001140d */
[----:B------:R-:W1:Y:S01]  /*5810*/  LDC.64 R6, c[0x0][0x730] ;  /* 0x0001cc00ff067b82 */ /* 0x000e620000000a00 */
[----:B--2---:R-:W-:Y:S01]  /*5820*/  IMAD.WIDE.U32 R2, R8, UR28, RZ ;  /* 0x0000001c08027c25 */ /* 0x004fe2000f8e00ff */
[----:B------:R-:W-:Y:S01]  /*5830*/  UIMAD.WIDE.U32 UR6, UR28, UR6, URZ ;  /* 0x000000061c0672a5 */ /* 0x000fe2000f8e003f */
[----:B---3--:R-:W-:Y:S01]  /*5840*/  SHF.R.S32.HI R11, RZ, 0x1f, R11 ;  /* 0x0000001fff0b7819 */ /* 0x008fe2000001140b */
[----:B------:R-:W-:Y:S01]  /*5850*/  UMOV UR36, UR28 ;  /* 0x0000001c00247c82 */ /* 0x000fe20008000000 */
[----:B------:R-:W-:Y:S01]  /*5860*/  IMAD R0, R13, R8, RZ ;  /* 0x000000080d007224 */ /* 0x000fe200078e02ff */
[----:B------:R-:W-:-:S03]  /*5870*/  @UP0 USHF.R.U32.HI UR36, URZ, UR8, UR7 ;  /* 0x000000083f240299 */ /* 0x000fc60008011607 */
[----:B------:R-:W-:Y:S02]  /*5880*/  IMAD R9, R9, UR28, R0 ;  /* 0x0000001c09097c24 */ /* 0x000fe4000f8e0200 */
[----:B----4-:R-:W-:Y:S02]  /*5890*/  IMAD R0, R11, R14, RZ ;  /* 0x0000000e0b007224 */ /* 0x010fe400078e02ff */
[----:B------:R-:W-:Y:S02]  /*58a0*/  IMAD.IADD R3, R3, 0x1, R9 ;  /* 0x0000000103037824 */ /* 0x000fe400078e0209 */
[----:B------:R-:W2:Y:S01]  /*58b0*/  LDC.64 R8, c[0x0][0x738] ;  /* 0x0001ce00ff087b82 */ /* 0x000ea20000000a00 */
[----:B------:R-:W-:Y:S02]  /*58c0*/  IMAD R15, R15, UR29, R0 ;  /* 0x0000001d0f0f7c24 */ /* 0x000fe4000f8e0200 */
[----:B------:R-:W-:-:S04]  /*58d0*/  IMAD.WIDE.U32 R2, R14, UR29, R2 ;  /* 0x0000001d0e027c25 */ /* 0x000fc8000f8e0002 */
[----:B------:R-:W-:Y:S01]  /*58e0*/  IMAD.IADD R0, R3, 0x1, R15 ;  /* 0x0000000103007824 */ /* 0x000fe200078e020f */
[----:B-----5:R-:W-:Y:S01]  /*58f0*/  LEA R4, P0, R2, R4, 0x2 ;  /* 0x0000000402047211 */ /* 0x020fe200078010ff */
[----:B-1----:R-:W-:-:S03]  /*5900*/  IMAD R10, R13, R6, RZ ;  /* 0x000000060d0a7224 */ /* 0x002fc600078e02ff */
[----:B------:R-:W-:Y:S02]  /*5910*/  LEA.HI.X R0, R2, R5, R0, 0x2, P0 ;  /* 0x0000000502007211 */ /* 0x000fe400000f1400 */
[----:B------:R-:W-:Y:S01]  /*5920*/  ELECT P0, URZ, PT ;  /* 0x00000000003f782f */ /* 0x000fe20003800000 */
[----:B------:R-:W-:Y:S01]  /*5930*/  IMAD R3, R7, UR28, R10 ;  /* 0x0000001c07037c24 */ /* 0x000fe2000f8e020a */
[----:B------:R-:W-:Y:S01]  /*5940*/  R2UR UR4, R4 ;  /* 0x00000000040472ca */ /* 0x000fe200000e0000 */
[----:B------:R-:W-:Y:S01]  /*5950*/  IMAD.WIDE.U32 R6, R6, UR28, RZ ;  /* 0x0000001c06067c25 */ /* 0x000fe2000f8e00ff */
[----:B------:R-:W-:-:S03]  /*5960*/  R2UR UR5, R0 ;  /* 0x00000000000572ca */ /* 0x000fc600000e0000 */
[----:B------:R-:W-:Y:S02]  /*5970*/  IMAD.IADD R7, R7, 0x1, R3 ;  /* 0x0000000107077824 */ /* 0x000fe400078e0203 */
[----:B------:R-:W-:Y:S02]  /*5980*/  IMAD.MOV.U32 R2, RZ, RZ, RZ ;  /* 0x000000ffff027224 */ /* 0x000fe400078e00ff */
[----:B--2---:R-:W-:Y:S02]  /*5990*/  IMAD R0, R11, R8, RZ ;  /* 0x000000080b007224 */ /* 0x004fe400078e02ff */
[----:B------:R-:W-:-:S04]  /*59a0*/  IMAD.WIDE.U32 R6, R8, UR29, R6 ;  /* 0x0000001d08067c25 */ /* 0x000fc8000f8e0006 */
[----:B------:R-:W-:Y:S02]  /*59b0*/  IMAD R9, R9, UR29, R0 ;  /* 0x0000001d09097c24 */ /* 0x000fe4000f8e0200 */
[----:B------:R-:W-:Y:S01]  /*59c0*/  IMAD.MOV.U32 R4, RZ, RZ, 0x1 ;  /* 0x00000001ff047424 */ /* 0x000fe200078e00ff */
[----:B------:R-:W-:Y:S06]  /*59d0*/  @!P0 BRA `(.L_x_65) ;  /* 0x0000001c00148947 */ /* 0x000fec0003800000 */
[----:B------:R-:W1:Y:S01]  /*59e0*/  S2R R3, SR_CgaCtaId ;  /* 0x0000000000037919 */ /* 0x000e620000008800 */
[----:B------:R-:W-:Y:S01]  /*59f0*/  IMAD.MOV.U32 R10, RZ, RZ, 0x1 ;  /* 0x00000001ff0a7424 */ /* 0x000fe200078e00ff */
[----:B------:R-:W-:Y:S01]  /*5a00*/  MOV R0, 0x400 ;  /* 0x0000040000007802 */ /* 0x000fe20000000f00 */
[----:B------:R-:W-:Y:S01]  /*5a10*/  IMAD.IADD R11, R7, 0x1, R9 ;  /* 0x00000001070b7824 */ /* 0x000fe200078e0209 */
[----:B------:R-:W2:Y:S02]  /*5a20*/  S2R R16, SR_TID.X ;  /* 0x0000000000107919 */ /* 0x000ea40000002100 */
[----:B------:R-:W-:Y:S01]  /*5a30*/  SHF.L.U32 R10, R10, 0x1f, RZ ;  /* 0x0000001f0a0a7819 */ /* 0x000fe200000006ff */
[----:B------:R-:W3:Y:S01]  /*5a40*/  S2R R2, SR_CTAID.X ;  /* 0x0000000000027919 */ /* 0x000ee20000002500 */
[----:B-1----:R-:W-:-:S04]  /*5a50*/  LEA R0, R3, R0, 0x18 ;  /* 0x0000000003007211 */ /* 0x002fc800078ec0ff */
[----:B------:R-:W1:Y:S01]  /*5a60*/  SYNCS.PHASECHK.TRANS64.TRYWAIT P1, [R0+URZ+0x36420], R10 ;  /* 0x0364200a000075a7 */ /* 0x000e62000802017f */
[----:B--2---:R-:W-:Y:S01]  /*5a70*/  LOP3.LUT P0, RZ, R16, 0x7f, RZ, 0xc0, !PT ;  /* 0x0000007f10ff7812 */ /* 0x004fe2000780c0ff */
[----:B-1-3--:R-:W-:-:S12]  /*5a80*/  @!P1 BRA `(.L_x_66) ;  /* 0x0000001c00d09947 */ /* 0x00afd80003800000 */
.L_x_95:
[----:B------:R-:W-:Y:S02]  /*5a90*/  IMAD.MOV.U32 R12, RZ, RZ, 0x1 ;  /* 0x00000001ff0c7424 */ /* 0x000fe400078e00ff */
[----:B------:R-:W-:Y:S01]  /*5aa0*/  IMAD R4, R2, 0x60, RZ ;  /* 0x0000006002047824 */ /* 0x000fe200078e02ff */
[----:B------:R-:W-:Y:S06]  /*5ab0*/  @P0 BRA `(.L_x_67) ;  /* 0x0000000000180947 */ /* 0x000fec0003800000 */
[----:B------:R-:W2:Y:S01]  /*5ac0*/  S2R R5, SR_TID.X ;  /* 0x0000000000057919 */ /* 0x000ea20000002100 */
[----:B------:R-:W-:-:S04]  /*5ad0*/  IMAD.MOV.U32 R3, RZ, RZ, 0x6100 ;  /* 0x00006100ff037424 */ /* 0x000fc800078e00ff */
[----:B------:R3:W-:Y:S01]  /*5ae0*/  SYNCS.ARRIVE.TRANS64 RZ, [R0+URZ+0x36410], R3 ;  /* 0x0364100300ff79a7 */ /* 0x0007e2000800003f */
[----:B--2---:R-:W-:-:S13]  /*5af0*/  LOP3.LUT P1, RZ, R5, 0x1f, RZ, 0xc0, !PT ;  /* 0x0000001f05ff7812 */ /* 0x004fda000782c0ff */
[----:B---3--:R-:W-:Y:S05]  /*5b00*/  @!P1 BRA `(.L_x_67) ;  /* 0x0000000000049947 */ /* 0x008fea0003800000 */
[----:B------:R-:W-:Y:S01]  /*5b10*/  BPT.TRAP 0x1 ;  /* 0x000000040000795c */ /* 0x000fe20000300000 */
.L_x_67:
[----:B------:R-:W2:Y:S01]  /*5b20*/  LDC.64 R8, c[0x0][0x198] ;  /* 0x00006600ff087b82 */ /* 0x000ea20000000a00 */
[----:B------:R-:W-:Y:S01]  /*5b30*/  R2UR UR32, R0 ;  /* 0x00000000002072ca */ /* 0x000fe200000e0000 */
[----:B------:R-:W-:Y:S01]  /*5b40*/  UMOV UR27, URZ ;  /* 0x0000003f001b7c82 */ /* 0x000fe20008000000 */
[----:B------:R-:W-:Y:S01]  /*5b50*/  R2UR UR35, R4 ;  /* 0x00000000042372ca */ /* 0x000fe200000e0000 */
[----:B------:R-:W-:Y:S01]  /*5b60*/  UMOV UR30, 0x0 ;  /* 0x00000000001e7882 */ /* 0x000fe20000000000 */
[----:B------:R-:W-:Y:S01]  /*5b70*/  UMOV UR31, 0x14f00000 ;  /* 0x14f00000001f7882 */ /* 0x000fe20000000000 */
[----:B------:R-:W-:Y:S01]  /*5b80*/  UMOV UR26, URZ ;  /* 0x0000003f001a7c82 */ /* 0x000fe20008000000 */
[----:B------:R-:W-:Y:S01]  /*5b90*/  UMOV UR18, 0x40 ;  /* 0x0000004000127882 */ /* 0x000fe20000000000 */
[----:B------:R-:W3:Y:S01]  /*5ba0*/  LDC R16, c[0x0][0x280] ;  /* 0x0000a000ff107b82 */ /* 0x000ee20000000800 */
[----:B------:R-:W-:Y:S01]  /*5bb0*/  UMOV UR20, UR28 ;  /* 0x0000001c00147c82 */ /* 0x000fe20008000000 */
[----:B------:R-:W-:Y:S01]  /*5bc0*/  UMOV UR21, UR29 ;  /* 0x0000001d00157c82 */ /* 0x000fe20008000000 */
[----:B------:R-:W-:Y:S01]  /*5bd0*/  UMOV UR19, UR27 ;  /* 0x0000001b00137c82 */ /* 0x000fe20008000000 */
[----:B------:R-:W-:Y:S01]  /*5be0*/  UMOV UR10, 0x80 ;  /* 0x00000080000a7882 */ /* 0x000fe20000000000 */
[----:B------:R-:W-:Y:S01]  /*5bf0*/  UMOV UR12, UR28 ;  /* 0x0000001c000c7c82 */ /* 0x000fe20008000000 */
[----:B------:R-:W-:Y:S01]  /*5c00*/  UIADD3 UR24, UR32, 0x1e000, URZ ;  /* 0x0001e00020187890 */ /* 0x000fe2000fffe03f */
[----:B------:R-:W-:Y:S01]  /*5c10*/  IMAD.MOV.U32 R4, RZ, RZ, 0x1 ;  /* 0x00000001ff047424 */ /* 0x000fe200078e00ff */
[----:B------:R-:W-:-:S02]  /*5c20*/  UIADD3 UR25, UR32, 0x36410, URZ ;  /* 0x0003641020197890 */ /* 0x000fc4000fffe03f */
[----:B------:R-:W-:Y:S02]  /*5c30*/  UIADD3 UR16, UR32, 0x20000, URZ ;  /* 0x0002000020107890 */ /* 0x000fe4000fffe03f */
[----:B------:R-:W-:Y:S02]  /*5c40*/  UIADD3 UR8, UR32, 0x22000, URZ ;  /* 0x0002200020087890 */ /* 0x000fe4000fffe03f */
[----:B------:R-:W-:Y:S01]  /*5c50*/  UIADD3 UR40, UR32, 0x30000, URZ ;  /* 0x0003000020287890 */ /* 0x000fe2000fffe03f */
[----:B--2---:R-:W-:Y:S01]  /*5c60*/  IMAD.MOV.U32 R13, RZ, RZ, R8 ;  /* 0x000000ffff0d7224 */ /* 0x004fe200078e0008 */
[----:B------:R-:W-:Y:S01]  /*5c70*/  UIADD3 UR33, UR32, 0x36400, URZ ;  /* 0x0003640020217890 */ /* 0x000fe2000fffe03f */
[----:B------:R-:W-:Y:S01]  /*5c80*/  IMAD.MOV.U32 R14, RZ, RZ, R9 ;  /* 0x000000ffff0e7224 */ /* 0x000fe200078e0009 */
[----:B------:R-:W-:Y:S01]  /*5c90*/  UMOV UR17, UR25 ;  /* 0x0000001900117c82 */ /* 0x000fe20008000000 */
[----:B------:R-:W-:Y:S01]  /*5ca0*/  UMOV UR13, UR29 ;  /* 0x0000001d000d7c82 */ /* 0x000fe20008000000 */
[C---:B------:R-:W-:Y:S01]  /*5cb0*/  IADD3 R2, P2, R13.reuse, 0x2f0, RZ ;  /* 0x000002f00d027810 */ /* 0x040fe20007f5e0ff */
[----:B------:R-:W-:Y:S01]  /*5cc0*/  UMOV UR11, UR27 ;  /* 0x0000001b000b7c82 */ /* 0x000fe20008000000 */
[C---:B------:R-:W-:Y:S01]  /*5cd0*/  IADD3 R5, P3, R13.reuse, 0x3f0, RZ ;  /* 0x000003f00d057810 */ /* 0x040fe20007f7e0ff */
[----:B------:R-:W-:Y:S01]  /*5ce0*/  UMOV UR9, UR25 ;  /* 0x0000001900097c82 */ /* 0x000fe20008000000 */
[----:B------:R-:W-:Y:S01]  /*5cf0*/  R2UR UR14, R2 ;  /* 0x00000000020e72ca */ /* 0x000fe200000e0000 */
[----:B------:R-:W-:Y:S01]  /*5d00*/  UMOV UR42, 0x10 ;  /* 0x00000010002a7882 */ /* 0x000fe20000000000 */
[----:B------:R-:W-:Y:S01]  /*5d10*/  IADD3 R2, P1, R13, 0xf0, RZ ;  /* 0x000000f00d027810 */ /* 0x000fe20007f3e0ff */
[--C-:B------:R-:W-:Y:S01]  /*5d20*/  IMAD.X R15, RZ, RZ, R14.reuse, P3 ;  /* 0x000000ffff0f7224 */ /* 0x100fe200018e060e */
[----:B------:R-:W-:Y:S01]  /*5d30*/  R2UR UR6, R5 ;  /* 0x00000000050672ca */ /* 0x000fe200000e0000 */
[--C-:B------:R-:W-:Y:S01]  /*5d40*/  IMAD.X R5, RZ, RZ, R14.reuse, P2 ;  /* 0x000000ffff057224 */ /* 0x100fe200010e060e */
[----:B------:R-:W-:Y:S01]  /*5d50*/  R2UR UR22, R2 ;  /* 0x00000000021672ca */ /* 0x000fe200000e0000 */
[----:B------:R-:W-:Y:S01]  /*5d60*/  IMAD.X R3, RZ, RZ, R14, P1 ;  /* 0x000000ffff037224 */ /* 0x000fe200008e060e */
[----:B------:R-:W-:Y:S01]  /*5d70*/  R2UR UR7, R15 ;  /* 0x000000000f0772ca */ /* 0x000fe200000e0000 */
[----:B------:R-:W-:Y:S01]  /*5d80*/  UMOV UR41, UR25 ;  /* 0x0000001900297c82 */ /* 0x000fe20008000000 */
[----:B------:R-:W-:Y:S01]  /*5d90*/  R2UR UR15, R5 ;  /* 0x00000000050f72ca */ /* 0x000fe200000e0000 */
[----:B------:R-:W-:Y:S01]  /*5da0*/  IMAD.MOV.U32 R5, RZ, RZ, 0x12000 ;  /* 0x00012000ff057424 */ /* 0x000fe200078e00ff */
[----:B------:R-:W-:Y:S01]  /*5db0*/  R2UR UR23, R3 ;  /* 0x00000000031772ca */ /* 0x000fe200000e0000 */
[----:B------:R-:W-:Y:S01]  /*5dc0*/  UIADD3 UR48, UR32, 0x3000, URZ ;  /* 0x0000300020307890 */ /* 0x000fe2000fffe03f */
[----:B---3--:R-:W-:Y:S01]  /*5dd0*/  ISETP.GE.AND P1, PT, R16, 0x41, PT ;  /* 0x000000411000780c */ /* 0x008fe20003f26270 */
[----:B------:R-:W-:Y:S01]  /*5de0*/  UMOV UR38, 0x0 ;  /* 0x0000000000267882 */ /* 0x000fe20000000000 */
[----:B------:R-:W-:Y:S01]  /*5df0*/  UMOV UR39, 0x10000000 ;  /* 0x1000000000277882 */ /* 0x000fe20000000000 */
[----:B------:R-:W-:Y:S01]  /*5e00*/  UMOV UR37, UR29 ;  /* 0x0000001d00257c82 */ /* 0x000fe20008000000 */
[----:B------:R-:W-:Y:S01]  /*5e10*/  UMOV UR34, UR26 ;  /* 0x0000001a00227c82 */ /* 0x000fe20008000000 */
[----:B------:R-:W-:Y:S01]  /*5e20*/  UMOV UR50, 0x40 ;  /* 0x0000004000327882 */ /* 0x000fe20000000000 */
[----:B------:R-:W-:Y:S01]  /*5e30*/  UMOV UR52, UR36 ;  /* 0x0000002400347c82 */ /* 0x000fe20008000000 */
[----:B------:R-:W-:Y:S01]  /*5e40*/  UMOV UR53, UR29 ;  /* 0x0000001d00357c82 */ /* 0x000fe20008000000 */
[----:B------:R-:W-:Y:S01]  /*5e50*/  UMOV UR51, UR35 ;  /* 0x0000002300337c82 */ /* 0x000fe20008000000 */
[----:B------:R-:W-:Y:S01]  /*5e60*/  UMOV UR49, UR33 ;  /* 0x0000002100317c82 */ /* 0x000fe20008000000 */
[----:B------:R-:W-:Y:S01]  /*5e70*/  UMOV UR44, UR36 ;  /* 0x00000024002c7c82 */ /* 0x000fe20008000000 */
[----:B------:R-:W-:Y:S01]  /*5e80*/  UTMALDG.4D [UR24], [UR22], desc[UR30] ;  /* 0x00001e18160075b4 */ /* 0x000fe20008019000 */
[----:B------:R-:W-:Y:S01]  /*5e90*/  UMOV UR45, UR29 ;  /* 0x0000001d002d7c82 */ /* 0x000fe20008000000 */
[----:B------:R-:W-:Y:S01]  /*5ea0*/  UMOV UR43, UR35 ;  /* 0x00000023002b7c82 */ /* 0x000fe20008000000 */
[----:B------:R-:W-:Y:S01]  /*5eb0*/  IMAD.MOV.U32 R15, RZ, RZ, 0x1 ;  /* 0x00000001ff0f7424 */ /* 0x000fe200078e00ff */
[----:B------:R2:W-:Y:S01]  /*5ec0*/  UTMALDG.4D [UR16], [UR22], desc[UR30] ;  /* 0x00001e10160075b4 */ /* 0x0005e20008019000 */
[----:B------:R-:W-:Y:S01]  /*5ed0*/  UTMALDG.4D [UR8], [UR22], desc[UR30] ;  /* 0x00001e08160075b4 */ /* 0x000fe20008019000 */
[----:B------:R3:W-:Y:S01]  /*5ee0*/  UBLKCP.S.G [UR40], [UR4], UR42 ;  /* 0x00000028040073ba */ /* 0x0007e2000800022a */
[----:B------:R4:W-:Y:S01]  /*5ef0*/  SYNCS.ARRIVE.TRANS64 RZ, [R0+URZ+0x36400], R5 ;  /* 0x0364000500ff79a7 */ /* 0x0009e2000800003f */
[----:B------:R5:W-:Y:S01]  /*5f00*/  UTMALDG.4D [UR32], [UR14], desc[UR38] ;  /* 0x000026200e0075b4 */ /* 0x000be20008019000 */
[----:B--2---:R-:W-:Y:S01]  /*5f10*/  UIADD3 UR16, UR32, 0x9000, URZ ;  /* 0x0000900020107890 */ /* 0x004fe2000fffe03f */
[----:B----4-:R-:W-:Y:S01]  /*5f20*/  IMAD.MOV.U32 R5, RZ, RZ, RZ ;  /* 0x000000ffff057224 */ /* 0x010fe200078e00ff */
[----:B------:R-:W-:Y:S01]  /*5f30*/  UMOV UR20, UR36 ;  /* 0x0000002400147c82 */ /* 0x000fe20008000000 */
[----:B------:R-:W-:Y:S01]  /*5f40*/  UMOV UR18, UR26 ;  /* 0x0000001a00127c82 */ /* 0x000fe20008000000 */
[----:B------:R-:W-:Y:S01]  /*5f50*/  UMOV UR19, UR35 ;  /* 0x0000002300137c82 */ /* 0x000fe20008000000 */
[----:B------:R-:W-:Y:S01]  /*5f60*/  UMOV UR17, UR33 ;  /* 0x0000002100117c82 */ /* 0x000fe20008000000 */
[----:B---3--:R-:W-:Y:S01]  /*5f70*/  UIADD3 UR40, UR32, 0x6000, URZ ;  /* 0x0000600020287890 */ /* 0x008fe2000fffe03f */
[----:B------:R2:W-:Y:S01]  /*5f80*/  UTMALDG.4D [UR48], [UR14], desc[UR38] ;  /* 0x000026300e0075b4 */ /* 0x0005e20008019000 */
[----:B------:R-:W-:Y:S01]  /*5f90*/  UIADD3 UR8, UR32, 0xc000, URZ ;  /* 0x0000c00020087890 */ /* 0x000fe2000fffe03f */
[----:B------:R-:W-:Y:S01]  /*5fa0*/  UMOV UR42, 0x80 ;  /* 0x00000080002a7882 */ /* 0x000fe20000000000 */
[----:B------:R-:W-:Y:S01]  /*5fb0*/  UMOV UR41, UR33 ;  /* 0x0000002100297c82 */ /* 0x000fe20008000000 */
[----:B------:R-:W-:Y:S01]  /*5fc0*/  UMOV UR10, 0x40 ;  /* 0x00000040000a7882 */ /* 0x000fe20000000000 */
[----:B------:R-:W-:Y:S01]  /*5fd0*/  UMOV UR12, UR36 ;  /* 0x00000024000c7c82 */ /* 0x000fe20008000000 */
[----:B------:R-:W-:-:S02]  /*5fe0*/  UMOV UR11, UR35 ;  /* 0x00000023000b7c82 */ /* 0x000fc40008000000 */
[----:B------:R2:W-:Y:S01]  /*5ff0*/  UTMALDG.4D [UR40], [UR14], desc[UR38] ;  /* 0x000026280e0075b4 */ /* 0x0005e20008019000 */
[----:B------:R-:W-:Y:S01]  /*6000*/  UMOV UR9, UR33 ;  /* 0x0000002100097c82 */ /* 0x000fe20008000000 */
[----:B------:R2:W-:Y:S01]  /*6010*/  UTMALDG.4D [UR16], [UR6], desc[UR38] ;  /* 0x00002610060075b4 */ /* 0x0005e20008019000 */
[----:B-----5:R-:W-:Y:S01]  /*6020*/  UIADD3 UR32, UR32, 0xf000, URZ ;  /* 0x0000f00020207890 */ /* 0x020fe2000fffe03f */
[----:B------:R-:W-:Y:S01]  /*6030*/  UMOV UR34, 0x80 ;  /* 0x0000008000227882 */ /* 0x000fe20000000000 */
[----:B------:R2:W-:Y:S07]  /*6040*/  UTMALDG.4D [UR8], [UR6], desc[UR38] ;  /* 0x00002608060075b4 */ /* 0x0005ee0008019000 */
[----:B------:R2:W-:Y:S02]  /*6050*/  UTMALDG.4D [UR32], [UR6], desc[UR38] ;  /* 0x00002620060075b4 */ /* 0x0005e40008019000 */
[----:B--2---:R-:W-:Y:S05]  /*6060*/  @!P1 BRA `(.L_x_68) ;  /* 0x00000010009c9947 */ /* 0x004fea0003800000 */
[----:B------:R-:W2:Y:S01]  /*6070*/  S2R R18, SR_TID.X ;  /* 0x0000000000127919 */ /* 0x000ea20000002100 */
[C---:B------:R-:W-:Y:S01]  /*6080*/  VIADD R4, R16.reuse, 0x3f ;  /* 0x0000003f10047836 */ /* 0x040fe20000000000 */
[----:B------:R-:W-:Y:S01]  /*6090*/  ISETP.GE.AND P1, PT, R16, 0x81, PT ;  /* 0x000000811000780c */ /* 0x000fe20003f26270 */
[----:B------:R-:W-:Y:S02]  /*60a0*/  IMAD.MOV.U32 R15, RZ, RZ, 0x1 ;  /* 0x00000001ff0f7424 */ /* 0x000fe400078e00ff */
[----:B------:R-:W-:Y:S01]  /*60b0*/  IMAD.MOV.U32 R20, RZ, RZ, RZ ;  /* 0x000000ffff147224 */ /* 0x000fe200078e00ff */
[----:B------:R-:W-:Y:S01]  /*60c0*/  SHF.R.S32.HI R5, RZ, 0x1f, R4 ;  /* 0x0000001fff057819 */ /* 0x000fe20000011404 */
[----:B------:R-:W-:-:S03]  /*60d0*/  IMAD.MOV.U32 R12, RZ, RZ, 0x1 ;  /* 0x00000001ff0c7424 */ /* 0x000fc600078e00ff */
[----:B------:R-:W-:Y:S01]  /*60e0*/  LEA.HI R4, R5, R4, RZ, 0x6 ;  /* 0x0000000405047211 */ /* 0x000fe200078f30ff */
[----:B------:R-:W-:-:S03]  /*60f0*/  IMAD.MOV.U32 R5, RZ, RZ, RZ ;  /* 0x000000ffff057224 */ /* 0x000fc600078e00ff */
[----:B------:R-:W-:-:S04]  /*6100*/  LEA.HI.SX32 R4, R4, 0xffffffff, 0x1a ;  /* 0xffffffff04047811 */ /* 0x000fc800078fd2ff */
[----:B------:R-:W-:-:S04]  /*6110*/  VIMNMX R4, R4, 0x1, !PT ;  /* 0x0000000104047848 */ /* 0x000fc80007fe0100 */
[----:B------:R-:W-:Y:S02]  /*6120*/  LOP3.LUT R21, R4, 0x1, RZ, 0xc0, !PT ;  /* 0x0000000104157812 */ /* 0x000fe400078ec0ff */
[----:B--2---:R-:W-:Y:S01]  /*6130*/  LOP3.LUT R16, R18, 0x1f, RZ, 0xc0, !PT ;  /* 0x0000001f12107812 */ /* 0x004fe200078ec0ff */
[----:B------:R-:W-:Y:S06]  /*6140*/  @!P1 BRA `(.L_x_69) ;  /* 0x0000000800f49947 */ /* 0x000fec0003800000 */
[----:B------:R-:W-:Y:S02]  /*6150*/  IMAD.IADD R22, R4, 0x1, -R21 ;  /* 0x0000000104167824 */ /* 0x000fe400078e0a15 */
[----:B------:R-:W-:Y:S02]  /*6160*/  IMAD.MOV.U32 R20, RZ, RZ, RZ ;  /* 0x000000ffff147224 */ /* 0x000fe400078e00ff */
[----:B------:R-:W-:-:S07]  /*6170*/  IMAD.MOV.U32 R12, RZ, RZ, 0x1 ;  /* 0x00000001ff0c7424 */ /* 0x000fce00078e00ff */
.L_x_78:
[----:B-1----:R-:W-:-:S05]  /*6180*/  IMAD.MOV.U32 R10, RZ, RZ, 0x1 ;  /* 0x00000001ff0a7424 */ /* 0x002fca00078e00ff */
[----:B------:R-:W-:-:S04]  /*6190*/  SHF.L.U32 R10, R10, 0x1f, RZ ;  /* 0x0000001f0a0a7819 */ /* 0x000fc800000006ff */
[----:B------:R-:W1:Y:S02]  /*61a0*/  SYNCS.PHASECHK.TRANS64.TRYWAIT P1, [R0+URZ+0x36438], R10 ;  /* 0x0364380a000075a7 */ /* 0x000e64000802017f */
[----:B-123--:R-:W-:Y:S05]  /*61b0*/  @!P1 BRA `(.L_x_70) ;  /* 0x0000001800189947 */ /* 0x00efea0003800000 */
.L_x_96:
[----:B------:R-:W-:Y:S05]  /*61c0*/  @P0 BRA `(.L_x_71) ;  /* 0x0000000000140947 */ /* 0x000fea0003800000 */
[----:B------:R-:W-:Y:S01]  /*61d0*/  ISETP.NE.AND P1, PT, R16, RZ, PT ;  /* 0x000000ff1000720c */ /* 0x000fe20003f25270 */
[----:B------:R-:W-:-:S04]  /*61e0*/  IMAD.MOV.U32 R3, RZ, RZ, 0x6100 ;  /* 0x00006100ff037424 */ /* 0x000fc800078e00ff */
[----:B------:R2:W-:Y:S08]  /*61f0*/  SYNCS.ARRIVE.TRANS64 RZ, [R0+URZ+0x36430], R3 ;  /* 0x0364300300ff79a7 */ /* 0x0005f0000800003f */
[----:B------:R-:W-:Y:S05]  /*6200*/  @!P1 BRA `(.L_x_71) ;  /* 0x0000000000049947 */ /* 0x000fea0003800000 */
[----:B------:R-:W-:Y:S01]  /*6210*/  BPT.TRAP 0x1 ;  /* 0x000000040000795c */ /* 0x000fe20000300000 */
.L_x_71:
[----:B------:R-:W3:Y:S01]  /*6220*/  LDC.64 R18, c[0x0][0x728] ;  /* 0x0001ca00ff127b82 */ /* 0x000ee20000000a00 */
[----:B------:R-:W-:Y:S01]  /*6230*/  IMAD.SHL.U32 R28, R20, 0x40, RZ ;  /* 0x00000040141c7824 */ /* 0x000fe200078e00ff */
[----:B------:R-:W-:Y:S01]  /*6240*/  UMOV UR14, 0x0 ;  /* 0x00000000000e7882 */ /* 0x000fe20000000000 */
[----:B------:R-:W-:Y:S01]  /*6250*/  IMAD.MOV.U32 R13, RZ, RZ, R8 ;  /* 0x000000ffff0d7224 */ /* 0x000fe200078e0008 */
[----:B------:R-:W-:Y:S01]  /*6260*/  UMOV UR15, 0x14f00000 ;  /* 0x14f00000000f7882 */ /* 0x000fe20000000000 */
[----:B------:R-:W-:Y:S01]  /*6270*/  IMAD.MOV.U32 R14, RZ, RZ, R9 ;  /* 0x000000ffff0e7224 */ /* 0x000fe200078e0009 */
[----:B------:R-:W-:Y:S01]  /*6280*/  IADD3 R2, P1, R28, R6, RZ ;  /* 0x000000061c027210 */ /* 0x000fe20007f3e0ff */
[----:B------:R-:W-:Y:S01]  /*6290*/  VIADD R23, R0, 0x36430 ;  /* 0x0003643000177836 */ /* 0x000fe20000000000 */
[----:B------:R-:W-:Y:S01]  /*62a0*/  R2UR UR27, R28 ;  /* 0x000000001c1b72ca */ /* 0x000fe200000e0000 */
[----:B------:R-:W-:Y:S01]  /*62b0*/  VIADD R24, R0, 0x2a000 ;  /* 0x0002a00000187836 */ /* 0x000fe20000000000 */
[----:B--2---:R-:W-:Y:S01]  /*62c0*/  LEA.HI.X.SX32 R3, R28, R11, 0x1, P1 ;  /* 0x0000000b1c037211 */ /* 0x004fe200008f0eff */
[C---:B------:R-:W-:Y:S01]  /*62d0*/  VIADD R25, R0.reuse, 0x2c000 ;  /* 0x0002c00000197836 */ /* 0x040fe20000000000 */
[----:B------:R-:W-:Y:S01]  /*62e0*/  R2UR UR25, R23 ;  /* 0x00000000171972ca */ /* 0x000fe200000e0000 */
[----:B------:R-:W-:Y:S01]  /*62f0*/  VIADD R26, R0, 0x2e000 ;  /* 0x0002e000001a7836 */ /* 0x000fe20000000000 */
[----:B------:R-:W-:Y:S01]  /*6300*/  R2UR UR24, R24 ;  /* 0x00000000181872ca */ /* 0x000fe200000e0000 */
[----:B------:R-:W-:Y:S01]  /*6310*/  VIADD R27, R0, 0x30200 ;  /* 0x00030200001b7836 */ /* 0x000fe20000000000 */
[----:B------:R-:W-:Y:S01]  /*6320*/  R2UR UR16, R25 ;  /* 0x00000000191072ca */ /* 0x000fe200000e0000 */
[----:B------:R-:W-:Y:S01]  /*6330*/  UMOV UR26, URZ ;  /* 0x0000003f001a7c82 */ /* 0x000fe20008000000 */
[----:B------:R-:W-:Y:S01]  /*6340*/  R2UR UR8, R26 ;  /* 0x000000001a0872ca */ /* 0x000fe200000e0000 */
[----:B------:R-:W-:Y:S01]  /*6350*/  UMOV UR18, 0x40 ;  /* 0x0000004000127882 */ /* 0x000fe20000000000 */
[----:B------:R-:W-:Y:S01]  /*6360*/  R2UR UR32, R27 ;  /* 0x000000001b2072ca */ /* 0x000fe200000e0000 */
[----:B------:R-:W-:Y:S01]  /*6370*/  UMOV UR20, UR28 ;  /* 0x0000001c00147c82 */ /* 0x000fe20008000000 */
[----:B------:R-:W-:Y:S01]  /*6380*/  UMOV UR21, UR29 ;  /* 0x0000001d00157c82 */ /* 0x000fe20008000000 */
[----:B------:R-:W-:Y:S01]  /*6390*/  UMOV UR19, UR27 ;  /* 0x0000001b00137c82 */ /* 0x000fe20008000000 */
[C---:B---3--:R-:W-:Y:S01]  /*63a0*/  LEA R4, P1, R2.reuse, R18, 0x2 ;  /* 0x0000001202047211 */ /* 0x048fe200078210ff */
[----:B------:R-:W-:Y:S01]  /*63b0*/  UMOV UR17, UR25 ;  /* 0x0000001900117c82 */ /* 0x000fe20008000000 */
[----:B------:R-:W-:Y:S01]  /*63c0*/  UMOV UR10, 0x80 ;  /* 0x00000080000a7882 */ /* 0x000fe20000000000 */
[----:B------:R-:W-:Y:S01]  /*63d0*/  UMOV UR12, UR28 ;  /* 0x0000001c000c7c82 */ /* 0x000fe20008000000 */
[----:B------:R-:W-:Y:S01]  /*63e0*/  LEA.HI.X R2, R2, R19, R3, 0x2, P1 ;  /* 0x0000001302027211 */ /* 0x000fe200008f1403 */
[----:B------:R-:W-:Y:S01]  /*63f0*/  UMOV UR13, UR29 ;  /* 0x0000001d000d7c82 */ /* 0x000fe20008000000 */
[----:B------:R-:W-:Y:S01]  /*6400*/  R2UR UR30, R4 ;  /* 0x00000000041e72ca */ /* 0x000fe200000e0000 */
[----:B------:R-:W-:Y:S01]  /*6410*/  UMOV UR9, UR25 ;  /* 0x0000001900097c82 */ /* 0x000fe20008000000 */
[----:B------:R-:W-:Y:S01]  /*6420*/  IADD3 R4, P1, R13, 0x1f0, RZ ;  /* 0x000001f00d047810 */ /* 0x000fe20007f3e0ff */
[----:B------:R-:W-:Y:S01]  /*6430*/  UMOV UR11, UR27 ;  /* 0x0000001b000b7c82 */ /* 0x000fe20008000000 */
[----:B------:R-:W-:Y:S01]  /*6440*/  R2UR UR31, R2 ;  /* 0x00000000021f72ca */ /* 0x000fe200000e0000 */
[----:B------:R-:W-:Y:S01]  /*6450*/  UMOV UR22, 0x10 ;  /* 0x0000001000167882 */ /* 0x000fe20000000000 */
[----:B------:R-:W-:Y:S01]  /*6460*/  R2UR UR6, R4 ;  /* 0x00000000040672ca */ /* 0x000fe200000e0000 */
[----:B------:R-:W-:Y:S01]  /*6470*/  IMAD.X R5, RZ, RZ, R14, P1 ;  /* 0x000000ffff057224 */ /* 0x000fe200008e060e */
[----:B------:R-:W-:Y:S01]  /*6480*/  SHF.L.U32 R3, R12, 0x1f, RZ ;  /* 0x0000001f0c037819 */ /* 0x000fe200000006ff */
[----:B------:R-:W-:-:S03]  /*6490*/  UMOV UR33, UR25 ;  /* 0x0000001900217c82 */ /* 0x000fc60008000000 */
[----:B------:R-:W-:-:S13]  /*64a0*/  R2UR UR7, R5 ;  /* 0x00000000050772ca */ /* 0x000fda00000e0000 */
[----:B------:R2:W-:Y:S01]  /*64b0*/  UTMALDG.4D [UR24], [UR6], desc[UR14] ;  /* 0x00000e18060075b4 */ /* 0x0005e20008019000 */
[----:B------:R2:W-:Y:S01]  /*64c0*/  UTMALDG.4D [UR16], [UR6], desc[UR14] ;  /* 0x00000e10060075b4 */ /* 0x0005e20008019000 */
[----:B------:R2:W-:Y:S01]  /*64d0*/  UTMALDG.4D [UR8], [UR6], desc[UR14] ;  /* 0x00000e08060075b4 */ /* 0x0005e20008019000 */
[----:B------:R2:W-:Y:S01]  /*64e0*/  UBLKCP.S.G [UR32], [UR30], UR22 ;  /* 0x000000201e0073ba */ /* 0x0005e20008000216 */
[----:B------:R-:W3:Y:S02]  /*64f0*/  SYNCS.PHASECHK.TRANS64.TRYWAIT P1, [R0+URZ+0x36428], R3 ;  /* 0x03642803000075a7 */ /* 0x000ee4000802017f */
[----:B--23--:R-:W-:Y:S05]  /*6500*/  @!P1 BRA `(.L_x_72) ;  /* 0x0000001400589947 */ /* 0x00cfea0003800000 */
.L_x_97:
[----:B------:R-:W-:Y:S05]  /*6510*/  @P0 BRA `(.L_x_73) ;  /* 0x0000000000140947 */ /* 0x000fea0003800000 */
[----:B------:R-:W-:Y:S01]  /*6520*/  ISETP.NE.AND P1, PT, R16, RZ, PT ;  /* 0x000000ff1000720c */ /* 0x000fe20003f25270 */
[----:B--2---:R-:W-:-:S04]  /*6530*/  IMAD.MOV.U32 R3, RZ, RZ, 0x6100 ;  /* 0x00006100ff037424 */ /* 0x004fc800078e00ff */
[----:B------:R3:W-:Y:S08]  /*6540*/  SYNCS.ARRIVE.TRANS64 RZ, [R0+URZ+0x36418], R3 ;  /* 0x0364180300ff79a7 */ /* 0x0007f0000800003f */
[----:B------:R-:W-:Y:S05]  /*6550*/  @!P1 BRA `(.L_x_73) ;  /* 0x0000000000049947 */ /* 0x000fea0003800000 */
[----:B------:R-:W-:Y:S01]  /*6560*/  BPT.TRAP 0x1 ;  /* 0x000000040000795c */ /* 0x000fe20000300000 */
.L_x_73:
[----:B------:R-:W-:Y:S01]  /*6570*/  VIADD R28, R28, 0x40 ;  /* 0x000000401c1c7836 */ /* 0x000fe20000000000 */
[----:B------:R-:W-:Y:S01]  /*6580*/  IADD3 R2, P1, R13, 0xf0, RZ ;  /* 0x000000f00d027810 */ /* 0x000fe20007f3e0ff */
[----:B------:R-:W-:Y:S01]  /*6590*/  UMOV UR22, 0x0 ;  /* 0x0000000000167882 */ /* 0x000fe20000000000 */
[----:B------:R-:W-:Y:S01]  /*65a0*/  R2UR UR24, R0 ;  /* 0x00000000001872ca */ /* 0x000fe200000e0000 */
[----:B------:R-:W-:Y:S01]  /*65b0*/  UMOV UR23, 0x14f00000 ;  /* 0x14f0000000177882 */ /* 0x000fe20000000000 */
[----:B------:R-:W-:Y:S01]  /*65c0*/  R2UR UR19, R28 ;  /* 0x000000001c1372ca */ /* 0x000fe200000e0000 */
[----:B--23--:R-:W-:Y:S01]  /*65d0*/  IMAD.X R3, RZ, RZ, R14, P1 ;  /* 0x000000ffff037224 */ /* 0x00cfe200008e060e */
[----:B------:R-:W-:Y:S01]  /*65e0*/  R2UR UR14, R2 ;  /* 0x00000000020e72ca */ /* 0x000fe200000e0000 */
[----:B------:R-:W-:Y:S01]  /*65f0*/  UMOV UR18, URZ ;  /* 0x0000003f00127c82 */ /* 0x000fe20008000000 */
[----:B------:R-:W-:Y:S01]  /*6600*/  UMOV UR20, UR28 ;  /* 0x0000001c00147c82 */ /* 0x000fe20008000000 */
[----:B------:R-:W-:Y:S01]  /*6610*/  UMOV UR21, UR29 ;  /* 0x0000001d00157c82 */ /* 0x000fe20008000000 */
[----:B------:R-:W-:Y:S01]  /*6620*/  R2UR UR15, R3 ;  /* 0x00000000030f72ca */ /* 0x000fe200000e0000 */
[----:B------:R-:W-:Y:S01]  /*6630*/  UMOV UR10, 0x40 ;  /* 0x00000040000a7882 */ /* 0x000fe20000000000 */
[----:B------:R-:W-:Y:S01]  /*6640*/  UMOV UR12, UR28 ;  /* 0x0000001c000c7c82 */ /* 0x000fe20008000000 */
[----:B------:R-:W-:Y:S01]  /*6650*/  UMOV UR13, UR29 ;  /* 0x0000001d000d7c82 */ /* 0x000fe20008000000 */
[----:B------:R-:W-:Y:S01]  /*6660*/  UMOV UR26, 0x80 ;  /* 0x00000080001a7882 */ /* 0x000fe20000000000 */
[----:B------:R-:W-:Y:S01]  /*6670*/  UIADD3 UR16, UR24, 0x24000, URZ ;  /* 0x0002400018107890 */ /* 0x000fe2000fffe03f */
[----:B------:R-:W-:Y:S01]  /*6680*/  SHF.L.U32 R29, RZ, 0x1f, RZ ;  /* 0x0000001fff1d7819 */ /* 0x000fe200000006ff */
[----:B------:R-:W-:-:S02]  /*6690*/  UIADD3 UR17, UR24, 0x36418, URZ ;  /* 0x0003641818117890 */ /* 0x000fc4000fffe03f */
[----:B------:R-:W-:Y:S02]  /*66a0*/  UIADD3 UR8, UR24, 0x26000, URZ ;  /* 0x0002600018087890 */ /* 0x000fe4000fffe03f */
[----:B------:R-:W-:Y:S02]  /*66b0*/  UIADD3 UR30, UR24, 0x30100, URZ ;  /* 0x00030100181e7890 */ /* 0x000fe4000fffe03f */
[----:B------:R-:W-:Y:S02]  /*66c0*/  UIADD3 UR24, UR24, 0x28000, URZ ;  /* 0x0002800018187890 */ /* 0x000fe4000fffe03f */
[----:B------:R-:W-:Y:S02]  /*66d0*/  UIMAD.WIDE UR6, UR19, 0x4, UR4 ;  /* 0x00000004130678a5 */ /* 0x000fe4000f8e0204 */
[----:B------:R2:W-:Y:S01]  /*66e0*/  UTMALDG.4D [UR16], [UR14], desc[UR22] ;  /* 0x000016100e0075b4 */ /* 0x0005e20008019000 */
[----:B------:R-:W-:Y:S01]  /*66f0*/  UMOV UR9, UR17 ;  /* 0x0000001100097c82 */ /* 0x000fe20008000000 */
[----:B------:R-:W-:Y:S01]  /*6700*/  UMOV UR11, UR19 ;  /* 0x00000013000b7c82 */ /* 0x000fe20008000000 */
[----:B------:R-:W-:Y:S01]  /*6710*/  UMOV UR25, UR17 ;  /* 0x0000001100197c82 */ /* 0x000fe20008000000 */
[----:B------:R-:W-:Y:S01]  /*6720*/  UMOV UR27, UR19 ;  /* 0x00000013001b7c82 */ /* 0x000fe20008000000 */
[----:B------:R-:W-:Y:S01]  /*6730*/  UMOV UR32, 0x10 ;  /* 0x0000001000207882 */ /* 0x000fe20000000000 */
[----:B------:R-:W-:Y:S01]  /*6740*/  UMOV UR31, UR17 ;  /* 0x00000011001f7c82 */ /* 0x000fe20008000000 */
[----:B------:R2:W-:Y:S01]  /*6750*/  UTMALDG.4D [UR8], [UR14], desc[UR22] ;  /* 0x000016080e0075b4 */ /* 0x0005e20008019000 */
[----:B------:R2:W-:Y:S01]  /*6760*/  UTMALDG.4D [UR24], [UR14], desc[UR22] ;  /* 0x000016180e0075b4 */ /* 0x0005e20008019000 */
[----:B------:R2:W-:Y:S01]  /*6770*/  UBLKCP.S.G [UR30], [UR6], UR32 ;  /* 0x0000001e060073ba */ /* 0x0005e20008000220 */
[----:B------:R-:W3:Y:S02]  /*6780*/  SYNCS.PHASECHK.TRANS64.TRYWAIT P1, [R0+URZ+0x36438], R29 ;  /* 0x0364381d000075a7 */ /* 0x000ee4000802017f */
[----:B--23--:R-:W-:Y:S05]  /*6790*/  @!P1 BRA `(.L_x_74) ;  /* 0x0000001000c89947 */ /* 0x00cfea0003800000 */
.L_x_98:
[----:B--2---:R-:W-:Y:S01]  /*67a0*/  SHF.R.S32.HI R29, RZ, 0x1f, R28 ;  /* 0x0000001fff1d7819 */ /* 0x004fe2000001141c */
[----:B------:R-:W-:Y:S06]  /*67b0*/  @P0 BRA `(.L_x_75) ;  /* 0x00000000001c0947 */ /* 0x000fec0003800000 */
[----:B------:R-:W-:-:S04]  /*67c0*/  IMAD.MOV.U32 R16, RZ, RZ, 0x6100 ;  /* 0x00006100ff107424 */ /* 0x000fc800078e00ff */
[----:B------:R2:W-:Y:S02]  /*67d0*/  SYNCS.ARRIVE.TRANS64 RZ, [R0+URZ+0x36430], R16 ;  /* 0x0364301000ff79a7 */ /* 0x0005e4000800003f */
[----:B--2---:R-:W2:Y:S02]  /*67e0*/  S2R R16, SR_TID.X ;  /* 0x0000000000107919 */ /* 0x004ea40000002100 */
[----:B--2---:R-:W-:-:S04]  /*67f0*/  LOP3.LUT R16, R16, 0x1f, RZ, 0xc0, !PT ;  /* 0x0000001f10107812 */ /* 0x004fc800078ec0ff */
[----:B------:R-:W-:-:S13]  /*6800*/  ISETP.NE.AND P1, PT, R16, RZ, PT ;  /* 0x000000ff1000720c */ /* 0x000fda0003f25270 */
[----:B------:R-:W-:Y:S05]  /*6810*/  @!P1 BRA `(.L_x_75) ;  /* 0x0000000000049947 */ /* 0x000fea0003800000 */
[----:B------:R-:W-:Y:S01]  /*6820*/  BPT.TRAP 0x1 ;  /* 0x000000040000795c */ /* 0x000fe20000300000 */
.L_x_75:
[C---:B------:R-:W-:Y:S01]  /*6830*/  R2UR UR27, R28.reuse ;  /* 0x000000001c1b72ca */ /* 0x040fe200000e0000 */
[----:B------:R-:W-:Y:S01]  /*6840*/  UMOV UR14, 0x0 ;  /* 0x00000000000e7882 */ /* 0x000fe20000000000 */
[----:B------:R-:W-:Y:S01]  /*6850*/  IADD3 R28, P1, R28, R6, RZ ;  /* 0x000000061c1c7210 */ /* 0x000fe20007f3e0ff */
[----:B------:R-:W-:Y:S01]  /*6860*/  UMOV UR15, 0x14f00000 ;  /* 0x14f00000000f7882 */ /* 0x000fe20000000000 */
[----:B------:R-:W-:Y:S01]  /*6870*/  R2UR UR25, R23 ;  /* 0x00000000171972ca */ /* 0x000fe200000e0000 */
[----:B------:R-:W-:Y:S01]  /*6880*/  UMOV UR26, URZ ;  /* 0x0000003f001a7c82 */ /* 0x000fe20008000000 */
[----:B------:R-:W-:Y:S01]  /*6890*/  R2UR UR24, R24 ;  /* 0x00000000181872ca */ /* 0x000fe200000e0000 */
[----:B------:R-:W-:Y:S01]  /*68a0*/  IMAD.X R29, R29, 0x1, R11, P1 ;  /* 0x000000011d1d7824 */ /* 0x000fe200008e060b */
[----:B------:R-:W-:Y:S01]  /*68b0*/  LEA R18, P1, R28, R18, 0x2 ;  /* 0x000000121c127211 */ /* 0x000fe200078210ff */
[----:B------:R-:W-:Y:S01]  /*68c0*/  UMOV UR18, 0x40 ;  /* 0x0000004000127882 */ /* 0x000fe20000000000 */
[----:B------:R-:W-:Y:S01]  /*68d0*/  R2UR UR6, R4 ;  /* 0x00000000040672ca */ /* 0x000fe200000e0000 */
[----:B------:R-:W-:Y:S01]  /*68e0*/  UMOV UR20, UR28 ;  /* 0x0000001c00147c82 */ /* 0x000fe20008000000 */
[----:B------:R-:W-:Y:S01]  /*68f0*/  LEA.HI.X R19, R28, R19, R29, 0x2, P1 ;  /* 0x000000131c137211 */ /* 0x000fe200008f141d */
[----:B------:R-:W-:Y:S01]  /*6900*/  UMOV UR21, UR29 ;  /* 0x0000001d00157c82 */ /* 0x000fe20008000000 */
[----:B------:R-:W-:Y:S01]  /*6910*/  R2UR UR7, R5 ;  /* 0x00000000050772ca */ /* 0x000fe200000e0000 */
[----:B------:R-:W-:Y:S01]  /*6920*/  UMOV UR19, UR27 ;  /* 0x0000001b00137c82 */ /* 0x000fe20008000000 */
[----:B------:R-:W-:Y:S01]  /*6930*/  R2UR UR16, R25 ;  /* 0x00000000191072ca */ /* 0x000fe200000e0000 */
[----:B------:R-:W-:Y:S01]  /*6940*/  UMOV UR17, UR25 ;  /* 0x0000001900117c82 */ /* 0x000fe20008000000 */
[----:B------:R-:W-:Y:S01]  /*6950*/  R2UR UR8, R26 ;  /* 0x000000001a0872ca */ /* 0x000fe200000e0000 */
[----:B------:R-:W-:Y:S01]  /*6960*/  UMOV UR10, 0x80 ;  /* 0x00000080000a7882 */ /* 0x000fe20000000000 */
[----:B------:R-:W-:Y:S01]  /*6970*/  R2UR UR30, R18 ;  /* 0x00000000121e72ca */ /* 0x000fe200000e0000 */
[----:B------:R-:W-:Y:S01]  /*6980*/  UMOV UR12, UR28 ;  /* 0x0000001c000c7c82 */ /* 0x000fe20008000000 */
[----:B------:R-:W-:Y:S01]  /*6990*/  R2UR UR31, R19 ;  /* 0x00000000131f72ca */ /* 0x000fe200000e0000 */
[----:B------:R-:W-:Y:S01]  /*69a0*/  UMOV UR13, UR29 ;  /* 0x0000001d000d7c82 */ /* 0x000fe20008000000 */
[----:B------:R-:W-:Y:S01]  /*69b0*/  R2UR UR32, R27 ;  /* 0x000000001b2072ca */ /* 0x000fe200000e0000 */
[----:B------:R-:W-:Y:S01]  /*69c0*/  UMOV UR9, UR25 ;  /* 0x0000001900097c82 */ /* 0x000fe20008000000 */
[----:B------:R-:W-:Y:S01]  /*69d0*/  LOP3.LUT R12, R12, 0x1, RZ, 0x3c, !PT ;  /* 0x000000010c0c7812 */ /* 0x000fe200078e3cff */
[----:B------:R2:W-:Y:S01]  /*69e0*/  UTMALDG.4D [UR24], [UR6], desc[UR14] ;  /* 0x00000e18060075b4 */ /* 0x0005e20008019000 */
[----:B------:R-:W-:Y:S01]  /*69f0*/  UMOV UR11, UR27 ;  /* 0x0000001b000b7c82 */ /* 0x000fe20008000000 */
[----:B------:R-:W-:Y:S01]  /*6a00*/  UMOV UR33, UR25 ;  /* 0x0000001900217c82 */ /* 0x000fe20008000000 */
[----:B------:R-:W-:Y:S01]  /*6a10*/  SHF.L.U32 R5, R12, 0x1f, RZ ;  /* 0x0000001f0c057819 */ /* 0x000fe200000006ff */
[----:B------:R-:W-:Y:S01]  /*6a20*/  UMOV UR22, 0x10 ;  /* 0x0000001000167882 */ /* 0x000fe20000000000 */
[----:B------:R2:W-:Y:S01]  /*6a30*/  UTMALDG.4D [UR16], [UR6], desc[UR14] ;  /* 0x00000e10060075b4 */ /* 0x0005e20008019000 */
[----:B------:R2:W-:Y:S04]  /*6a40*/  UTMALDG.4D [UR8], [UR6], desc[UR14] ;  /* 0x00000e08060075b4 */ /* 0x0005e80008019000 */
[----:B------:R2:W-:Y:S01]  /*6a50*/  UBLKCP.S.G [UR32], [UR30], UR22 ;  /* 0x000000201e0073ba */ /* 0x0005e20008000216 */
[----:B------:R-:W3:Y:S02]  /*6a60*/  SYNCS.PHASECHK.TRANS64.TRYWAIT P1, [R0+URZ+0x36420], R5 ;  /* 0x03642005000075a7 */ /* 0x000ee4000802017f */
[----:B--23--:R-:W-:Y:S05]  /*6a70*/  @!P1 BRA `(.L_x_76) ;  /* 0x0000001000249947 */ /* 0x00cfea0003800000 */
.L_x_100:
[----:B------:R-:W-:Y:S05]  /*6a80*/  @P0 BRA `(.L_x_77) ;  /* 0x0000000000140947 */ /* 0x000fea0003800000 */
[----:B------:R-:W-:Y:S01]  /*6a90*/  ISETP.NE.AND P1, PT, R16, RZ, PT ;  /* 0x000000ff1000720c */ /* 0x000fe20003f25270 */
[----:B--2---:R-:W-:-:S04]  /*6aa0*/  IMAD.MOV.U32 R5, RZ, RZ, 0x6100 ;  /* 0x00006100ff057424 */ /* 0x004fc800078e00ff */
[----:B------:R3:W-:Y:S08]  /*6ab0*/  SYNCS.ARRIVE.TRANS64 RZ, [R0+URZ+0x36410], R5 ;  /* 0x0364100500ff79a7 */ /* 0x0007f0000800003f */
[----:B------:R-:W-:Y:S05]  /*6ac0*/  @!P1 BRA `(.L_x_77) ;  /* 0x0000000000049947 */ /* 0x000fea0003800000 */
[----:B------:R-:W-:Y:S01]  /*6ad0*/  BPT.TRAP 0x1 ;  /* 0x000000040000795c */ /* 0x000fe20000300000 */
.L_x_77:
[----:B------:R-:W-:Y:S01]  /*6ae0*/  R2UR UR30, R20 ;  /* 0x00000000141e72ca */ /* 0x000fe200000e0000 */
[----:B------:R-:W-:Y:S01]  /*6af0*/  VIADD R22, R22, 0xfffffffe ;  /* 0xfffffffe16167836 */ /* 0x000fe20000000000 */
[----:B------:R-:W-:Y:S01]  /*6b00*/  R2UR UR24, R0 ;  /* 0x00000000001872ca */ /* 0x000fe200000e0000 */
[----:B------:R-:W-:Y:S01]  /*6b10*/  UMOV UR22, 0x0 ;  /* 0x0000000000167882 */ /* 0x000fe20000000000 */
[----:B------:R-:W-:Y:S01]  /*6b20*/  R2UR UR14, R2 ;  /* 0x00000000020e72ca */ /* 0x000fe200000e0000 */
[----:B------:R-:W-:Y:S01]  /*6b30*/  UMOV UR23, 0x14f00000 ;  /* 0x14f0000000177882 */ /* 0x000fe20000000000 */
[----:B------:R-:W-:Y:S01]  /*6b40*/  R2UR UR15, R3 ;  /* 0x00000000030f72ca */ /* 0x000fe200000e0000 */
[----:B------:R-:W-:Y:S01]  /*6b50*/  UMOV UR18, URZ ;  /* 0x0000003f00127c82 */ /* 0x000fe20008000000 */
[----:B------:R-:W-:Y:S01]  /*6b60*/  ISETP.NE.AND P1, PT, R22, RZ, PT ;  /* 0x000000ff1600720c */ /* 0x000fe20003f25270 */
[----:B------:R-:W-:Y:S01]  /*6b70*/  UMOV UR20, UR28 ;  /* 0x0000001c00147c82 */ /* 0x000fe20008000000 */
[----:B------:R-:W-:Y:S01]  /*6b80*/  UMOV UR21, UR29 ;  /* 0x0000001d00157c82 */ /* 0x000fe20008000000 */
[----:B------:R-:W-:Y:S01]  /*6b90*/  UMOV UR10, 0x40 ;  /* 0x00000040000a7882 */ /* 0x000fe20000000000 */
[----:B------:R-:W-:Y:S01]  /*6ba0*/  UMOV UR12, UR28 ;  /* 0x0000001c000c7c82 */ /* 0x000fe20008000000 */
[----:B------:R-:W-:-:S02]  /*6bb0*/  UIADD3 UR30, UR30, 0x2, URZ ;  /* 0x000000021e1e7890 */ /* 0x000fc4000fffe03f */
[----:B------:R-:W-:Y:S02]  /*6bc0*/  UIADD3 UR16, UR24, 0x1e000, URZ ;  /* 0x0001e00018107890 */ /* 0x000fe4000fffe03f */
[----:B------:R-:W-:Y:S02]  /*6bd0*/  USHF.L.U32 UR19, UR30, 0x6, URZ ;  /* 0x000000061e137899 */ /* 0x000fe4000800063f */
[----:B------:R-:W-:Y:S01]  /*6be0*/  UIADD3 UR17, UR24, 0x36410, URZ ;  /* 0x0003641018117890 */ /* 0x000fe2000fffe03f */
[----:B------:R-:W-:Y:S01]  /*6bf0*/  IMAD.U32 R20, RZ, RZ, UR30 ;  /* 0x0000001eff147e24 */ /* 0x000fe2000f8e00ff */
[----:B------:R-:W-:Y:S02]  /*6c00*/  UIADD3 UR8, UR24, 0x20000, URZ ;  /* 0x0002000018087890 */ /* 0x000fe4000fffe03f */
[----:B------:R-:W-:Y:S02]  /*6c10*/  UIADD3 UR32, UR24, 0x30000, URZ ;  /* 0x0003000018207890 */ /* 0x000fe4000fffe03f */
[----:B------:R-:W-:-:S02]  /*6c20*/  UIADD3 UR24, UR24, 0x22000, URZ ;  /* 0x0002200018187890 */ /* 0x000fc4000fffe03f */
[----:B------:R-:W-:Y:S02]  /*6c30*/  UIMAD.WIDE UR6, UR19, 0x4, UR4 ;  /* 0x00000004130678a5 */ /* 0x000fe4000f8e0204 */
[----:B------:R4:W-:Y:S01]  /*6c40*/  UTMALDG.4D [UR16], [UR14], desc[UR22] ;  /* 0x000016100e0075b4 */ /* 0x0009e20008019000 */
[----:B------:R-:W-:Y:S01]  /*6c50*/  UMOV UR13, UR29 ;  /* 0x0000001d000d7c82 */ /* 0x000fe20008000000 */
[----:B------:R-:W-:Y:S01]  /*6c60*/  UMOV UR9, UR17 ;  /* 0x0000001100097c82 */ /* 0x000fe20008000000 */
[----:B------:R-:W-:Y:S01]  /*6c70*/  UMOV UR11, UR19 ;  /* 0x00000013000b7c82 */ /* 0x000fe20008000000 */
[----:B------:R-:W-:Y:S01]  /*6c80*/  UMOV UR26, 0x80 ;  /* 0x00000080001a7882 */ /* 0x000fe20000000000 */
[----:B------:R-:W-:Y:S01]  /*6c90*/  UMOV UR25, UR17 ;  /* 0x0000001100197c82 */ /* 0x000fe20008000000 */
[----:B------:R-:W-:Y:S01]  /*6ca0*/  UMOV UR27, UR19 ;  /* 0x00000013001b7c82 */ /* 0x000fe20008000000 */
[----:B------:R-:W-:Y:S01]  /*6cb0*/  UMOV UR31, 0x10 ;  /* 0x00000010001f7882 */ /* 0x000fe20000000000 */
[----:B------:R4:W-:Y:S01]  /*6cc0*/  UTMALDG.4D [UR8], [UR14], desc[UR22] ;  /* 0x000016080e0075b4 */ /* 0x0009e20008019000 */
[----:B------:R-:W-:Y:S01]  /*6cd0*/  UMOV UR33, UR17 ;  /* 0x0000001100217c82 */ /* 0x000fe20008000000 */
[----:B------:R4:W-:Y:S01]  /*6ce0*/  UTMALDG.4D [UR24], [UR14], desc[UR22] ;  /* 0x000016180e0075b4 */ /* 0x0009e20008019000 */
[----:B------:R4:W-:Y:S02]  /*6cf0*/  UBLKCP.S.G [UR32], [UR6], UR31 ;  /* 0x00000020060073ba */ /* 0x0009e4000800021f */
[----:B----4-:R-:W-:Y:S05]  /*6d00*/  @P1 BRA `(.L_x_78) ;  /* 0xfffffff4001c1947 */ /* 0x010fea000383ffff */
[----:B--23--:R-:W-:-:S07]  /*6d10*/  IMAD.U32 R5, RZ, RZ, UR19 ;  /* 0x00000013ff057e24 */ /* 0x00cfce000f8e00ff */
.L_x_69:
[----:B------:R-:W-:Y:S01]  /*6d20*/  ISETP.NE.AND P1, PT, R21, RZ, PT ;  /* 0x000000ff1500720c */ /* 0x000fe20003f25270 */
[----:B------:R-:W-:-:S12]  /*6d30*/  IMAD.MOV.U32 R4, RZ, RZ, 0x1 ;  /* 0x00000001ff047424 */ /* 0x000fd800078e00ff */
[----:B------:R-:W-:Y:S05]  /*6d40*/  @!P1 BRA `(.L_x_68) ;  /* 0x0000000400649947 */ /* 0x000fea0003800000 */
[----:B------:R-:W2:Y:S02]  /*6d50*/  SYNCS.PHASECHK.TRANS64.TRYWAIT P1, [R0+URZ+0x36438], R10 ;  /* 0x0364380a000075a7 */ /* 0x000ea4000802017f */
[----:B--2---:R-:W-:Y:S05]  /*6d60*/  @!P1 BRA `(.L_x_79) ;  /* 0x0000000c00809947 */ /* 0x004fea0003800000 */
.L_x_101:
[----:B------:R-:W-:Y:S05]  /*6d70*/  @P0 BRA `(.L_x_80) ;  /* 0x0000000000140947 */ /* 0x000fea0003800000 */
[----:B------:R-:W-:Y:S01]  /*6d80*/  ISETP.NE.AND P1, PT, R16, RZ, PT ;  /* 0x000000ff1000720c */ /* 0x000fe20003f25270 */
[----:B------:R-:W-:-:S04]  /*6d90*/  IMAD.MOV.U32 R5, RZ, RZ, 0x6100 ;  /* 0x00006100ff057424 */ /* 0x000fc800078e00ff */
[----:B------:R3:W-:Y:S08]  /*6da0*/  SYNCS.ARRIVE.TRANS64 RZ, [R0+URZ+0x36430], R5 ;  /* 0x0364300500ff79a7 */ /* 0x0007f0000800003f */
[----:B------:R-:W-:Y:S05]  /*6db0*/  @!P1 BRA `(.L_x_80) ;  /* 0x0000000000049947 */ /* 0x000fea0003800000 */
[----:B------:R-:W-:Y:S01]  /*6dc0*/  BPT.TRAP 0x1 ;  /* 0x000000040000795c */ /* 0x000fe20000300000 */
.L_x_80:
[----:B---3--:R-:W3:Y:S01]  /*6dd0*/  LDC.64 R4, c[0x0][0x728] ;  /* 0x0001ca00ff047b82 */ /* 0x008ee20000000a00 */
[----:B------:R-:W-:Y:S01]  /*6de0*/  IMAD.SHL.U32 R20, R20, 0x40, RZ ;  /* 0x0000004014147824 */ /* 0x000fe200078e00ff */
[----:B------:R-:W-:Y:S01]  /*6df0*/  R2UR UR24, R0 ;  /* 0x00000000001872ca */ /* 0x000fe200000e0000 */
[----:B------:R-:W-:Y:S01]  /*6e00*/  UMOV UR14, 0x0 ;  /* 0x00000000000e7882 */ /* 0x000fe20000000000 */
[----:B------:R-:W-:Y:S01]  /*6e10*/  UMOV UR15, 0x14f00000 ;  /* 0x14f00000000f7882 */ /* 0x000fe20000000000 */
[----:B------:R-:W-:Y:S01]  /*6e20*/  UMOV UR18, URZ ;  /* 0x0000003f00127c82 */ /* 0x000fe20008000000 */
[C---:B------:R-:W-:Y:S01]  /*6e30*/  IADD3 R8, P1, R20.reuse, R6, RZ ;  /* 0x0000000614087210 */ /* 0x040fe20007f3e0ff */
[----:B------:R-:W-:Y:S01]  /*6e40*/  UMOV UR20, UR28 ;  /* 0x0000001c00147c82 */ /* 0x000fe20008000000 */
[C---:B------:R-:W-:Y:S01]  /*6e50*/  R2UR UR19, R20.reuse ;  /* 0x00000000141372ca */ /* 0x040fe200000e0000 */
[----:B------:R-:W-:Y:S01]  /*6e60*/  UMOV UR21, UR29 ;  /* 0x0000001d00157c82 */ /* 0x000fe20008000000 */
[----:B------:R-:W-:Y:S01]  /*6e70*/  LEA.HI.X.SX32 R9, R20, R11, 0x1, P1 ;  /* 0x0000000b14097211 */ /* 0x000fe200008f0eff */
[----:B------:R-:W-:Y:S01]  /*6e80*/  UMOV UR10, 0x40 ;  /* 0x00000040000a7882 */ /* 0x000fe20000000000 */
[----:B------:R-:W-:Y:S01]  /*6e90*/  UMOV UR12, UR28 ;  /* 0x0000001c000c7c82 */ /* 0x000fe20008000000 */
[----:B------:R-:W-:Y:S01]  /*6ea0*/  UMOV UR13, UR29 ;  /* 0x0000001d000d7c82 */ /* 0x000fe20008000000 */
[----:B------:R-:W-:Y:S01]  /*6eb0*/  UMOV UR26, 0x80 ;  /* 0x00000080001a7882 */ /* 0x000fe20000000000 */
[----:B------:R-:W-:-:S02]  /*6ec0*/  UIADD3 UR17, UR24, 0x36430, URZ ;  /* 0x0003643018117890 */ /* 0x000fc4000fffe03f */
[----:B------:R-:W-:Y:S02]  /*6ed0*/  UIADD3 UR16, UR24, 0x2a000, URZ ;  /* 0x0002a00018107890 */ /* 0x000fe4000fffe03f */
[----:B------:R-:W-:Y:S02]  /*6ee0*/  UIADD3 UR32, UR24, 0x30200, URZ ;  /* 0x0003020018207890 */ /* 0x000fe4000fffe03f */
[----:B------:R-:W-:Y:S02]  /*6ef0*/  UIADD3 UR8, UR24, 0x2c000, URZ ;  /* 0x0002c00018087890 */ /* 0x000fe4000fffe03f */
[----:B------:R-:W-:Y:S01]  /*6f00*/  UIADD3 UR24, UR24, 0x2e000, URZ ;  /* 0x0002e00018187890 */ /* 0x000fe2000fffe03f */
[C---:B---3--:R-:W-:Y:S01]  /*6f10*/  LEA R4, P2, R8.reuse, R4, 0x2 ;  /* 0x0000000408047211 */ /* 0x048fe200078410ff */
[----:B------:R-:W-:Y:S01]  /*6f20*/  UMOV UR9, UR17 ;  /* 0x0000001100097c82 */ /* 0x000fe20008000000 */
[----:B------:R-:W-:Y:S01]  /*6f30*/  UMOV UR11, UR19 ;  /* 0x00000013000b7c82 */ /* 0x000fe20008000000 */
[----:B------:R-:W-:Y:S01]  /*6f40*/  UMOV UR25, UR17 ;  /* 0x0000001100197c82 */ /* 0x000fe20008000000 */
[----:B------:R-:W-:Y:S01]  /*6f50*/  LEA.HI.X R5, R8, R5, R9, 0x2, P2 ;  /* 0x0000000508057211 */ /* 0x000fe200010f1409 */
[----:B------:R-:W-:Y:S01]  /*6f60*/  UMOV UR27, UR19 ;  /* 0x00000013001b7c82 */ /* 0x000fe20008000000 */
[----:B------:R-:W-:Y:S01]  /*6f70*/  IADD3 R8, P1, R13, 0x1f0, RZ ;  /* 0x000001f00d087810 */ /* 0x000fe20007f3e0ff */
[----:B------:R-:W-:Y:S01]  /*6f80*/  UMOV UR33, UR17 ;  /* 0x0000001100217c82 */ /* 0x000fe20008000000 */
[----:B------:R-:W-:Y:S01]  /*6f90*/  R2UR UR30, R4 ;  /* 0x00000000041e72ca */ /* 0x000fe200000e0000 */
[----:B------:R-:W-:Y:S01]  /*6fa0*/  UMOV UR22, 0x10 ;  /* 0x0000001000167882 */ /* 0x000fe20000000000 */
[----:B------:R-:W-:Y:S01]  /*6fb0*/  R2UR UR6, R8 ;  /* 0x00000000080672ca */ /* 0x000fe200000e0000 */
[----:B------:R-:W-:Y:S01]  /*6fc0*/  IMAD.X R8, RZ, RZ, R14, P1 ;  /* 0x000000ffff087224 */ /* 0x000fe200008e060e */
[----:B------:R-:W-:-:S02]  /*6fd0*/  R2UR UR31, R5 ;  /* 0x00000000051f72ca */ /* 0x000fc400000e0000 */
[----:B------:R-:W-:Y:S02]  /*6fe0*/  SHF.L.U32 R5, R12, 0x1f, RZ ;  /* 0x0000001f0c057819 */ /* 0x000fe400000006ff */
[----:B------:R-:W-:-:S13]  /*6ff0*/  R2UR UR7, R8 ;  /* 0x00000000080772ca */ /* 0x000fda00000e0000 */
[----:B------:R3:W-:Y:S01]  /*7000*/  UTMALDG.4D [UR16], [UR6], desc[UR14] ;  /* 0x00000e10060075b4 */ /* 0x0007e20008019000 */
[----:B------:R3:W-:Y:S01]  /*7010*/  UTMALDG.4D [UR8], [UR6], desc[UR14] ;  /* 0x00000e08060075b4 */ /* 0x0007e20008019000 */
[----:B------:R3:W-:Y:S01]  /*7020*/  UTMALDG.4D [UR24], [UR6], desc[UR14] ;  /* 0x00000e18060075b4 */ /* 0x0007e20008019000 */
[----:B------:R3:W-:Y:S01]  /*7030*/  UBLKCP.S.G [UR32], [UR30], UR22 ;  /* 0x000000201e0073ba */ /* 0x0007e20008000216 */
[----:B------:R-:W4:Y:S02]  /*7040*/  SYNCS.PHASECHK.TRANS64.TRYWAIT P1, [R0+URZ+0x36428], R5 ;  /* 0x03642805000075a7 */ /* 0x000f24000802017f */
[----:B---34-:R-:W-:Y:S05]  /*7050*/  @!P1 BRA `(.L_x_81) ;  /* 0x0000000800d89947 */ /* 0x018fea0003800000 */
.L_x_102:
[----:B------:R-:W-:Y:S01]  /*7060*/  IMAD.MOV.U32 R4, RZ, RZ, RZ ;  /* 0x000000ffff047224 */ /* 0x000fe200078e00ff */
[----:B------:R-:W-:Y:S06]  /*7070*/  @P0 BRA `(.L_x_82) ;  /* 0x0000000000140947 */ /* 0x000fec0003800000 */
[----:B------:R-:W-:Y:S01]  /*7080*/  ISETP.NE.AND P1, PT, R16, RZ, PT ;  /* 0x000000ff1000720c */ /* 0x000fe20003f25270 */
[----:B---3--:R-:W-:-:S04]  /*7090*/  IMAD.MOV.U32 R5, RZ, RZ, 0x6100 ;  /* 0x00006100ff057424 */ /* 0x008fc800078e00ff */
[----:B------:R4:W-:Y:S08]  /*70a0*/  SYNCS.ARRIVE.TRANS64 RZ, [R0+URZ+0x36418], R5 ;  /* 0x0364180500ff79a7 */ /* 0x0009f0000800003f */
[----:B------:R-:W-:Y:S05]  /*70b0*/  @!P1 BRA `(.L_x_82) ;  /* 0x0000000000049947 */ /* 0x000fea0003800000 */
[----:B------:R-:W-:Y:S01]  /*70c0*/  BPT.TRAP 0x1 ;  /* 0x000000040000795c */ /* 0x000fe20000300000 */
.L_x_82:
[----:B------:R-:W-:Y:S01]  /*70d0*/  R2UR UR19, R20 ;  /* 0x00000000141372ca */ /* 0x000fe200000e0000 */
[----:B------:R-:W-:Y:S01]  /*70e0*/  UMOV UR22, 0x0 ;  /* 0x0000000000167882 */ /* 0x000fe20000000000 */
[----:B------:R-:W-:Y:S01]  /*70f0*/  R2UR UR24, R0 ;  /* 0x00000000001872ca */ /* 0x000fe200000e0000 */
[----:B------:R-:W-:Y:S01]  /*7100*/  UMOV UR23, 0x14f00000 ;  /* 0x14f0000000177882 */ /* 0x000fe20000000000 */
[----:B------:R-:W-:Y:S01]  /*7110*/  R2UR UR14, R2 ;  /* 0x00000000020e72ca */ /* 0x000fe200000e0000 */
[----:B------:R-:W-:Y:S01]  /*7120*/  UMOV UR18, URZ ;  /* 0x0000003f00127c82 */ /* 0x000fe20008000000 */
[----:B------:R-:W-:Y:S01]  /*7130*/  R2UR UR15, R3 ;  /* 0x00000000030f72ca */ /* 0x000fe200000e0000 */
[----:B------:R-:W-:Y:S01]  /*7140*/  UMOV UR20, UR28 ;  /* 0x0000001c00147c82 */ /* 0x000fe20008000000 */
[----:B------:R-:W-:Y:S01]  /*7150*/  UMOV UR21, UR29 ;  /* 0x0000001d00157c82 */ /* 0x000fe20008000000 */
[----:B------:R-:W-:Y:S01]  /*7160*/  UMOV UR10, 0x40 ;  /* 0x00000040000a7882 */ /* 0x000fe20000000000 */
[----:B------:R-:W-:Y:S01]  /*7170*/  UMOV UR12, UR28 ;  /* 0x0000001c000c7c82 */ /* 0x000fe20008000000 */
[----:B------:R-:W-:Y:S01]  /*7180*/  UMOV UR13, UR29 ;  /* 0x0000001d000d7c82 */ /* 0x000fe20008000000 */
[----:B------:R-:W-:Y:S01]  /*7190*/  UMOV UR26, 0x80 ;  /* 0x00000080001a7882 */ /* 0x000fe20000000000 */
[----:B------:R-:W-:Y:S01]  /*71a0*/  UIADD3 UR19, UR19, 0x40, URZ ;  /* 0x0000004013137890 */ /* 0x000fe2000fffe03f */
[----:B------:R-:W-:Y:S01]  /*71b0*/  IMAD.MOV.U32 R15, RZ, RZ, 0x2 ;  /* 0x00000002ff0f7424 */ /* 0x000fe200078e00ff */
[----:B------:R-:W-:-:S02]  /*71c0*/  UIADD3 UR16, UR24, 0x24000, URZ ;  /* 0x0002400018107890 */ /* 0x000fc4000fffe03f */
[----:B------:R-:W-:Y:S02]  /*71d0*/  UIADD3 UR17, UR24, 0x36418, URZ ;  /* 0x0003641818117890 */ /* 0x000fe4000fffe03f */
[----:B------:R-:W-:Y:S01]  /*71e0*/  UIADD3 UR8, UR24, 0x26000, URZ ;  /* 0x0002600018087890 */ /* 0x000fe2000fffe03f */
[----:B---34-:R-:W-:Y:S01]  /*71f0*/  IMAD.U32 R5, RZ, RZ, UR19 ;  /* 0x00000013ff057e24 */ /* 0x018fe2000f8e00ff */
        /* <DEDUP_REMOVED lines=12> */
[----:B------:R3:W-:Y:S02]  /*72c0*/  UBLKCP.S.G [UR32], [UR6], UR30 ;  /* 0x00000020060073ba */ /* 0x0007e4000800021e */
[----:B---3--:R-:W-:Y:S01]  /*72d0*/  NOP ;  /* 0x0000000000007918 */ /* 0x008fe20000000000 */
.L_x_68:
[----:B------:R-:W-:-:S04]  /*72e0*/  SHF.L.U32 R3, R4, 0x1f, RZ ;  /* 0x0000001f04037819 */ /* 0x000fc800000006ff */
[----:B------:R-:W3:Y:S02]  /*72f0*/  SYNCS.PHASECHK.TRANS64.TRYWAIT P1, [R0+URZ+0x36438], R3 ;  /* 0x03643803000075a7 */ /* 0x000ee4000802017f */
[----:B---3--:R-:W-:Y:S05]  /*7300*/  @!P1 BRA `(.L_x_83) ;  /* 0x0000000800409947 */ /* 0x008fea0003800000 */
.L_x_103:
[----:B------:R-:W-:Y:S05]  /*7310*/  @P0 BRA `(.L_x_84) ;  /* 0x0000000000180947 */ /* 0x000fea0003800000 */
[----:B------:R-:W4:Y:S01]  /*7320*/  S2R R2, SR_TID.X ;  /* 0x0000000000027919 */ /* 0x000f220000002100 */
[----:B---3--:R-:W-:-:S04]  /*7330*/  IMAD.MOV.U32 R3, RZ, RZ, 0x6100 ;  /* 0x00006100ff037424 */ /* 0x008fc800078e00ff */
[----:B------:R3:W-:Y:S01]  /*7340*/  SYNCS.ARRIVE.TRANS64 RZ, [R0+URZ+0x36430], R3 ;  /* 0x0364300300ff79a7 */ /* 0x0007e2000800003f */
[----:B----4-:R-:W-:-:S13]  /*7350*/  LOP3.LUT P0, RZ, R2, 0x1f, RZ, 0xc0, !PT ;  /* 0x0000001f02ff7812 */ /* 0x010fda000780c0ff */
[----:B---3--:R-:W-:Y:S05]  /*7360*/  @!P0 BRA `(.L_x_84) ;  /* 0x0000000000048947 */ /* 0x008fea0003800000 */
[----:B------:R-:W-:Y:S01]  /*7370*/  BPT.TRAP 0x1 ;  /* 0x000000040000795c */ /* 0x000fe20000300000 */
.L_x_84:
[----:B---3--:R-:W3:Y:S01]  /*7380*/  LDC.64 R2, c[0x0][0x728] ;  /* 0x0001ca00ff027b82 */ /* 0x008ee20000000a00 */
[----:B------:R-:W-:Y:S01]  /*7390*/  IADD3 R13, P1, R13, 0x1f0, RZ ;  /* 0x000001f00d0d7810 */ /* 0x000fe20007f3e0ff */
[----:B------:R-:W-:Y:S01]  /*73a0*/  UMOV UR14, 0x0 ;  /* 0x00000000000e7882 */ /* 0x000fe20000000000 */
[C---:B------:R-:W-:Y:S01]  /*73b0*/  IADD3 R6, P0, R5.reuse, R6, RZ ;  /* 0x0000000605067210 */ /* 0x040fe20007f1e0ff */
[----:B------:R-:W-:Y:S01]  /*73c0*/  UMOV UR15, 0x14f00000 ;  /* 0x14f00000000f7882 */ /* 0x000fe20000000000 */
[----:B------:R-:W-:Y:S01]  /*73d0*/  R2UR UR24, R0 ;  /* 0x00000000001872ca */ /* 0x000fe200000e0000 */
[----:B------:R-:W-:Y:S01]  /*73e0*/  IMAD.X R14, RZ, RZ, R14, P1 ;  /* 0x000000ffff0e7224 */ /* 0x000fe200008e060e */
[C---:B------:R-:W-:Y:S01]  /*73f0*/  LEA.HI.X.SX32 R11, R5.reuse, R11, 0x1, P0 ;  /* 0x0000000b050b7211 */ /* 0x040fe200000f0eff */
[----:B------:R-:W-:Y:S01]  /*7400*/  UMOV UR18, URZ ;  /* 0x0000003f00127c82 */ /* 0x000fe20008000000 */
[----:B------:R-:W-:Y:S01]  /*7410*/  R2UR UR19, R5 ;  /* 0x00000000051372ca */ /* 0x000fe200000e0000 */
[----:B------:R-:W-:Y:S01]  /*7420*/  UMOV UR20, UR28 ;  /* 0x0000001c00147c82 */ /* 0x000fe20008000000 */
[----:B------:R-:W-:Y:S01]  /*7430*/  R2UR UR6, R13 ;  /* 0x000000000d0672ca */ /* 0x000fe200000e0000 */
[----:B------:R-:W-:Y:S01]  /*7440*/  UMOV UR21, UR29 ;  /* 0x0000001d00157c82 */ /* 0x000fe20008000000 */
[----:B------:R-:W-:Y:S01]  /*7450*/  R2UR UR7, R14 ;  /* 0x000000000e0772ca */ /* 0x000fe200000e0000 */
[----:B------:R-:W-:Y:S01]  /*7460*/  UMOV UR10, 0x40 ;  /* 0x00000040000a7882 */ /* 0x000fe20000000000 */
[----:B------:R-:W-:Y:S01]  /*7470*/  UMOV UR12, UR28 ;  /* 0x0000001c000c7c82 */ /* 0x000fe20008000000 */
[----:B------:R-:W-:Y:S01]  /*7480*/  UMOV UR13, UR29 ;  /* 0x0000001d000d7c82 */ /* 0x000fe20008000000 */
[----:B------:R-:W-:Y:S01]  /*7490*/  UMOV UR26, 0x80 ;  /* 0x00000080001a7882 */ /* 0x000fe20000000000 */
[----:B------:R-:W-:Y:S01]  /*74a0*/  UIADD3 UR17, UR24, 0x36430, URZ ;  /* 0x0003643018117890 */ /* 0x000fe2000fffe03f */
[----:B------:R-:W-:Y:S01]  /*74b0*/  LOP3.LUT R4, R4, 0x1, RZ, 0x3c, !PT ;  /* 0x0000000104047812 */ /* 0x000fe200078e3cff */
[----:B------:R-:W-:-:S02]  /*74c0*/  UIADD3 UR16, UR24, 0x2a000, URZ ;  /* 0x0002a00018107890 */ /* 0x000fc4000fffe03f */
[----:B------:R-:W-:Y:S01]  /*74d0*/  UIADD3 UR32, UR24, 0x30200, URZ ;  /* 0x0003020018207890 */ /* 0x000fe2000fffe03f */
[C---:B---3--:R-:W-:Y:S01]  /*74e0*/  LEA R2, P0, R6.reuse, R2, 0x2 ;  /* 0x0000000206027211 */ /* 0x048fe200078010ff */
[----:B------:R-:W-:Y:S02]  /*74f0*/  UIADD3 UR8, UR24, 0x2c000, URZ ;  /* 0x0002c00018087890 */ /* 0x000fe4000fffe03f */
[----:B------:R-:W-:Y:S01]  /*7500*/  UIADD3 UR24, UR24, 0x2e000, URZ ;  /* 0x0002e00018187890 */ /* 0x000fe2000fffe03f */
[----:B------:R-:W-:Y:S01]  /*7510*/  LEA.HI.X R3, R6, R3, R11, 0x2, P0 ;  /* 0x0000000306037211 */ /* 0x000fe200000f140b */
[----:B------:R-:W-:Y:S01]  /*7520*/  UMOV UR11, UR19 ;  /* 0x00000013000b7c82 */ /* 0x000fe20008000000 */
[----:B------:R-:W-:Y:S01]  /*7530*/  R2UR UR30, R2 ;  /* 0x00000000021e72ca */ /* 0x000fe200000e0000 */
[----:B------:R-:W-:Y:S01]  /*7540*/  UMOV UR9, UR17 ;  /* 0x0000001100097c82 */ /* 0x000fe20008000000 */
[----:B------:R-:W-:Y:S01]  /*7550*/  R2UR UR31, R3 ;  /* 0x00000000031f72ca */ /* 0x000fe200000e0000 */
[----:B------:R-:W-:Y:S01]  /*7560*/  UMOV UR27, UR19 ;  /* 0x00000013001b7c82 */ /* 0x000fe20008000000 */
[----:B------:R3:W-:Y:S01]  /*7570*/  UTMALDG.4D [UR16], [UR6], desc[UR14] ;  /* 0x00000e10060075b4 */ /* 0x0007e20008019000 */
[----:B------:R-:W-:Y:S01]  /*7580*/  UMOV UR25, UR17 ;  /* 0x0000001100197c82 */ /* 0x000fe20008000000 */
[----:B------:R-:W-:Y:S01]  /*7590*/  UMOV UR33, UR17 ;  /* 0x0000001100217c82 */ /* 0x000fe20008000000 */
[----:B------:R-:W-:Y:S01]  /*75a0*/  UMOV UR22, 0x10 ;  /* 0x0000001000167882 */ /* 0x000fe20000000000 */
[----:B------:R-:W-:Y:S01]  /*75b0*/  ISETP.NE.AND P0, PT, R15, 0x2, PT ;  /* 0x000000020f00780c */ /* 0x000fe20003f05270 */
[----:B------:R3:W-:Y:S03]  /*75c0*/  UTMALDG.4D [UR8], [UR6], desc[UR14] ;  /* 0x00000e08060075b4 */ /* 0x0007e60008019000 */
[----:B------:R-:W-:-:S02]  /*75d0*/  SEL R3, RZ, 0x1, P0 ;  /* 0x00000001ff037807 */ /* 0x000fc40000000000 */
[----:B------:R-:W-:Y:S02]  /*75e0*/  SEL R2, R15, RZ, P0 ;  /* 0x000000ff0f027207 */ /* 0x000fe40000000000 */
[----:B------:R-:W-:Y:S01]  /*75f0*/  LOP3.LUT R12, R12, R3, RZ, 0x3c, !PT ;  /* 0x000000030c0c7212 */ /* 0x000fe200078e3cff */
[----:B------:R3:W-:Y:S01]  /*7600*/  UTMALDG.4D [UR24], [UR6], desc[UR14] ;  /* 0x00000e18060075b4 */ /* 0x0007e20008019000 */
[----:B------:R3:W-:Y:S02]  /*7610*/  UBLKCP.S.G [UR32], [UR30], UR22 ;  /* 0x000000201e0073ba */ /* 0x0007e40008000216 */
[----:B---3--:R-:W-:-:S03]  /*7620*/  NOP ;  /* 0x0000000000007918 */ /* 0x008fc60000000000 */
.L_x_65:
[----:B------:R-:W-:Y:S05]  /*7630*/  BSYNC B0 ;  /* 0x0000000000007941 */ /* 0x000fea0003800000 */
.L_x_64:
[----:B------:R-:W-:-:S03]  /*7640*/  UMOV UR6, 0xffffffff ;  /* 0xffffffff00067882 */ /* 0x000fc60000000000 */
[----:B------:R-:W-:Y:S05]  /*7650*/  BRA.DIV UR6, `(.L_x_85) ;  /* 0x0000000606807947 */ /* 0x000fea000b800000 */
[----:B------:R-:W-:-:S13]  /*7660*/  ELECT P0, URZ, PT ;  /* 0x00000000003f782f */ /* 0x000fda0003800000 */
.L_x_106:
[----:B------:R-:W-:Y:S04]  /*7670*/  BSSY B0, `(.L_x_86) ;  /* 0x000001e000007945 */ /* 0x000fe80003800000 */
[----:B------:R-:W-:Y:S05]  /*7680*/  @!P0 BRA `(.L_x_87) ;  /* 0x0000000000708947 */ /* 0x000fea0003800000 */
[----:B------:R-:W-:-:S04]  /*7690*/  LOP3.LUT R17, R17, 0x2, RZ, 0xfc, !PT ;  /* 0x0000000211117812 */ /* 0x000fc800078efcff */
[----:B------:R-:W-:-:S13]  /*76a0*/  ISETP.NE.AND P2, PT, R17, 0x3, PT ;  /* 0x000000031100780c */ /* 0x000fda0003f45270 */
[----:B------:R-:W-:Y:S05]  /*76b0*/  @!P2 BRA `(.L_x_88) ;  /* 0x000000000004a947 */ /* 0x000fea0003800000 */
[----:B------:R-:W-:Y:S01]  /*76c0*/  BPT.TRAP 0x1 ;  /* 0x000000040000795c */ /* 0x000fe20000300000 */
.L_x_88:
[----:B------:R-:W3:Y:S01]  /*76d0*/  S2R R3, SR_CgaCtaId ;  /* 0x0000000000037919 */ /* 0x000ee20000008800 */
[----:B-12---:R-:W-:-:S04]  /*76e0*/  MOV R0, 0x400 ;  /* 0x0000040000007802 */ /* 0x006fc80000000f00 */
[----:B---3--:R-:W-:Y:S02]  /*76f0*/  LEA R9, R3, R0, 0x18 ;  /* 0x0000000003097211 */ /* 0x008fe400078ec0ff */
[----:B------:R-:W-:-:S03]  /*7700*/  SHF.L.U32 R0, R12, 0x1f, RZ ;  /* 0x0000001f0c007819 */ /* 0x000fc600000006ff */
[----:B------:R-:W-:-:S04]  /*7710*/  VIADD R3, R9, 0x36420 ;  /* 0x0003642009037836 */ /* 0x000fc80000000000 */
[C---:B------:R-:W-:Y:S02]  /*7720*/  IMAD R7, R2.reuse, 0x8, R3 ;  /* 0x0000000802077824 */ /* 0x040fe400078e0203 */
[----:B------:R-:W-:Y:S02]  /*7730*/  VIADD R2, R2, 0x1 ;  /* 0x0000000102027836 */ /* 0x000fe40000000000 */
[----:B------:R-:W1:Y:S03]  /*7740*/  SYNCS.PHASECHK.TRANS64.TRYWAIT P0, [R7+URZ], R0 ;  /* 0x00000000070075a7 */ /* 0x000e66000800017f */
[----:B------:R-:W-:-:S04]  /*7750*/  ISETP.NE.AND P1, PT, R2, 0x2, PT ;  /* 0x000000020200780c */ /* 0x000fc80003f25270 */
[----:B------:R-:W-:Y:S02]  /*7760*/  SEL R5, RZ, 0x1, P1 ;  /* 0x00000001ff057807 */ /* 0x000fe40000800000 */
[----:B------:R-:W-:Y:S02]  /*7770*/  SEL R2, R2, RZ, P1 ;  /* 0x000000ff02027207 */ /* 0x000fe40000800000 */
[----:B------:R-:W-:-:S03]  /*7780*/  LOP3.LUT R5, R12, R5, RZ, 0x3c, !PT ;  /* 0x000000050c057212 */ /* 0x000fc600078e3cff */
[----:B------:R-:W-:Y:S01]  /*7790*/  IMAD R3, R2, 0x8, R3 ;  /* 0x0000000802037824 */ /* 0x000fe200078e0203 */
[----:B------:R-:W-:Y:S01]  /*77a0*/  SHF.L.U32 R2, R5, 0x1f, RZ ;  /* 0x0000001f05027819 */ /* 0x000fe200000006ff */
[----:B-1----:R-:W-:Y:S06]  /*77b0*/  @!P0 BRA `(.L_x_89) ;  /* 0x00000004004c8947 */ /* 0x002fec0003800000 */
.L_x_107:
[----:B------:R-:W2:Y:S02]  /*77c0*/  SYNCS.PHASECHK.TRANS64.TRYWAIT P0, [R3+URZ], R2 ;  /* 0x00000002030075a7 */ /* 0x000ea4000800017f */
[----:B--2---:R-:W-:Y:S05]  /*77d0*/  @!P0 BRA `(.L_x_90) ;  /* 0x0000000400588947 */ /* 0x004fea0003800000 */
.L_x_108:
[----:B------:R-:W-:Y:S05]  /*77e0*/  @!P2 BRA `(.L_x_91) ;  /* 0x000000000004a947 */ /* 0x000fea0003800000 */
[----:B------:R-:W-:Y:S01]  /*77f0*/  BPT.TRAP 0x1 ;  /* 0x000000040000795c */ /* 0x000fe20000300000 */
.L_x_91:
[----:B------:R-:W-:-:S07]  /*7800*/  SHF.L.U32 R4, R4, 0x1f, RZ ;  /* 0x0000001f04047819 */ /* 0x000fce00000006ff */
.L_x_92:
[----:B---3--:R3:W4:Y:S02]  /*7810*/  SYNCS.PHASECHK.TRANS64.TRYWAIT P0, [R9+URZ+0x36438], R4 ;  /* 0x03643804090075a7 */ /* 0x008724000800017f */
[----:B----4-:R-:W-:Y:S05]  /*7820*/  @!P0 NANOSLEEP.SYNCS 0x989680 ;  /* 0x009896800000895d */ /* 0x010fea0003900000 */
[----:B------:R-:W4:Y:S02]  /*7830*/  @!P0 SYNCS.PHASECHK.TRANS64 P0, [R9+URZ+0x36438], R4 ;  /* 0x03643804090085a7 */ /* 0x000f24000800007f */
[----:B----4-:R-:W-:Y:S05]  /*7840*/  @!P0 BRA `(.L_x_92) ;  /* 0xfffffffc00f08947 */ /* 0x010fea000383ffff */
.L_x_87:
[----:B------:R-:W-:Y:S05]  /*7850*/  BSYNC B0 ;  /* 0x0000000000007941 */ /* 0x000fea0003800000 */
.L_x_86:
[----:B------:R-:W-:Y:S05]  /*7860*/  EXIT ;  /* 0x000000000000794d */ /* 0x000fea0003800000 */
.L_x_10:
[----:B------:R-:W-:Y:S02]  /*7870*/  IMAD.MOV.U32 R12, RZ, RZ, RZ ;  /* 0x000000ffff0c7224 */ /* 0x000fe400078e00ff */
[----:B------:R-:W-:Y:S02]  /*7880*/  IMAD.MOV.U32 R11, RZ, RZ, 0x1f ;  /* 0x0000001fff0b7424 */ /* 0x000fe400078e00ff */
[----:B------:R-:W-:-:S07]  /*7890*/  IMAD.MOV.U32 R15, RZ, RZ, -0x1 ;  /* 0xffffffffff0f7424 */ /* 0x000fce00078e00ff */
[----:B------:R-:W-:Y:S05]  /*78a0*/  WARPSYNC.COLLECTIVE R15, `(.L_x_93) ;  /* 0x000000000f087348 */ /* 0x000fea0003c00000 */
[----:B------:R1:W2:Y:S02]  /*78b0*/  SHFL.IDX P6, R14, R13, R12, R11 ;  /* 0x0000000c0d0e7389 */ /* 0x0002a400000c000b */
[----:B-12---:R-:W-:Y:S01]  /*78c0*/  ENDCOLLECTIVE ;  /* 0x000000000000791b */ /* 0x006fe20003800000 */
.L_x_93:
[----:B------:R-:W-:Y:S05]  /*78d0*/  BRA `(.L_x_94) ;  /* 0xffffff9000ac7947 */ /* 0x000fea000383ffff */
.L_x_12:
[----:B--2---:R2:W3:Y:S02]  /*78e0*/  SYNCS.PHASECHK.TRANS64.TRYWAIT P0, [R157+URZ+0x36400], R18 ;  /* 0x036400129d0075a7 */ /* 0x0044e4000800017f */
[----:B---3--:R-:W-:Y:S05]  /*78f0*/  @!P0 NANOSLEEP.SYNCS 0x989680 ;  /* 0x009896800000895d */ /* 0x008fea0003900000 */
[----:B------:R-:W3:Y:S02]  /*7900*/  @!P0 SYNCS.PHASECHK.TRANS64 P0, [R157+URZ+0x36400], R18 ;  /* 0x036400129d0085a7 */ /* 0x000ee4000800007f */
[----:B---3--:R-:W-:Y:S05]  /*7910*/  @!P0 BRA `(.L_x_12) ;  /* 0xfffffffc00f08947 */ /* 0x008fea000383ffff */
[----:B------:R-:W-:Y:S05]  /*7920*/  BRA `(.L_x_11) ;  /* 0xffffff9400187947 */ /* 0x000fea000383ffff */
.L_x_17:
[----:B--2---:R2:W3:Y:S02]  /*7930*/  SYNCS.PHASECHK.TRANS64.TRYWAIT P1, [R4+URZ+0x36410], R13 ;  /* 0x0364100d040075a7 */ /* 0x0044e4000802017f */
[----:B---3--:R-:W-:Y:S05]  /*7940*/  @!P1 NANOSLEEP.SYNCS 0x989680 ;  /* 0x009896800000995d */ /* 0x008fea0003900000 */
[----:B------:R-:W3:Y:S02]  /*7950*/  @!P1 SYNCS.PHASECHK.TRANS64 P1, [R4+URZ+0x36410], R13 ;  /* 0x0364100d040095a7 */ /* 0x000ee4000802007f */
[----:B---3--:R-:W-:Y:S05]  /*7960*/  @!P1 BRA `(.L_x_17) ;  /* 0xfffffffc00f09947 */ /* 0x008fea000383ffff */
[----:B------:R-:W-:Y:S05]  /*7970*/  BRA `(.L_x_16) ;  /* 0xffffff9800d87947 */ /* 0x000fea000383ffff */
.L_x_21:
[----:B---3--:R3:W1:Y:S02]  /*7980*/  SYNCS.PHASECHK.TRANS64.TRYWAIT P1, [R157+URZ+0x36430], R14 ;  /* 0x0364300e9d0075a7 */ /* 0x008664000802017f */
[----:B-1----:R-:W-:Y:S05]  /*7990*/  @!P1 NANOSLEEP.SYNCS 0x989680 ;  /* 0x009896800000995d */ /* 0x002fea0003900000 */
[----:B------:R-:W1:Y:S02]  /*79a0*/  @!P1 SYNCS.PHASECHK.TRANS64 P1, [R157+URZ+0x36430], R14 ;  /* 0x0364300e9d0095a7 */ /* 0x000e64000802007f */
[----:B-1----:R-:W-:Y:S05]  /*79b0*/  @!P1 BRA `(.L_x_21) ;  /* 0xfffffffc00f09947 */ /* 0x002fea000383ffff */
[----:B------:R-:W-:Y:S05]  /*79c0*/  BRA `(.L_x_20) ;  /* 0xffffffa0007c7947 */ /* 0x000fea000383ffff */
.L_x_66:
[----:B-1----:R1:W2:Y:S02]  /*79d0*/  SYNCS.PHASECHK.TRANS64.TRYWAIT P1, [R0+URZ+0x36420], R10 ;  /* 0x0364200a000075a7 */ /* 0x0022a4000802017f */
[----:B--2---:R-:W-:Y:S05]  /*79e0*/  @!P1 NANOSLEEP.SYNCS 0x989680 ;  /* 0x009896800000995d */ /* 0x004fea0003900000 */
[----:B------:R-:W2:Y:S02]  /*79f0*/  @!P1 SYNCS.PHASECHK.TRANS64 P1, [R0+URZ+0x36420], R10 ;  /* 0x0364200a000095a7 */ /* 0x000ea4000802007f */
[----:B--2---:R-:W-:Y:S05]  /*7a00*/  @!P1 BRA `(.L_x_66) ;  /* 0xfffffffc00f09947 */ /* 0x004fea000383ffff */
[----:B------:R-:W-:Y:S05]  /*7a10*/  BRA `(.L_x_95) ;  /* 0xffffffe0001c7947 */ /* 0x000fea000383ffff */
.L_x_70:
[----:B-1----:R1:W2:Y:S02]  /*7a20*/  SYNCS.PHASECHK.TRANS64.TRYWAIT P1, [R0+URZ+0x36438], R10 ;  /* 0x0364380a000075a7 */ /* 0x0022a4000802017f */
[----:B--2---:R-:W-:Y:S05]  /*7a30*/  @!P1 NANOSLEEP.SYNCS 0x989680 ;  /* 0x009896800000995d */ /* 0x004fea0003900000 */
[----:B------:R-:W2:Y:S02]  /*7a40*/  @!P1 SYNCS.PHASECHK.TRANS64 P1, [R0+URZ+0x36438], R10 ;  /* 0x0364380a000095a7 */ /* 0x000ea4000802007f */
[----:B--2---:R-:W-:Y:S05]  /*7a50*/  @!P1 BRA `(.L_x_70) ;  /* 0xfffffffc00f09947 */ /* 0x004fea000383ffff */
[----:B------:R-:W-:Y:S05]  /*7a60*/  BRA `(.L_x_96) ;  /* 0xffffffe400d47947 */ /* 0x000fea000383ffff */
.L_x_72:
[----:B--2---:R2:W3:Y:S02]  /*7a70*/  SYNCS.PHASECHK.TRANS64.TRYWAIT P1, [R0+URZ+0x36428], R3 ;  /* 0x03642803000075a7 */ /* 0x0044e4000802017f */
[----:B---3--:R-:W-:Y:S05]  /*7a80*/  @!P1 NANOSLEEP.SYNCS 0x989680 ;  /* 0x009896800000995d */ /* 0x008fea0003900000 */
[----:B------:R-:W3:Y:S02]  /*7a90*/  @!P1 SYNCS.PHASECHK.TRANS64 P1, [R0+URZ+0x36428], R3 ;  /* 0x03642803000095a7 */ /* 0x000ee4000802007f */
[----:B---3--:R-:W-:Y:S05]  /*7aa0*/  @!P1 BRA `(.L_x_72) ;  /* 0xfffffffc00f09947 */ /* 0x008fea000383ffff */
[----:B------:R-:W-:Y:S05]  /*7ab0*/  BRA `(.L_x_97) ;  /* 0xffffffe800947947 */ /* 0x000fea000383ffff */
.L_x_74:
[----:B--2---:R2:W3:Y:S02]  /*7ac0*/  SYNCS.PHASECHK.TRANS64.TRYWAIT P1, [R0+URZ+0x36438], R29 ;  /* 0x0364381d000075a7 */ /* 0x0044e4000802017f */
[----:B---3--:R-:W-:Y:S05]  /*7ad0*/  @!P1 NANOSLEEP.SYNCS 0x989680 ;  /* 0x009896800000995d */ /* 0x008fea0003900000 */
[----:B------:R-:W3:Y:S02]  /*7ae0*/  @!P1 SYNCS.PHASECHK.TRANS64 P1, [R0+URZ+0x36438], R29 ;  /* 0x0364381d000095a7 */ /* 0x000ee4000802007f */
[----:B---3--:R-:W-:Y:S05]  /*7af0*/  @!P1 BRA `(.L_x_74) ;  /* 0xfffffffc00f09947 */ /* 0x008fea000383ffff */
[----:B------:R-:W-:Y:S05]  /*7b00*/  BRA `(.L_x_98) ;  /* 0xffffffec00247947 */ /* 0x000fea000383ffff */
.L_x_76:
[----:B------:R-:W-:-:S07]  /*7b10*/  SHF.L.U32 R5, R12, 0x1f, RZ ;  /* 0x0000001f0c057819 */ /* 0x000fce00000006ff */
.L_x_99:
[----:B--2---:R2:W3:Y:S02]  /*7b20*/  SYNCS.PHASECHK.TRANS64.TRYWAIT P1, [R0+URZ+0x36420], R5 ;  /* 0x03642005000075a7 */ /* 0x0044e4000802017f */
[----:B---3--:R-:W-:Y:S05]  /*7b30*/  @!P1 NANOSLEEP.SYNCS 0x989680 ;  /* 0x009896800000995d */ /* 0x008fea0003900000 */
[----:B------:R-:W3:Y:S02]  /*7b40*/  @!P1 SYNCS.PHASECHK.TRANS64 P1, [R0+URZ+0x36420], R5 ;  /* 0x03642005000095a7 */ /* 0x000ee4000802007f */
[----:B---3--:R-:W-:Y:S05]  /*7b50*/  @!P1 BRA `(.L_x_99) ;  /* 0xfffffffc00f09947 */ /* 0x008fea000383ffff */
[----:B------:R-:W-:Y:S05]  /*7b60*/  BRA `(.L_x_100) ;  /* 0xffffffec00c47947 */ /* 0x000fea000383ffff */
.L_x_79:
[----:B--2---:R2:W3:Y:S02]  /*7b70*/  SYNCS.PHASECHK.TRANS64.TRYWAIT P1, [R0+URZ+0x36438], R10 ;  /* 0x0364380a000075a7 */ /* 0x0044e4000802017f */
[----:B---3--:R-:W-:Y:S05]  /*7b80*/  @!P1 NANOSLEEP.SYNCS 0x989680 ;  /* 0x009896800000995d */ /* 0x008fea0003900000 */
[----:B------:R-:W3:Y:S02]  /*7b90*/  @!P1 SYNCS.PHASECHK.TRANS64 P1, [R0+URZ+0x36438], R10 ;  /* 0x0364380a000095a7 */ /* 0x000ee4000802007f */
[----:B---3--:R-:W-:Y:S05]  /*7ba0*/  @!P1 BRA `(.L_x_79) ;  /* 0xfffffffc00f09947 */ /* 0x008fea000383ffff */
[----:B------:R-:W-:Y:S05]  /*7bb0*/  BRA `(.L_x_101) ;  /* 0xfffffff0006c7947 */ /* 0x000fea000383ffff */
.L_x_81:
[----:B---3--:R3:W4:Y:S02]  /*7bc0*/  SYNCS.PHASECHK.TRANS64.TRYWAIT P1, [R0+URZ+0x36428], R5 ;  /* 0x03642805000075a7 */ /* 0x008724000802017f */
[----:B----4-:R-:W-:Y:S05]  /*7bd0*/  @!P1 NANOSLEEP.SYNCS 0x989680 ;  /* 0x009896800000995d */ /* 0x010fea0003900000 */
[----:B------:R-:W4:Y:S02]  /*7be0*/  @!P1 SYNCS.PHASECHK.TRANS64 P1, [R0+URZ+0x36428], R5 ;  /* 0x03642805000095a7 */ /* 0x000f24000802007f */
[----:B----4-:R-:W-:Y:S05]  /*7bf0*/  @!P1 BRA `(.L_x_81) ;  /* 0xfffffffc00f09947 */ /* 0x010fea000383ffff */
[----:B------:R-:W-:Y:S05]  /*7c00*/  BRA `(.L_x_102) ;  /* 0xfffffff400147947 */ /* 0x000fea000383ffff */
.L_x_83:
[----:B---3--:R3:W4:Y:S02]  /*7c10*/  SYNCS.PHASECHK.TRANS64.TRYWAIT P1, [R0+URZ+0x36438], R3 ;  /* 0x03643803000075a7 */ /* 0x008724000802017f */
[----:B----4-:R-:W-:Y:S05]  /*7c20*/  @!P1 NANOSLEEP.SYNCS 0x989680 ;  /* 0x009896800000995d */ /* 0x010fea0003900000 */
[----:B------:R-:W4:Y:S02]  /*7c30*/  @!P1 SYNCS.PHASECHK.TRANS64 P1, [R0+URZ+0x36438], R3 ;  /* 0x03643803000095a7 */ /* 0x000f24000802007f */
[----:B----4-:R-:W-:Y:S05]  /*7c40*/  @!P1 BRA `(.L_x_83) ;  /* 0xfffffffc00f09947 */ /* 0x010fea000383ffff */
[----:B------:R-:W-:Y:S05]  /*7c50*/  BRA `(.L_x_103) ;  /* 0xfffffff400ac7947 */ /* 0x000fea000383ffff */
.L_x_85:
[----:B------:R-:W-:Y:S01]  /*7c60*/  BSSY B0, `(.L_x_104) ;  /* 0x0000006000007945 */ /* 0x000fe20003800000 */
[----:B------:R-:W-:-:S07]  /*7c70*/  IMAD.MOV.U32 R15, RZ, RZ, -0x1 ;  /* 0xffffffffff0f7424 */ /* 0x000fce00078e00ff */
[----:B-12---:R-:W-:Y:S05]  /*7c80*/  WARPSYNC.COLLECTIVE R15, `(.L_x_105) ;  /* 0x000000000f0c7348 */ /* 0x006fea0003c00000 */
[----:B------:R-:W-:Y:S02]  /*7c90*/  ELECT P6, UR62, PT ;  /* 0x00000000003e782f */ /* 0x000fe400038c0000 */
[----:B------:R-:W-:Y:S01]  /*7ca0*/  MOV R14, UR62 ;  /* 0x0000003e000e7c02 */ /* 0x000fe20008000f00 */
[----:B-12---:R-:W-:Y:S10]  /*7cb0*/  ENDCOLLECTIVE ;  /* 0x000000000000791b */ /* 0x006ff40003800000 */
.L_x_105:
[----:B------:R-:W-:Y:S05]  /*7cc0*/  BSYNC B0 ;  /* 0x0000000000007941 */ /* 0x000fea0003800000 */
.L_x_104:
[----:B------:R-:W-:Y:S01]  /*7cd0*/  PLOP3.LUT P0, PT, P6, PT, PT, 0x80, 0x0 ;  /* 0x000000000000781c */ /* 0x000fe2000370f070 */
[----:B------:R-:W-:-:S12]  /*7ce0*/  BRA `(.L_x_106) ;  /* 0xfffffff800607947 */ /* 0x000fd8000383ffff */
.L_x_89:
[----:B-1----:R1:W2:Y:S02]  /*7cf0*/  SYNCS.PHASECHK.TRANS64.TRYWAIT P0, [R7+URZ], R0 ;  /* 0x00000000070075a7 */ /* 0x0022a4000800017f */
[----:B--2---:R-:W-:Y:S05]  /*7d00*/  @!P0 NANOSLEEP.SYNCS 0x989680 ;  /* 0x009896800000895d */ /* 0x004fea0003900000 */
[----:B------:R-:W2:Y:S02]  /*7d10*/  @!P0 SYNCS.PHASECHK.TRANS64 P0, [R7+URZ], R0 ;  /* 0x00000000070085a7 */ /* 0x000ea4000800007f */
[----:B--2---:R-:W-:Y:S05]  /*7d20*/  @!P0 BRA `(.L_x_89) ;  /* 0xfffffffc00f08947 */ /* 0x004fea000383ffff */
[----:B------:R-:W-:Y:S05]  /*7d30*/  BRA `(.L_x_107) ;  /* 0xfffffff800a07947 */ /* 0x000fea000383ffff */
.L_x_90:
[----:B--2---:R2:W3:Y:S02]  /*7d40*/  SYNCS.PHASECHK.TRANS64.TRYWAIT P0, [R3+URZ], R2 ;  /* 0x00000002030075a7 */ /* 0x0044e4000800017f */
[----:B---3--:R-:W-:Y:S05]  /*7d50*/  @!P0 NANOSLEEP.SYNCS 0x989680 ;  /* 0x009896800000895d */ /* 0x008fea0003900000 */
[----:B------:R-:W3:Y:S02]  /*7d60*/  @!P0 SYNCS.PHASECHK.TRANS64 P0, [R3+URZ], R2 ;  /* 0x00000002030085a7 */ /* 0x000ee4000800007f */
[----:B---3--:R-:W-:Y:S05]  /*7d70*/  @!P0 BRA `(.L_x_90) ;  /* 0xfffffffc00f08947 */ /* 0x008fea000383ffff */
[----:B------:R-:W-:Y:S05]  /*7d80*/  BRA `(.L_x_108) ;  /* 0xfffffff800947947 */ /* 0x000fea000383ffff */
.L_x_109:
[----:B------:R-:W-:-:S00]  /*7d90*/  BRA `(.L_x_109) ;  /* 0xfffffffc00fc7947 */ /* 0x000fc0000383ffff */
[----:B------:R-:W-:-:S00]  /*7da0*/  NOP ;  /* 0x0000000000007918 */ /* 0x000fc00000000000 */
        /* <DEDUP_REMOVED lines=13> */
.L_x_3855:


//--------------------- .text._ZN7cutlass13device_kernelIN5flash11enable_sm90INS1_16FlashAttnBwdSm90INS1_25CollectiveMainloopBwdSm90ILi2ELi1ELi1EN4cute5tupleIJNS5_1CILi1EEES8_S8_EEENS6_IJNS7_ILi64EEENS7_ILi96EEENS7_ILi192EEEEEENS_10bfloat16_tEfNS_4arch4Sm90ELb0ELb0ELb1ELb0ELb1ELb0ELb1ELb0ELi3ELi1ELi1ELi1ELb0EEENS1_21CollectiveEpilogueBwdISD_SE_SG_Li384ELb0ELb1ELi3EEENS1_19SingleTileSchedulerILb0ELb0ELb0ELi96EEEEEEEEEvNT_6ParamsE --------------------------
	.section	.text._ZN7cutlass13device_kernelIN5flash11enable_sm90INS1_16FlashAttnBwdSm90INS1_25CollectiveMainloopBwdSm90ILi2ELi1ELi1EN4cute5tupleIJNS5_1CILi1EEES8_S8_EEENS6_IJNS7_ILi64EEENS7_ILi96EEENS7_ILi192EEEEEENS_10bfloat16_tEfNS_4arch4Sm90ELb0ELb0ELb1ELb0ELb1ELb0ELb1ELb0ELi3ELi1ELi1ELi1ELb0EEENS1_21CollectiveEpilogueBwdISD_SE_SG_Li384ELb0ELb1ELi3EEENS1_19SingleTileSchedulerILb0ELb0ELb0ELi96EEEEEEEEEvNT_6ParamsE,"ax",@progbits
	.align	128
.text._ZN7cutlass13device_kernelIN5flash11enable_sm90INS1_16FlashAttnBwdSm90INS1_25CollectiveMainloopBwdSm90ILi2ELi1ELi1EN4cute5tupleIJNS5_1CILi1EEES8_S8_EEENS6_IJNS7_ILi64EEENS7_ILi96EEENS7_ILi192EEEEEENS_10bfloat16_tEfNS_4arch4Sm90ELb0ELb0ELb1ELb0ELb1ELb0ELb1ELb0ELi3ELi1ELi1ELi1ELb0EEENS1_21CollectiveEpilogueBwdISD_SE_SG_Li384ELb0ELb1ELi3EEENS1_19SingleTileSchedulerILb0ELb0ELb0ELi96EEEEEEEEEvNT_6ParamsE:
        .type           _ZN7cutlass13device_kernelIN5flash11enable_sm90INS1_16FlashAttnBwdSm90INS1_25CollectiveMainloopBwdSm90ILi2ELi1ELi1EN4cute5tupleIJNS5_1CILi1EEES8_S8_EEENS6_IJNS7_ILi64EEENS7_ILi96EEENS7_ILi192EEEEEENS_10bfloat16_tEfNS_4arch4Sm90ELb0ELb0ELb1ELb0ELb1ELb0ELb1ELb0ELi3ELi1ELi1ELi1ELb0EEENS1_21CollectiveEpilogueBwdISD_SE_SG_Li384ELb0ELb1ELi3EEENS1_19SingleTileSchedulerILb0ELb0ELb0ELi96EEEEEEEEEvNT_6ParamsE,@function
        .size           _ZN7cutlass13device_kernelIN5flash11enable_sm90INS1_16FlashAttnBwdSm90INS1_25CollectiveMainloopBwdSm90ILi2ELi1ELi1EN4cute5tupleIJNS5_1CILi1EEES8_S8_EEENS6_IJNS7_ILi64EEENS7_ILi96EEENS7_ILi192EEEEEENS_10bfloat16_tEfNS_4arch4Sm90ELb0ELb0ELb1ELb0ELb1ELb0ELb1ELb0ELi3ELi1ELi1ELi1ELb0EEENS1_21CollectiveEpilogueBwdISD_SE_SG_Li384ELb0ELb1ELi3EEENS1_19SingleTileSchedulerILb0ELb0ELb0ELi96EEEEEEEEEvNT_6ParamsE,(.L_x_3856 - _ZN7cutlass13device_kernelIN5flash11enable_sm90INS1_16FlashAttnBwdSm90INS1_25CollectiveMainloopBwdSm90ILi2ELi1ELi1EN4cute5tupleIJNS5_1CILi1EEES8_S8_EEENS6_IJNS7_ILi64EEENS7_ILi96EEENS7_ILi192EEEEEENS_10bfloat16_tEfNS_4arch4Sm90ELb0ELb0ELb1ELb0ELb1ELb0ELb1ELb0ELi3ELi1ELi1ELi1ELb0EEENS1_21CollectiveEpilogueBwdISD_SE_SG_Li384ELb0ELb1ELi3EEENS1_19SingleTileSchedulerILb0ELb0ELb0ELi96EEEEEEEEEvNT_6ParamsE)
        .other          _ZN7cutlass13device_kernelIN5flash11enable_sm90INS1_16FlashAttnBwdSm90INS1_25CollectiveMainloopBwdSm90ILi2ELi1ELi1EN4cute5tupleIJNS5_1CILi1EEES8_S8_EEENS6_IJNS7_ILi64EEENS7_ILi96EEENS7_ILi192EEEEEENS_10bfloat16_tEfNS_4arch4Sm90ELb0ELb0ELb1ELb0ELb1ELb0ELb1ELb0ELi3ELi1ELi1ELi1ELb0EEENS1_21CollectiveEpilogueBwdISD_SE_SG_Li384ELb0ELb1ELi3EEENS1_19SingleTileSchedulerILb0ELb0ELb0ELi96EEEEEEEEEvNT_6ParamsE,@"STO_CUDA_ENTRY STV_DEFAULT"
_ZN7cutlass13device_kernelIN5flash11enable_sm90INS1_16FlashAttnBwdSm90INS1_25CollectiveMainloopBwdSm90ILi2ELi1ELi1EN4cute5tupleIJNS5_1CILi1EEES8_S8_EEENS6_IJNS7_ILi64EEENS7_ILi96EEENS7_ILi192EEEEEENS_10bfloat16_tEfNS_4arch4Sm90ELb0ELb0ELb1ELb0ELb1ELb0ELb1ELb0ELi3ELi1ELi1ELi1ELb0EEENS1_21CollectiveEpilogueBwdISD_SE_SG_Li384ELb0ELb1ELi3EEENS1_19SingleTileSchedulerILb0ELb0ELb0ELi96EEEEEEEEEvNT_6ParamsE:
        /* <DEDUP_REMOVED lines=29> */
.L_x_111:
[----:B------:R-:W-:Y:S05]  /*01d0*/  BSYNC B0 ;  /* 0x0000000000007941 */ /* 0x000fea0003800000 */
.L_x_110:
        /* <DEDUP_REMOVED lines=34> */
.L_x_112:
        /* <DEDUP_REMOVED lines=20> */
.L_x_113:
[----:B---3--:R-:W-:Y:S01]  /*0540*/  ISETP.NE.AND P0, PT, R2, RZ, PT ;  /* 0x000000ff0200720c */ /* 0x008fe20003f05270 */
[----:B------:R-:W-:Y:S01]  /*0550*/  IMAD.MOV.U32 R17, RZ, RZ, 0x1 ;  /* 0x00000001ff117424 */ /* 0x000fe200078e00ff */
[----:B------:R-:W-:-:S04]  /*0560*/  NOP ;  /* 0x0000000000007918 */ /* 0x000fc80000000000 */
[----:B------:R-:W-:Y:S01]  /*0570*/  SEL R17, R17, 0x2, !P0 ;  /* 0x0000000211117807 */ /* 0x000fe20004000000 */
[----:B-12-4-:R-:W-:Y:S06]  /*0580*/  BAR.SYNC.DEFER_BLOCKING 0x0 ;  /* 0x0000000000007b1d */ /* 0x016fec0000010000 */
[----:B------:R-:W-:Y:S05]  /*0590*/  @!P0 BRA `(.L_x_114) ;  /* 0x0000004000848947 */ /* 0x000fea0003800000 */
.L_x_115:
        /* <DEDUP_REMOVED lines=37> */
.L_x_117:
        /* <DEDUP_REMOVED lines=15> */
.L_x_116:
        /* <DEDUP_REMOVED lines=20> */
.L_x_119:
        /* <DEDUP_REMOVED lines=15> */
.L_x_118:
        /* <DEDUP_REMOVED lines=8> */
.L_x_222:
        /* <DEDUP_REMOVED lines=32> */
.L_x_121:
        /* <DEDUP_REMOVED lines=105> */
.L_x_134:
[----:B------:R-:W-:Y:S01]  /*1420*/  ISETP.NE.AND P0, PT, R9, 0x3, PT ;  /* 0x000000030900780c */ /* 0x000fe20003f05270 */
[----:B------:R-:W-:-:S12]  /*1430*/  YIELD ;  /* 0x0000000000007946 */ /* 0x000fd80003800000 */
[----:B---3--:R-:W-:Y:S05]  /*1440*/  @!P0 BRA `(.L_x_124) ;  /* 0x0000000000048947 */ /* 0x008fea0003800000 */
[----:B------:R-:W-:Y:S01]  /*1450*/  BPT.TRAP 0x1 ;  /* 0x000000040000795c */ /* 0x000fe20000300000 */
.L_x_124:
[----:B------:R-:W-:Y:S02]  /*1460*/  LEA R4, R3, UR37, 0x3 ;  /* 0x0000002503047c11 */ /* 0x000fe4000f8e18ff */
[----:B------:R-:W-:-:S04]  /*1470*/  SHF.L.U32 R13, R8, 0x1f, RZ ;  /* 0x0000001f080d7819 */ /* 0x000fc800000006ff */
[----:B------:R1:W2:Y:S01]  /*1480*/  SYNCS.PHASECHK.TRANS64.TRYWAIT P1, [R4+URZ+0x36410], R13 ;  /* 0x0364100d040075a7 */ /* 0x0002a2000802017f */
[----:B------:R-:W-:Y:S05]  /*1490*/  @!P0 BRA `(.L_x_125) ;  /* 0x0000000000048947 */ /* 0x000fea0003800000 */
[----:B------:R-:W-:Y:S01]  /*14a0*/  BPT.TRAP 0x1 ;  /* 0x000000040000795c */ /* 0x000fe20000300000 */
.L_x_125:
[----:B--2---:R-:W-:Y:S05]  /*14b0*/  @P1 BRA `(.L_x_126) ;  /* 0x0000000000081947 */ /* 0x004fea0003800000 */
[----:B------:R-:W2:Y:S02]  /*14c0*/  SYNCS.PHASECHK.TRANS64.TRYWAIT P1, [R4+URZ+0x36410], R13 ;  /* 0x0364100d040075a7 */ /* 0x000ea4000802017f */
[----:B--2---:R-:W-:Y:S05]  /*14d0*/  @!P1 BRA `(.L_x_127) ;  /* 0x0000006c00189947 */ /* 0x004fea0003800000 */
.L_x_126:
        /* <DEDUP_REMOVED lines=103> */
.L_x_128:
[----:B---3--:R-:W-:-:S04]  /*1b50*/  SHF.L.U32 R14, R7, 0x1f, RZ ;  /* 0x0000001f070e7819 */ /* 0x008fc800000006ff */
[----:B------:R2:W3:Y:S01]  /*1b60*/  SYNCS.PHASECHK.TRANS64.TRYWAIT P1, [UR37+0x36430], R14 ;  /* 0x0364300eff0075a7 */ /* 0x0004e20008020165 */
[----:B------:R-:W-:Y:S05]  /*1b70*/  @!P0 BRA `(.L_x_129) ;  /* 0x0000000000048947 */ /* 0x000fea0003800000 */
[----:B------:R-:W-:Y:S01]  /*1b80*/  BPT.TRAP 0x1 ;  /* 0x000000040000795c */ /* 0x000fe20000300000 */
.L_x_129:
[----:B---3--:R-:W-:Y:S05]  /*1b90*/  @P1 BRA `(.L_x_130) ;  /* 0x0000000000081947 */ /* 0x008fea0003800000 */
[----:B------:R-:W3:Y:S02]  /*1ba0*/  SYNCS.PHASECHK.TRANS64.TRYWAIT P1, [UR37+0x36430], R14 ;  /* 0x0364300eff0075a7 */ /* 0x000ee40008020165 */
[----:B---3--:R-:W-:Y:S05]  /*1bb0*/  @!P1 BRA `(.L_x_131) ;  /* 0x0000006400749947 */ /* 0x008fea0003800000 */
.L_x_130:
        /* <DEDUP_REMOVED lines=369> */
.L_x_132:
        /* <DEDUP_REMOVED lines=60> */
.L_x_133:
        /* <DEDUP_REMOVED lines=12> */
.L_x_123:
        /* <DEDUP_REMOVED lines=68> */
.L_x_135:
        /* <DEDUP_REMOVED lines=20> */
.L_x_136:
        /* <DEDUP_REMOVED lines=18> */
.L_x_137:
        /* <DEDUP_REMOVED lines=18> */
.L_x_138:
        /* <DEDUP_REMOVED lines=135> */
.L_x_140:
[----:B------:R-:W-:Y:S05]  /*4780*/  BSYNC B0 ;  /* 0x0000000000007941 */ /* 0x000fea0003800000 */
.L_x_139:
[----:B------:R-:W-:-:S04]  /*4790*/  DEPBAR.LE SB0, 0x0 ;  /* 0x000080000000791a */ /* 0x000fc80000000000 */
[----:B------:R-:W-:Y:S05]  /*47a0*/  EXIT ;  /* 0x000000000000794d */ /* 0x000fea0003800000 */
.L_x_114:
        /* <DEDUP_REMOVED lines=14> */
[----:B------:R-:W-:Y:S01]  /*4890*/  ULDC UR13, c[0x0][0x288] ;  /* 0x0000a200000d7ab9 */ /* 0x000fe20000000800 */
[----:B------:R-:W-:Y:S01]  /*48a0*/  ULDC.64 UR14, c[0x0][0x2e0] ;  /* 0x0000b800000e7ab9 */ /* 0x000fe20000000a00 */
[----:B------:R-:W-:-:S04]  /*48b0*/  ELECT P0, URZ, PT ;  /* 0x00000000003f782f */ /* 0x000fc80003800000 */
[----:B------:R-:W2:Y:S01]  /*48c0*/  LDC R4, c[0x0][0x280] ;  /* 0x0000a000ff047b82 */ /* 0x000ea20000000800 */
[----:B-1----:R-:W-:Y:S02]  /*48d0*/  USHF.R.S32.HI UR10, URZ, 0x1f, UR16 ;  /* 0x0000001f3f0a7899 */ /* 0x002fe40008011410 */
[----:B------:R-:W-:Y:S02]  /*48e0*/  UIMAD.WIDE.U32 UR4, UR16, UR8, URZ ;  /* 0x00000008100472a5 */ /* 0x000fe4000f8e003f */
[----:B------:R-:W-:Y:S01]  /*48f0*/  UIMAD UR6, UR10, UR8, URZ ;  /* 0x000000080a0672a4 */ /* 0x000fe2000f8e023f */
[----:B--2---:R-:W-:-:S03]  /*4900*/  ISETP.GE.AND P1, PT, R4, 0x1, PT ;  /* 0x000000010400780c */ /* 0x004fc60003f26270 */
[----:B------:R-:W-:Y:S02]  /*4910*/  UIMAD UR7, UR16, UR9, UR6 ;  /* 0x00000009100772a4 */ /* 0x000fe4000f8e0206 */
[----:B------:R-:W-:Y:S02]  /*4920*/  USHF.R.S32.HI UR6, URZ, 0x1f, UR11 ;  /* 0x0000001f3f067899 */ /* 0x000fe4000801140b */
[----:B------:R-:W-:Y:S02]  /*4930*/  UIMAD UR9, UR11, UR13, URZ ;  /* 0x0000000d0b0972a4 */ /* 0x000fe4000f8e023f */
[----:B------:R-:W-:Y:S02]  /*4940*/  UIMAD UR6, UR6, UR14, URZ ;  /* 0x0000000e060672a4 */ /* 0x000fe4000f8e023f */
[----:B------:R-:W-:Y:S02]  /*4950*/  UIADD3 UR5, UR5, UR7, URZ ;  /* 0x0000000705057290 */ /* 0x000fe4000fffe03f */
[----:B------:R-:W-:-:S02]  /*4960*/  UIADD3 UR8, UP0, UR9, UR16, URZ ;  /* 0x0000001009087290 */ /* 0x000fc4000ff1e03f */
[----:B------:R-:W-:Y:S02]  /*4970*/  UIMAD UR12, UR11, UR15, UR6 ;  /* 0x0000000f0b0c72a4 */ /* 0x000fe4000f8e0206 */
[----:B------:R-:W-:Y:S02]  /*4980*/  UIMAD.WIDE.U32 UR6, UR11, UR14, UR4 ;  /* 0x0000000e0b0672a5 */ /* 0x000fe4000f8e0004 */
[----:B------:R-:W-:Y:S01]  /*4990*/  ULEA.HI.X.SX32 UR9, UR9, UR10, 0x1, UP0 ;  /* 0x0000000a09097291 */ /* 0x000fe200080f0e3f */
[----:B------:R-:W-:Y:S11]  /*49a0*/  @!P1 EXIT ;  /* 0x000000000000994d */ /* 0x000ff60003800000 */
[----:B------:R-:W1:Y:S01]  /*49b0*/  S2R R5, SR_TID.X ;  /* 0x0000000000057919 */ /* 0x000e620000002100 */
[C---:B------:R-:W-:Y:S01]  /*49c0*/  VIADD R0, R4.reuse, 0x3f ;  /* 0x0000003f04007836 */ /* 0x040fe20000000000 */
[----:B------:R-:W-:Y:S01]  /*49d0*/  ISETP.GE.AND P1, PT, R4, 0x41, PT ;  /* 0x000000410400780c */ /* 0x000fe20003f26270 */
[----:B------:R-:W-:Y:S01]  /*49e0*/  ULDC UR4, c[0x0][0x760] ;  /* 0x0001d80000047ab9 */ /* 0x000fe20000000800 */
[----:B------:R-:W2:Y:S01]  /*49f0*/  S2UR UR24, SR_CTAID.X ;  /* 0x00000000001879c3 */ /* 0x000ea20000002500 */
[----:B------:R-:W-:Y:S01]  /*4a00*/  UIMAD UR13, UR13, UR4, URZ ;  /* 0x000000040d0d72a4 */ /* 0x000fe2000f8e023f */
[----:B------:R-:W-:Y:S01]  /*4a10*/  SHF.R.S32.HI R3, RZ, 0x1f, R0 ;  /* 0x0000001fff037819 */ /* 0x000fe20000011400 */
[----:B------:R-:W-:Y:S01]  /*4a20*/  UIADD3 UR12, UR7, UR12, URZ ;  /* 0x0000000c070c7290 */ /* 0x000fe2000fffe03f */
[----:B------:R-:W-:Y:S02]  /*4a30*/  UMOV UR4, URZ ;  /* 0x0000003f00047c82 */ /* 0x000fe40008000000 */
[----:B------:R-:W-:Y:S01]  /*4a40*/  LEA.HI R3, R3, R0, RZ, 0x6 ;  /* 0x0000000003037211 */ /* 0x000fe200078f30ff */
[----:B------:R-:W-:-:S03]  /*4a50*/  ULDC.64 UR20, c[0x0][0x208] ;  /* 0x0000820000147ab9 */ /* 0x000fc60000000a00 */
[----:B------:R-:W-:-:S04]  /*4a60*/  SHF.R.S32.HI R2, RZ, 0x6, R3 ;  /* 0x00000006ff027819 */ /* 0x000fc80000011403 */
[----:B------:R-:W-:Y:S02]  /*4a70*/  VIMNMX R2, R2, 0x1, !PT ;  /* 0x0000000102027848 */ /* 0x000fe40007fe0100 */
[----:B-1----:R-:W-:Y:S02]  /*4a80*/  LOP3.LUT R0, R5, 0x1f, RZ, 0xc0, !PT ;  /* 0x0000001f05007812 */ /* 0x002fe400078ec0ff */
[----:B------:R-:W-:Y:S01]  /*4a90*/  LOP3.LUT R5, R2, 0x1, RZ, 0xc0, !PT ;  /* 0x0000000102057812 */ /* 0x000fe200078ec0ff */
[----:B--2---:R-:W-:Y:S06]  /*4aa0*/  @!P1 BRA `(.L_x_142) ;  /* 0x0000000c00449947 */ /* 0x004fec0003800000 */
[----:B------:R-:W-:Y:S01]  /*4ab0*/  ULDC.64 UR16, c[0x0][0x2c0] ;  /* 0x0000b00000107ab9 */ /* 0x000fe20000000a00 */
[----:B------:R-:W-:Y:S01]  /*4ac0*/  IMAD.IADD R4, R2, 0x1, -R5 ;  /* 0x0000000102047824 */ /* 0x000fe200078e0a05 */
[----:B------:R-:W-:Y:S01]  /*4ad0*/  ULEA UR16, UP0, UR6, UR16, 0x2 ;  /* 0x0000001006107291 */ /* 0x000fe2000f80103f */
[----:B------:R-:W-:Y:S01]  /*4ae0*/  UMOV UR5, URZ ;  /* 0x0000003f00057c82 */ /* 0x000fe20008000000 */
[----:B------:R-:W-:Y:S02]  /*4af0*/  UMOV UR4, URZ ;  /* 0x0000003f00047c82 */ /* 0x000fe40008000000 */
[----:B------:R-:W-:Y:S02]  /*4b00*/  ULEA.HI.X UR17, UR6, UR17, UR12, 0x2, UP0 ;  /* 0x0000001106117291 */ /* 0x000fe400080f140c */
[----:B------:R-:W-:-:S04]  /*4b10*/  UIADD3 UR16, UP0, UR16, 0x4000, URZ ;  /* 0x0000400010107890 */ /* 0x000fc8000ff1e03f */
[----:B------:R-:W-:-:S12]  /*4b20*/  UIADD3.X UR17, URZ, UR17, URZ, UP0, !UPT ;  /* 0x000000113f117290 */ /* 0x000fd800087fe43f */
.L_x_175:
[----:B------:R-:W-:Y:S01]  /*4b30*/  UIMAD UR19, UR13, UR4, URZ ;  /* 0x000000040d1372a4 */ /* 0x000fe2000f8e023f */
[----:B------:R-:W-:Y:S01]  /*4b40*/  ISETP.NE.AND P3, PT, R0, RZ, PT ;  /* 0x000000ff0000720c */ /* 0x000fe20003f65270 */
[----:B------:R-:W-:Y:S01]  /*4b50*/  ULDC.64 UR10, c[0x0][0x768] ;  /* 0x0001da00000a7ab9 */ /* 0x000fe20000000a00 */
[----:B------:R-:W-:Y:S01]  /*4b60*/  VIADD R4, R4, 0xfffffffe ;  /* 0xfffffffe04047836 */ /* 0x000fe20000000000 */
[----:B------:R-:W-:Y:S01]  /*4b70*/  UIADD3 UR14, UP0, UR19, UR8, URZ ;  /* 0x00000008130e7290 */ /* 0x000fe2000ff1e03f */
[----:B------:R-:W-:Y:S03]  /*4b80*/  BSSY B0, `(.L_x_143) ;  /* 0x000000d000007945 */ /* 0x000fe60003800000 */
[----:B------:R-:W-:Y:S01]  /*4b90*/  ULEA.HI.X.SX32 UR15, UR19, UR9, 0x1, UP0 ;  /* 0x00000009130f7291 */ /* 0x000fe200080f0e3f */
[----:B------:R-:W-:Y:S01]  /*4ba0*/  ISETP.NE.AND P1, PT, R4, RZ, PT ;  /* 0x000000ff0400720c */ /* 0x000fe20003f25270 */
[----:B------:R-:W-:-:S04]  /*4bb0*/  ULEA UR18, UP0, UR14, UR10, 0x2 ;  /* 0x0000000a0e127291 */ /* 0x000fc8000f80103f */
[----:B------:R-:W-:Y:S02]  /*4bc0*/  ULEA.HI.X UR15, UR14, UR11, UR15, 0x2, UP0 ;  /* 0x0000000b0e0f7291 */ /* 0x000fe400080f140f */
[----:B-1----:R-:W-:-:S04]  /*4bd0*/  IMAD.U32 R2, RZ, RZ, UR18 ;  /* 0x00000012ff027e24 */ /* 0x002fc8000f8e00ff */
[----:B------:R-:W-:Y:S01]  /*4be0*/  IMAD.U32 R3, RZ, RZ, UR15 ;  /* 0x0000000fff037e24 */ /* 0x000fe2000f8e00ff */
[----:B------:R-:W-:Y:S06]  /*4bf0*/  @P3 BRA `(.L_x_144) ;  /* 0x0000000000143947 */ /* 0x000fec0003800000 */
.L_x_145:
[----:B------:R-:W2:Y:S04]  /*4c00*/  LDG.E.STRONG.GPU R6, desc[UR20][R2.64] ;  /* 0x0000001402067981 */ /* 0x000ea8000c1ef900 */
[----:B--2---:R-:W-:Y:S01]  /*4c10*/  CCTL.IVALL ;  /* 0x00000000ff00798f */ /* 0x004fe20002000000 */
[----:B------:R-:W-:Y:S05]  /*4c20*/  YIELD ;  /* 0x0000000000007946 */ /* 0x000fea0003800000 */
[----:B------:R-:W-:-:S13]  /*4c30*/  ISETP.NE.AND P2, PT, R6, UR24, PT ;  /* 0x0000001806007c0c */ /* 0x000fda000bf45270 */
[----:B------:R-:W-:Y:S05]  /*4c40*/  @P2 BRA `(.L_x_145) ;  /* 0xfffffffc00ec2947 */ /* 0x000fea000383ffff */
.L_x_144:
[----:B------:R-:W-:Y:S05]  /*4c50*/  BSYNC B0 ;  /* 0x0000000000007941 */ /* 0x000fea0003800000 */
.L_x_143:
[----:B------:R-:W-:-:S03]  /*4c60*/  UMOV UR14, 0xffffffff ;  /* 0xffffffff000e7882 */ /* 0x000fc60000000000 */
[----:B------:R-:W-:Y:S05]  /*4c70*/  BRA.DIV UR14, `(.L_x_146) ;  /* 0x000000360e587947 */ /* 0x000fea000b800000 */
[----:B------:R-:W-:Y:S01]  /*4c80*/  NOP ;  /* 0x0000000000007918 */ /* 0x000fe20000000000 */
.L_x_225:
[----:B------:R-:W-:Y:S05]  /*4c90*/  WARPSYNC.ALL ;  /* 0x0000000000007948 */ /* 0x000fea0003800000 */
[----:B------:R-:W-:Y:S06]  /*4ca0*/  BAR.SYNC.DEFER_BLOCKING 0xd, 0xa0 ;  /* 0x0342800000007b1d */ /* 0x000fec0000010000 */
[----:B------:R-:W-:Y:S04]  /*4cb0*/  BSSY B0, `(.L_x_147) ;  /* 0x0000011000007945 */ /* 0x000fe80003800000 */
[----:B------:R-:W-:Y:S05]  /*4cc0*/  @!P0 BRA `(.L_x_148) ;  /* 0x00000000003c8947 */ /* 0x000fea0003800000 */
[----:B------:R-:W1:Y:S01]  /*4cd0*/  S2UR UR18, SR_CgaCtaId ;  /* 0x00000000001279c3 */ /* 0x000e620000008800 */
[----:B------:R-:W-:Y:S01]  /*4ce0*/  UIMAD UR14, UR4, 0x3000, URZ ;  /* 0x00003000040e78a4 */ /* 0x000fe2000f8e023f */
[----:B------:R-:W-:Y:S01]  /*4cf0*/  UMOV UR15, 0x400 ;  /* 0x00000400000f7882 */ /* 0x000fe20000000000 */
[----:B------:R-:W-:Y:S02]  /*4d00*/  ULDC.64 UR22, c[0x0][0x2c0] ;  /* 0x0000b00000167ab9 */ /* 0x000fe40000000a00 */
[----:B------:R-:W-:Y:S01]  /*4d10*/  UIADD3 UR25, UP0, UR14, UR6, URZ ;  /* 0x000000060e197290 */ /* 0x000fe2000ff1e03f */
[----:B------:R-:W-:Y:S01]  /*4d20*/  UMOV UR26, 0x0 ;  /* 0x00000000001a7882 */ /* 0x000fe20000000000 */
[----:B------:R-:W-:Y:S01]  /*4d30*/  UMOV UR27, 0x14f00000 ;  /* 0x14f00000001b7882 */ /* 0x000fe20000000000 */
[----:B-1----:R-:W-:Y:S02]  /*4d40*/  ULEA UR18, UR18, UR15, 0x18 ;  /* 0x0000000f12127291 */ /* 0x002fe4000f8ec03f */
[----:B------:R-:W-:-:S02]  /*4d50*/  ULEA.HI.X.SX32 UR15, UR14, UR12, 0x1, UP0 ;  /* 0x0000000c0e0f7291 */ /* 0x000fc400080f0e3f */
[----:B------:R-:W-:Y:S02]  /*4d60*/  ULEA UR14, UP0, UR25, UR22, 0x2 ;  /* 0x00000016190e7291 */ /* 0x000fe4000f80103f */
[----:B------:R-:W-:Y:S02]  /*4d70*/  UIADD3 UR18, UR18, 0x12000, URZ ;  /* 0x0001200012127890 */ /* 0x000fe4000fffe03f */
[----:B------:R-:W-:Y:S01]  /*4d80*/  ULEA.HI.X UR15, UR25, UR23, UR15, 0x2, UP0 ;  /* 0x00000017190f7291 */ /* 0x000fe200080f140f */
[----:B------:R-:W-:-:S08]  /*4d90*/  UMOV UR22, 0x400 ;  /* 0x0000040000167882 */ /* 0x000fd00000000000 */
[----:B------:R1:W-:Y:S02]  /*4da0*/  UBLKRED.G.S.ADD.F32.RN [UR14], [UR18], UR22, desc[UR26] ;  /* 0x00001a0e120073bb */ /* 0x0003e400080a1416 */
[----:B-1----:R0:W-:Y:S02]  /*4db0*/  UTMACMDFLUSH ;  /* 0x00000000000079b7 */ /* 0x0021e40000000000 */
.L_x_148:
[----:B------:R-:W-:Y:S05]  /*4dc0*/  BSYNC B0 ;  /* 0x0000000000007941 */ /* 0x000fea0003800000 */
.L_x_147:
[----:B------:R-:W-:Y:S01]  /*4dd0*/  UIMAD UR14, UR5, 0x6000, URZ ;  /* 0x00006000050e78a4 */ /* 0x000fe2000f8e023f */
[----:B------:R-:W-:Y:S03]  /*4de0*/  BAR.SYNC.DEFER_BLOCKING 0xe, 0xa0 ;  /* 0x0382800000007b1d */ /* 0x000fe60000010000 */
[----:B------:R-:W-:-:S03]  /*4df0*/  UIMAD.WIDE UR14, UR14, 0x4, UR16 ;  /* 0x000000040e0e78a5 */ /* 0x000fc6000f8e0210 */
        /* <DEDUP_REMOVED lines=11> */
.L_x_150:
[----:B------:R-:W-:Y:S05]  /*4eb0*/  BSYNC B0 ;  /* 0x0000000000007941 */ /* 0x000fea0003800000 */
.L_x_149:
[----:B------:R-:W-:Y:S06]  /*4ec0*/  BAR.SYNC.DEFER_BLOCKING 0xf, 0xa0 ;  /* 0x03c2800000007b1d */ /* 0x000fec0000010000 */
[----:B------:R-:W-:Y:S04]  /*4ed0*/  BSSY B0, `(.L_x_151) ;  /* 0x000000e000007945 */ /* 0x000fe80003800000 */
[----:B------:R-:W-:Y:S05]  /*4ee0*/  @!P0 BRA `(.L_x_152) ;  /* 0x0000000000308947 */ /* 0x000fea0003800000 */
[----:B------:R-:W1:Y:S01]  /*4ef0*/  S2UR UR22, SR_CgaCtaId ;  /* 0x00000000001679c3 */ /* 0x000e620000008800 */
[----:B------:R-:W-:Y:S01]  /*4f00*/  UMOV UR18, 0x400 ;  /* 0x0000040000127882 */ /* 0x000fe20000000000 */
[----:B------:R-:W-:Y:S01]  /*4f10*/  UMOV UR25, 0x400 ;  /* 0x0000040000197882 */ /* 0x000fe20000000000 */
[----:B------:R-:W-:Y:S01]  /*4f20*/  UMOV UR26, 0x0 ;  /* 0x00000000001a7882 */ /* 0x000fe20000000000 */
[----:B------:R-:W-:Y:S01]  /*4f30*/  UMOV UR27, 0x14f00000 ;  /* 0x14f00000001b7882 */ /* 0x000fe20000000000 */
[----:B-1----:R-:W-:Y:S02]  /*4f40*/  ULEA UR18, UR22, UR18, 0x18 ;  /* 0x0000001216127291 */ /* 0x002fe4000f8ec03f */
[----:B------:R-:W-:Y:S02]  /*4f50*/  UIADD3 UR22, UP0, UR14, 0x4000, URZ ;  /* 0x000040000e167890 */ /* 0x000fe4000ff1e03f */
[----:B------:R-:W-:Y:S02]  /*4f60*/  UIADD3 UR18, UR18, 0x1a000, URZ ;  /* 0x0001a00012127890 */ /* 0x000fe4000fffe03f */
[----:B------:R-:W-:-:S09]  /*4f70*/  UIADD3.X UR23, URZ, UR15, URZ, UP0, !UPT ;  /* 0x0000000f3f177290 */ /* 0x000fd200087fe43f */
[----:B------:R1:W-:Y:S01]  /*4f80*/  UBLKRED.G.S.ADD.F32.RN [UR22], [UR18], UR25, desc[UR26] ;  /* 0x00001a16120073bb */ /* 0x0003e200080a1419 */
[----:B------:R0:W-:Y:S01]  /*4f90*/  UTMACMDFLUSH ;  /* 0x00000000000079b7 */ /* 0x0001e20000000000 */
[----:B-1----:R-:W-:-:S04]  /*4fa0*/  DEPBAR.LE SB0, 0x2 ;  /* 0x000080800000791a */ /* 0x002fc80000000000 */
.L_x_152:
[----:B------:R-:W-:Y:S05]  /*4fb0*/  BSYNC B0 ;  /* 0x0000000000007941 */ /* 0x000fea0003800000 */
.L_x_151:
[----:B------:R-:W-:Y:S06]  /*4fc0*/  BAR.ARV 0xa, 0xa0 ;  /* 0x0282800000007b1d */ /* 0x000fec0000002000 */
[----:B------:R-:W-:Y:S04]  /*4fd0*/  BSSY B0, `(.L_x_153) ;  /* 0x0000003000007945 */ /* 0x000fe80003800000 */
[----:B------:R-:W-:Y:S05]  /*4fe0*/  @!P0 BRA `(.L_x_154) ;  /* 0x0000000000048947 */ /* 0x000fea0003800000 */
[----:B------:R-:W-:-:S04]  /*4ff0*/  DEPBAR.LE SB0, 0x1 ;  /* 0x000080400000791a */ /* 0x000fc80000000000 */
.L_x_154:
[----:B------:R-:W-:Y:S05]  /*5000*/  BSYNC B0 ;  /* 0x0000000000007941 */ /* 0x000fea0003800000 */
.L_x_153:
[----:B------:R-:W-:Y:S06]  /*5010*/  BAR.ARV 0xb, 0xa0 ;  /* 0x02c2800000007b1d */ /* 0x000fec0000002000 */
[----:B------:R-:W-:Y:S04]  /*5020*/  BSSY B0, `(.L_x_155) ;  /* 0x0000003000007945 */ /* 0x000fe80003800000 */
[----:B------:R-:W-:Y:S05]  /*5030*/  @!P0 BRA `(.L_x_156) ;  /* 0x0000000000048947 */ /* 0x000fea0003800000 */
[----:B------:R-:W-:-:S04]  /*5040*/  DEPBAR.LE SB0, 0x0 ;  /* 0x000080000000791a */ /* 0x000fc80000000000 */
.L_x_156:
[----:B------:R-:W-:Y:S05]  /*5050*/  BSYNC B0 ;  /* 0x0000000000007941 */ /* 0x000fea0003800000 */
.L_x_155:
[----:B------:R-:W-:Y:S06]  /*5060*/  BAR.ARV 0xc, 0xa0 ;  /* 0x0302800000007b1d */ /* 0x000fec0000002000 */
[----:B------:R-:W-:Y:S01]  /*5070*/  NOP ;  /* 0x0000000000007918 */ /* 0x000fe20000000000 */
[----:B------:R-:W-:Y:S04]  /*5080*/  BSSY B0, `(.L_x_157) ;  /* 0x0000011000007945 */ /* 0x000fe80003800000 */
[----:B------:R-:W-:Y:S05]  /*5090*/  @P3 BRA `(.L_x_158) ;  /* 0x00000000003c3947 */ /* 0x000fea0003800000 */
[----:B------:R-:W-:Y:S01]  /*50a0*/  @!PT LDS RZ, [RZ] ;  /* 0x00000000fffff984 */ /* 0x000fe20000000800 */
[----:B------:R-:W-:Y:S01]  /*50b0*/  @!PT LDS RZ, [RZ] ;  /* 0x00000000fffff984 */ /* 0x000fe20000000800 */
[----:B------:R-:W-:Y:S01]  /*50c0*/  @!PT LDS RZ, [RZ] ;  /* 0x00000000fffff984 */ /* 0x000fe20000000800 */
[----:B------:R-:W-:Y:S01]  /*50d0*/  @!PT LDS RZ, [RZ] ;  /* 0x00000000fffff984 */ /* 0x000fe20000000800 */
[----:B------:R1:W-:Y:S06]  /*50e0*/  MEMBAR.ALL.CTA ;  /* 0x0000000000007992 */ /* 0x0003ec0000008000 */
[----:B-1----:R-:W-:Y:S06]  /*50f0*/  MEMBAR.ALL.GPU ;  /* 0x0000000000007992 */ /* 0x002fec000000a000 */
[----:B------:R-:W-:-:S00]  /*5100*/  ERRBAR ;  /* 0x00000000000079ab */ /* 0x000fc00000000000 */
[----:B------:R-:W-:Y:S06]  /*5110*/  CGAERRBAR ;  /* 0x00000000000075ab */ /* 0x000fec0000000000 */
[----:B012345:R-:W-:Y:S01]  /*5120*/  CCTL.IVALL ;  /* 0x00000000ff00798f */ /* 0x03ffe20002000000 */
[----:B------:R-:W1:Y:S01]  /*5130*/  S2R R6, SR_LANEID ;  /* 0x0000000000067919 */ /* 0x000e620000000000 */
[----:B------:R-:W-:Y:S02]  /*5140*/  VOTEU.ANY UR18, UPT, PT ;  /* 0x0000000000127886 */ /* 0x000fe400038e0100 */
[----:B------:R-:W-:-:S02]  /*5150*/  UFLO.U32 UR22, UR18 ;  /* 0x00000012001672bd */ /* 0x000fc400080e0000 */
[----:B------:R-:W2:Y:S04]  /*5160*/  POPC R7, UR18 ;  /* 0x0000001200077d09 */ /* 0x000ea80008000000 */
[----:B-1----:R-:W-:-:S13]  /*5170*/  ISETP.EQ.U32.AND P2, PT, R6, UR22, PT ;  /* 0x0000001606007c0c */ /* 0x002fda000bf42070 */
[----:B--2---:R1:W-:Y:S02]  /*5180*/  @P2 REDG.E.ADD.S32.STRONG.GPU desc[UR20][R2.64], R7 ;  /* 0x000000070200298e */ /* 0x0043e4000c10e394 */
.L_x_158:
[----:B------:R-:W-:Y:S05]  /*5190*/  BSYNC B0 ;  /* 0x0000000000007941 */ /* 0x000fea0003800000 */
.L_x_157:
[----:B------:R-:W-:Y:S01]  /*51a0*/  UIADD3 UR18, UR13, UR19, URZ ;  /* 0x000000130d127290 */ /* 0x000fe2000fffe03f */
[----:B------:R-:W-:Y:S03]  /*51b0*/  BSSY B0, `(.L_x_159) ;  /* 0x000000d000007945 */ /* 0x000fe60003800000 */
[----:B------:R-:W-:-:S04]  /*51c0*/  UIADD3 UR19, UP0, UR18, UR8, URZ ;  /* 0x0000000812137290 */ /* 0x000fc8000ff1e03f */
[----:B------:R-:W-:Y:S02]  /*51d0*/  ULEA.HI.X.SX32 UR18, UR18, UR9, 0x1, UP0 ;  /* 0x0000000912127291 */ /* 0x000fe400080f0e3f */
[----:B------:R-:W-:-:S04]  /*51e0*/  ULEA UR10, UP0, UR19, UR10, 0x2 ;  /* 0x0000000a130a7291 */ /* 0x000fc8000f80103f */
[----:B------:R-:W-:Y:S02]  /*51f0*/  ULEA.HI.X UR18, UR19, UR11, UR18, 0x2, UP0 ;  /* 0x0000000b13127291 */ /* 0x000fe400080f1412 */
[----:B-1----:R-:W-:-:S04]  /*5200*/  IMAD.U32 R2, RZ, RZ, UR10 ;  /* 0x0000000aff027e24 */ /* 0x002fc8000f8e00ff */
[----:B------:R-:W-:Y:S01]  /*5210*/  IMAD.U32 R3, RZ, RZ, UR18 ;  /* 0x00000012ff037e24 */ /* 0x000fe2000f8e00ff */
[----:B------:R-:W-:Y:S06]  /*5220*/  @P3 BRA `(.L_x_160) ;  /* 0x0000000000143947 */ /* 0x000fec0003800000 */
.L_x_161:
[----:B------:R-:W2:Y:S04]  /*5230*/  LDG.E.STRONG.GPU R6, desc[UR20][R2.64] ;  /* 0x0000001402067981 */ /* 0x000ea8000c1ef900 */
[----:B--2---:R-:W-:Y:S01]  /*5240*/  CCTL.IVALL ;  /* 0x00000000ff00798f */ /* 0x004fe20002000000 */
[----:B------:R-:W-:Y:S05]  /*5250*/  YIELD ;  /* 0x0000000000007946 */ /* 0x000fea0003800000 */
[----:B------:R-:W-:-:S13]  /*5260*/  ISETP.NE.AND P2, PT, R6, UR24, PT ;  /* 0x0000001806007c0c */ /* 0x000fda000bf45270 */
[----:B------:R-:W-:Y:S05]  /*5270*/  @P2 BRA `(.L_x_161) ;  /* 0xfffffffc00ec2947 */ /* 0x000fea000383ffff */
.L_x_160:
[----:B------:R-:W-:Y:S05]  /*5280*/  BSYNC B0 ;  /* 0x0000000000007941 */ /* 0x000fea0003800000 */
.L_x_159:
[----:B------:R-:W-:-:S03]  /*5290*/  UMOV UR10, 0xffffffff ;  /* 0xffffffff000a7882 */ /* 0x000fc60000000000 */
[----:B------:R-:W-:Y:S05]  /*52a0*/  BRA.DIV UR10, `(.L_x_162) ;  /* 0x0000002e0ae87947 */ /* 0x000fea000b800000 */
[----:B------:R-:W-:Y:S01]  /*52b0*/  NOP ;  /* 0x0000000000007918 */ /* 0x000fe20000000000 */
.L_x_228:
[----:B------:R-:W-:Y:S05]  /*52c0*/  WARPSYNC.ALL ;  /* 0x0000000000007948 */ /* 0x000fea0003800000 */
[----:B------:R-:W-:Y:S06]  /*52d0*/  BAR.SYNC.DEFER_BLOCKING 0xd, 0xa0 ;  /* 0x0342800000007b1d */ /* 0x000fec0000010000 */
[----:B------:R-:W-:Y:S04]  /*52e0*/  BSSY B0, `(.L_x_163) ;  /* 0x000000d000007945 */ /* 0x000fe80003800000 */
[----:B------:R-:W-:Y:S05]  /*52f0*/  @!P0 BRA `(.L_x_164) ;  /* 0x00000000002c8947 */ /* 0x000fea0003800000 */
[----:B------:R-:W1:Y:S01]  /*5300*/  S2UR UR11, SR_CgaCtaId ;  /* 0x00000000000b79c3 */ /* 0x000e620000008800 */
[----:B------:R-:W-:Y:S01]  /*5310*/  UMOV UR10, 0x400 ;  /* 0x00000400000a7882 */ /* 0x000fe20000000000 */
[----:B------:R-:W-:Y:S01]  /*5320*/  UIADD3 UR18, UP0, UR14, 0x8000, URZ ;  /* 0x000080000e127890 */ /* 0x000fe2000ff1e03f */
[----:B------:R-:W-:Y:S01]  /*5330*/  UMOV UR22, 0x0 ;  /* 0x0000000000167882 */ /* 0x000fe20000000000 */
[----:B------:R-:W-:Y:S02]  /*5340*/  UMOV UR23, 0x14f00000 ;  /* 0x14f0000000177882 */ /* 0x000fe40000000000 */
[----:B------:R-:W-:Y:S02]  /*5350*/  UIADD3.X UR19, URZ, UR15, URZ, UP0, !UPT ;  /* 0x0000000f3f137290 */ /* 0x000fe400087fe43f */
[----:B-1----:R-:W-:-:S03]  /*5360*/  ULEA UR10, UR11, UR10, 0x18 ;  /* 0x0000000a0b0a7291 */ /* 0x002fc6000f8ec03f */
[----:B------:R-:W-:Y:S01]  /*5370*/  UMOV UR11, 0x400 ;  /* 0x00000400000b7882 */ /* 0x000fe20000000000 */
[----:B------:R-:W-:-:S09]  /*5380*/  UIADD3 UR10, UR10, 0x12000, URZ ;  /* 0x000120000a0a7890 */ /* 0x000fd2000fffe03f */
[----:B------:R1:W-:Y:S02]  /*5390*/  UBLKRED.G.S.ADD.F32.RN [UR18], [UR10], UR11, desc[UR22] ;  /* 0x000016120a0073bb */ /* 0x0003e400080a140b */
[----:B-1----:R0:W-:Y:S02]  /*53a0*/  UTMACMDFLUSH ;  /* 0x00000000000079b7 */ /* 0x0021e40000000000 */
.L_x_164:
[----:B------:R-:W-:Y:S05]  /*53b0*/  BSYNC B0 ;  /* 0x0000000000007941 */ /* 0x000fea0003800000 */
.L_x_163:
        /* <DEDUP_REMOVED lines=14> */
.L_x_166:
[----:B------:R-:W-:Y:S05]  /*54a0*/  BSYNC B0 ;  /* 0x0000000000007941 */ /* 0x000fea0003800000 */
.L_x_165:
        /* <DEDUP_REMOVED lines=12> */
[----:B------:R1:W-:Y:S01]  /*5570*/  UBLKRED.G.S.ADD.F32.RN [UR18], [UR10], UR11, desc[UR22] ;  /* 0x000016120a0073bb */ /* 0x0003e200080a140b */
[----:B------:R0:W-:Y:S01]  /*5580*/  UTMACMDFLUSH ;  /* 0x00000000000079b7 */ /* 0x0001e20000000000 */
[----:B-1----:R-:W-:-:S04]  /*5590*/  DEPBAR.LE SB0, 0x2 ;  /* 0x000080800000791a */ /* 0x002fc80000000000 */
.L_x_168:
[----:B------:R-:W-:Y:S05]  /*55a0*/  BSYNC B0 ;  /* 0x0000000000007941 */ /* 0x000fea0003800000 */
.L_x_167:
[----:B------:R-:W-:Y:S06]  /*55b0*/  BAR.ARV 0xa, 0xa0 ;  /* 0x0282800000007b1d */ /* 0x000fec0000002000 */
[----:B------:R-:W-:Y:S04]  /*55c0*/  BSSY B0, `(.L_x_169) ;  /* 0x0000003000007945 */ /* 0x000fe80003800000 */
[----:B------:R-:W-:Y:S05]  /*55d0*/  @!P0 BRA `(.L_x_170) ;  /* 0x0000000000048947 */ /* 0x000fea0003800000 */
[----:B------:R-:W-:-:S04]  /*55e0*/  DEPBAR.LE SB0, 0x1 ;  /* 0x000080400000791a */ /* 0x000fc80000000000 */
.L_x_170:
[----:B------:R-:W-:Y:S05]  /*55f0*/  BSYNC B0 ;  /* 0x0000000000007941 */ /* 0x000fea0003800000 */
.L_x_169:
[----:B------:R-:W-:Y:S06]  /*5600*/  BAR.ARV 0xb, 0xa0 ;  /* 0x02c2800000007b1d */ /* 0x000fec0000002000 */
[----:B------:R-:W-:Y:S04]  /*5610*/  BSSY B0, `(.L_x_171) ;  /* 0x0000003000007945 */ /* 0x000fe80003800000 */
[----:B------:R-:W-:Y:S05]  /*5620*/  @!P0 BRA `(.L_x_172) ;  /* 0x0000000000048947 */ /* 0x000fea0003800000 */
[----:B------:R-:W-:-:S04]  /*5630*/  DEPBAR.LE SB0, 0x0 ;  /* 0x000080000000791a */ /* 0x000fc80000000000 */
.L_x_172:
[----:B------:R-:W-:Y:S05]  /*5640*/  BSYNC B0 ;  /* 0x0000000000007941 */ /* 0x000fea0003800000 */
.L_x_171:
[----:B------:R-:W-:Y:S06]  /*5650*/  BAR.ARV 0xc, 0xa0 ;  /* 0x0302800000007b1d */ /* 0x000fec0000002000 */
[----:B------:R-:W-:Y:S01]  /*5660*/  NOP ;  /* 0x0000000000007918 */ /* 0x000fe20000000000 */
[----:B------:R-:W-:Y:S04]  /*5670*/  BSSY B0, `(.L_x_173) ;  /* 0x0000011000007945 */ /* 0x000fe80003800000 */
[----:B------:R-:W-:Y:S05]  /*5680*/  @P3 BRA `(.L_x_174) ;  /* 0x00000000003c3947 */ /* 0x000fea0003800000 */
[----:B------:R-:W1:Y:S01]  /*5690*/  S2R R6, SR_LANEID ;  /* 0x0000000000067919 */ /* 0x000e620000000000 */
[----:B------:R-:W-:Y:S01]  /*56a0*/  @!PT LDS RZ, [RZ] ;  /* 0x00000000fffff984 */ /* 0x000fe20000000800 */
[----:B------:R-:W-:Y:S01]  /*56b0*/  @!PT LDS RZ, [RZ] ;  /* 0x00000000fffff984 */ /* 0x000fe20000000800 */
[----:B------:R-:W-:Y:S01]  /*56c0*/  @!PT LDS RZ, [RZ] ;  /* 0x00000000fffff984 */ /* 0x000fe20000000800 */
[----:B------:R-:W-:Y:S01]  /*56d0*/  @!PT LDS RZ, [RZ] ;  /* 0x00000000fffff984 */ /* 0x000fe20000000800 */
[----:B------:R2:W-:Y:S06]  /*56e0*/  MEMBAR.ALL.CTA ;  /* 0x0000000000007992 */ /* 0x0005ec0000008000 */
[----:B--2---:R-:W-:Y:S06]  /*56f0*/  MEMBAR.ALL.GPU ;  /* 0x0000000000007992 */ /* 0x004fec000000a000 */
[----:B------:R-:W-:-:S00]  /*5700*/  ERRBAR ;  /* 0x00000000000079ab */ /* 0x000fc00000000000 */
[----:B------:R-:W-:Y:S06]  /*5710*/  CGAERRBAR ;  /* 0x00000000000075ab */ /* 0x000fec0000000000 */
[----:B012345:R-:W-:Y:S01]  /*5720*/  CCTL.IVALL ;  /* 0x00000000ff00798f */ /* 0x03ffe20002000000 */
[----:B------:R-:W-:Y:S02]  /*5730*/  VOTEU.ANY UR10, UPT, PT ;  /* 0x00000000000a7886 */ /* 0x000fe400038e0100 */
[----:B------:R-:W-:Y:S02]  /*5740*/  UFLO.U32 UR11, UR10 ;  /* 0x0000000a000b72bd */ /* 0x000fe400080e0000 */
[----:B------:R-:W2:Y:S04]  /*5750*/  POPC R7, UR10 ;  /* 0x0000000a00077d09 */ /* 0x000ea80008000000 */
[----:B-1----:R-:W-:-:S13]  /*5760*/  ISETP.EQ.U32.AND P2, PT, R6, UR11, PT ;  /* 0x0000000b06007c0c */ /* 0x002fda000bf42070 */
[----:B--2---:R1:W-:Y:S02]  /*5770*/  @P2 REDG.E.ADD.S32.STRONG.GPU desc[UR20][R2.64], R7 ;  /* 0x000000070200298e */ /* 0x0043e4000c10e394 */
.L_x_174:
[----:B------:R-:W-:Y:S05]  /*5780*/  BSYNC B0 ;  /* 0x0000000000007941 */ /* 0x000fea0003800000 */
.L_x_173:
[----:B------:R-:W-:Y:S02]  /*5790*/  UIADD3 UR4, UR4, 0x2, URZ ;  /* 0x0000000204047890 */ /* 0x000fe4000fffe03f */
[----:B------:R-:W-:Y:S01]  /*57a0*/  UIADD3 UR5, UR5, 0x1, URZ ;  /* 0x0000000105057890 */ /* 0x000fe2000fffe03f */
[----:B------:R-:W-:Y:S11]  /*57b0*/  @P1 BRA `(.L_x_175) ;  /* 0xfffffff000dc1947 */ /* 0x000ff6000383ffff */
.L_x_142:
[----:B------:R-:W-:-:S13]  /*57c0*/  ISETP.NE.AND P1, PT, R5, RZ, PT ;  /* 0x000000ff0500720c */ /* 0x000fda0003f25270 */
[----:B------:R-:W-:Y:S05]  /*57d0*/  @!P1 EXIT ;  /* 0x000000000000994d */ /* 0x000fea0003800000 */
[----:B------:R-:W-:Y:S01]  /*57e0*/  UIMAD UR5, UR13, UR4, URZ ;  /* 0x000000040d0572a4 */ /* 0x000fe2000f8e023f */
[----:B------:R-:W-:Y:S01]  /*57f0*/  ISETP.NE.AND P2, PT, R0, RZ, PT ;  /* 0x000000ff0000720c */ /* 0x000fe20003f45270 */
[----:B------:R-:W-:Y:S01]  /*5800*/  ULDC.64 UR14, c[0x0][0x768] ;  /* 0x0001da00000e7ab9 */ /* 0x000fe20000000a00 */
[----:B------:R-:W-:Y:S01]  /*5810*/  BSSY B0, `(.L_x_176) ;  /* 0x000000d000007945 */ /* 0x000fe20003800000 */
[----:B------:R-:W-:-:S04]  /*5820*/  UIADD3 UR10, UP0, UR5, UR8, URZ ;  /* 0x00000008050a7290 */ /* 0x000fc8000ff1e03f */
[----:B------:R-:W-:Y:S02]  /*5830*/  ULEA.HI.X.SX32 UR5, UR5, UR9, 0x1, UP0 ;  /* 0x0000000905057291 */ /* 0x000fe400080f0e3f */
[----:B------:R-:W-:-:S04]  /*5840*/  ULEA UR11, UP0, UR10, UR14, 0x2 ;  /* 0x0000000e0a0b7291 */ /* 0x000fc8000f80103f */
[----:B------:R-:W-:Y:S02]  /*5850*/  ULEA.HI.X UR5, UR10, UR15, UR5, 0x2, UP0 ;  /* 0x0000000f0a057291 */ /* 0x000fe400080f1405 */
[----:B-1----:R-:W-:-:S04]  /*5860*/  IMAD.U32 R2, RZ, RZ, UR11 ;  /* 0x0000000bff027e24 */ /* 0x002fc8000f8e00ff */
[----:B------:R-:W-:Y:S01]  /*5870*/  IMAD.U32 R3, RZ, RZ, UR5 ;  /* 0x00000005ff037e24 */ /* 0x000fe2000f8e00ff */
[----:B------:R-:W-:Y:S06]  /*5880*/  @P2 BRA `(.L_x_177) ;  /* 0x0000000000142947 */ /* 0x000fec0003800000 */
.L_x_178:
[----:B------:R-:W2:Y:S04]  /*5890*/  LDG.E.STRONG.GPU R0, desc[UR20][R2.64] ;  /* 0x0000001402007981 */ /* 0x000ea8000c1ef900 */
[----:B--2---:R-:W-:Y:S01]  /*58a0*/  CCTL.IVALL ;  /* 0x00000000ff00798f */ /* 0x004fe20002000000 */
[----:B------:R-:W-:Y:S05]  /*58b0*/  YIELD ;  /* 0x0000000000007946 */ /* 0x000fea0003800000 */
[----:B------:R-:W-:-:S13]  /*58c0*/  ISETP.NE.AND P1, PT, R0, UR24, PT ;  /* 0x0000001800007c0c */ /* 0x000fda000bf25270 */
[----:B------:R-:W-:Y:S05]  /*58d0*/  @P1 BRA `(.L_x_178) ;  /* 0xfffffffc00ec1947 */ /* 0x000fea000383ffff */
.L_x_177:
[----:B------:R-:W-:Y:S05]  /*58e0*/  BSYNC B0 ;  /* 0x0000000000007941 */ /* 0x000fea0003800000 */
.L_x_176:
[----:B------:R-:W-:-:S03]  /*58f0*/  UMOV UR5, 0xffffffff ;  /* 0xffffffff00057882 */ /* 0x000fc60000000000 */
[----:B------:R-:W-:Y:S05]  /*5900*/  BRA.DIV UR5, `(.L_x_179) ;  /* 0x0000002a056c7947 */ /* 0x000fea000b800000 */
[----:B------:R-:W-:Y:S01]  /*5910*/  NOP ;  /* 0x0000000000007918 */ /* 0x000fe20000000000 */
.L_x_231:
[----:B------:R-:W-:Y:S01]  /*5920*/  IMAD.U32 R6, RZ, RZ, UR4 ;  /* 0x00000004ff067e24 */ /* 0x000fe2000f8e00ff */
[----:B------:R-:W-:Y:S05]  /*5930*/  WARPSYNC.ALL ;  /* 0x0000000000007948 */ /* 0x000fea0003800000 */
[----:B------:R-:W-:Y:S01]  /*5940*/  BAR.SYNC.DEFER_BLOCKING 0xd, 0xa0 ;  /* 0x0342800000007b1d */ /* 0x000fe20000010000 */
[----:B------:R-:W-:-:S05]  /*5950*/  IMAD R6, R6, 0x3000, RZ ;  /* 0x0000300006067824 */ /* 0x000fca00078e02ff */
[----:B------:R-:W-:Y:S04]  /*5960*/  BSSY B0, `(.L_x_180) ;  /* 0x0000012000007945 */ /* 0x000fe80003800000 */
[----:B------:R-:W-:Y:S05]  /*5970*/  @!P0 BRA `(.L_x_181) ;  /* 0x0000000000408947 */ /* 0x000fea0003800000 */
[----:B------:R-:W1:Y:S01]  /*5980*/  LDC.64 R8, c[0x0][0x2c0] ;  /* 0x0000b000ff087b82 */ /* 0x000e620000000a00 */
[C---:B------:R-:W-:Y:S01]  /*5990*/  IADD3 R4, P1, R6.reuse, UR6, RZ ;  /* 0x0000000606047c10 */ /* 0x040fe2000ff3e0ff */
[----:B------:R-:W-:Y:S01]  /*59a0*/  UMOV UR5, 0x400 ;  /* 0x0000040000057882 */ /* 0x000fe20000000000 */
[----:B------:R-:W-:Y:S01]  /*59b0*/  UMOV UR16, 0x0 ;  /* 0x0000000000107882 */ /* 0x000fe20000000000 */
[----:B------:R-:W-:Y:S01]  /*59c0*/  UMOV UR17, 0x14f00000 ;  /* 0x14f0000000117882 */ /* 0x000fe20000000000 */
[----:B------:R-:W-:-:S03]  /*59d0*/  LEA.HI.X.SX32 R5, R6, UR12, 0x1, P1 ;  /* 0x0000000c06057c11 */ /* 0x000fc600088f0eff */
[----:B------:R-:W2:Y:S01]  /*59e0*/  S2UR UR10, SR_CgaCtaId ;  /* 0x00000000000a79c3 */ /* 0x000ea20000008800 */
[----:B-1----:R-:W-:-:S04]  /*59f0*/  LEA R0, P1, R4, R8, 0x2 ;  /* 0x0000000804007211 */ /* 0x002fc800078210ff */
[----:B------:R-:W-:Y:S02]  /*5a00*/  LEA.HI.X R4, R4, R9, R5, 0x2, P1 ;  /* 0x0000000904047211 */ /* 0x000fe400008f1405 */
[----:B------:R-:W-:Y:S02]  /*5a10*/  R2UR UR14, R0 ;  /* 0x00000000000e72ca */ /* 0x000fe400000e0000 */
[----:B------:R-:W-:Y:S01]  /*5a20*/  R2UR UR15, R4 ;  /* 0x00000000040f72ca */ /* 0x000fe200000e0000 */
[----:B--2---:R-:W-:-:S03]  /*5a30*/  ULEA UR5, UR10, UR5, 0x18 ;  /* 0x000000050a057291 */ /* 0x004fc6000f8ec03f */
[----:B------:R-:W-:Y:S01]  /*5a40*/  UMOV UR10, 0x400 ;  /* 0x00000400000a7882 */ /* 0x000fe20000000000 */
[----:B------:R-:W-:-:S09]  /*5a50*/  UIADD3 UR5, UR5, 0x12000, URZ ;  /* 0x0001200005057890 */ /* 0x000fd2000fffe03f */
[----:B------:R1:W-:Y:S02]  /*5a60*/  UBLKRED.G.S.ADD.F32.RN [UR14], [UR5], UR10, desc[UR16] ;  /* 0x0000100e050073bb */ /* 0x0003e400080a140a */
[----:B-1----:R0:W-:Y:S02]  /*5a70*/  UTMACMDFLUSH ;  /* 0x00000000000079b7 */ /* 0x0021e40000000000 */
.L_x_181:
[----:B------:R-:W-:Y:S05]  /*5a80*/  BSYNC B0 ;  /* 0x0000000000007941 */ /* 0x000fea0003800000 */
.L_x_180:
[----:B------:R-:W-:Y:S06]  /*5a90*/  BAR.SYNC.DEFER_BLOCKING 0xe, 0xa0 ;  /* 0x0382800000007b1d */ /* 0x000fec0000010000 */
[----:B------:R-:W-:Y:S04]  /*5aa0*/  BSSY B0, `(.L_x_182) ;  /* 0x0000012000007945 */ /* 0x000fe80003800000 */
[----:B------:R-:W-:Y:S05]  /*5ab0*/  @!P0 BRA `(.L_x_183) ;  /* 0x0000000000408947 */ /* 0x000fea0003800000 */
[----:B------:R-:W1:Y:S01]  /*5ac0*/  S2UR UR15, SR_CgaCtaId ;  /* 0x00000000000f79c3 */ /* 0x000e620000008800 */
[----:B------:R-:W-:Y:S01]  /*5ad0*/  R2UR UR5, R6 ;  /* 0x00000000060572ca */ /* 0x000fe200000e0000 */
[----:B------:R-:W-:Y:S01]  /*5ae0*/  UMOV UR14, 0x400 ;  /* 0x00000400000e7882 */ /* 0x000fe20000000000 */
[----:B------:R-:W-:Y:S01]  /*5af0*/  ULDC.64 UR10, c[0x0][0x2c0] ;  /* 0x0000b000000a7ab9 */ /* 0x000fe20000000a00 */
[----:B------:R-:W-:-:S10]  /*5b00*/  UMOV UR17, 0x14f00000 ;  /* 0x14f0000000117882 */ /* 0x000fd40000000000 */
[----:B------:R-:W-:-:S04]  /*5b10*/  UIADD3 UR5, UR5, 0x1000, URZ ;  /* 0x0000100005057890 */ /* 0x000fc8000fffe03f */
[----:B------:R-:W-:-:S04]  /*5b20*/  UIADD3 UR16, UP0, UR5, UR6, URZ ;  /* 0x0000000605107290 */ /* 0x000fc8000ff1e03f */
[----:B------:R-:W-:Y:S02]  /*5b30*/  ULEA.HI.X.SX32 UR5, UR5, UR12, 0x1, UP0 ;  /* 0x0000000c05057291 */ /* 0x000fe400080f0e3f */
[----:B-1----:R-:W-:Y:S02]  /*5b40*/  ULEA UR14, UR15, UR14, 0x18 ;  /* 0x0000000e0f0e7291 */ /* 0x002fe4000f8ec03f */
[----:B------:R-:W-:Y:S02]  /*5b50*/  ULEA UR10, UP0, UR16, UR10, 0x2 ;  /* 0x0000000a100a7291 */ /* 0x000fe4000f80103f */
[----:B------:R-:W-:Y:S02]  /*5b60*/  UIADD3 UR14, UR14, 0x16000, URZ ;  /* 0x000160000e0e7890 */ /* 0x000fe4000fffe03f */
[----:B------:R-:W-:-:S03]  /*5b70*/  ULEA.HI.X UR11, UR16, UR11, UR5, 0x2, UP0 ;  /* 0x0000000b100b7291 */ /* 0x000fc600080f1405 */
[----:B------:R-:W-:Y:S01]  /*5b80*/  UMOV UR5, 0x400 ;  /* 0x0000040000057882 */ /* 0x000fe20000000000 */
[----:B------:R-:W-:-:S05]  /*5b90*/  UMOV UR16, 0x0 ;  /* 0x0000000000107882 */ /* 0x000fca0000000000 */
[----:B------:R1:W-:Y:S02]  /*5ba0*/  UBLKRED.G.S.ADD.F32.RN [UR10], [UR14], UR5, desc[UR16] ;  /* 0x0000100a0e0073bb */ /* 0x0003e400080a1405 */
[----:B-1----:R0:W-:Y:S02]  /*5bb0*/  UTMACMDFLUSH ;  /* 0x00000000000079b7 */ /* 0x0021e40000000000 */
.L_x_183:
[----:B------:R-:W-:Y:S05]  /*5bc0*/  BSYNC B0 ;  /* 0x0000000000007941 */ /* 0x000fea0003800000 */
.L_x_182:
        /* <DEDUP_REMOVED lines=17> */
[----:B------:R1:W-:Y:S01]  /*5ce0*/  UBLKRED.G.S.ADD.F32.RN [UR10], [UR14], UR5, desc[UR16] ;  /* 0x0000100a0e0073bb */ /* 0x0003e200080a1405 */
[----:B------:R0:W-:Y:S01]  /*5cf0*/  UTMACMDFLUSH ;  /* 0x00000000000079b7 */ /* 0x0001e20000000000 */
[----:B-1----:R-:W-:-:S04]  /*5d00*/  DEPBAR.LE SB0, 0x2 ;  /* 0x000080800000791a */ /* 0x002fc80000000000 */
.L_x_185:
[----:B------:R-:W-:Y:S05]  /*5d10*/  BSYNC B0 ;  /* 0x0000000000007941 */ /* 0x000fea0003800000 */
.L_x_184:
[----:B------:R-:W-:Y:S06]  /*5d20*/  BAR.ARV 0xa, 0xa0 ;  /* 0x0282800000007b1d */ /* 0x000fec0000002000 */
[----:B------:R-:W-:Y:S04]  /*5d30*/  BSSY B0, `(.L_x_186) ;  /* 0x0000003000007945 */ /* 0x000fe80003800000 */
[----:B------:R-:W-:Y:S05]  /*5d40*/  @!P0 BRA `(.L_x_187) ;  /* 0x0000000000048947 */ /* 0x000fea0003800000 */
[----:B------:R-:W-:-:S04]  /*5d50*/  DEPBAR.LE SB0, 0x1 ;  /* 0x000080400000791a */ /* 0x000fc80000000000 */
.L_x_187:
[----:B------:R-:W-:Y:S05]  /*5d60*/  BSYNC B0 ;  /* 0x0000000000007941 */ /* 0x000fea0003800000 */
.L_x_186:
[----:B------:R-:W-:Y:S06]  /*5d70*/  BAR.ARV 0xb, 0xa0 ;  /* 0x02c2800000007b1d */ /* 0x000fec0000002000 */
[----:B------:R-:W-:Y:S04]  /*5d80*/  BSSY B0, `(.L_x_188) ;  /* 0x0000003000007945 */ /* 0x000fe80003800000 */
[----:B------:R-:W-:Y:S05]  /*5d90*/  @!P0 BRA `(.L_x_189) ;  /* 0x0000000000048947 */ /* 0x000fea0003800000 */
[----:B------:R-:W-:-:S04]  /*5da0*/  DEPBAR.LE SB0, 0x0 ;  /* 0x000080000000791a */ /* 0x000fc80000000000 */
.L_x_189:
[----:B------:R-:W-:Y:S05]  /*5db0*/  BSYNC B0 ;  /* 0x0000000000007941 */ /* 0x000fea0003800000 */
.L_x_188:
        /* <DEDUP_REMOVED lines=19> */
.L_x_191:
[----:B------:R-:W-:Y:S05]  /*5ef0*/  BSYNC B0 ;  /* 0x0000000000007941 */ /* 0x000fea0003800000 */
.L_x_190:
[----:B------:R-:W-:Y:S05]  /*5f00*/  EXIT ;  /* 0x000000000000794d */ /* 0x000fea0003800000 */
.L_x_141:
        /* <DEDUP_REMOVED lines=57> */
.L_x_232:
        /* <DEDUP_REMOVED lines=9> */
.L_x_195:
        /* <DEDUP_REMOVED lines=102> */
.L_x_206:
[----:B-1----:R-:W-:-:S05]  /*6990*/  IMAD.MOV.U32 R10, RZ, RZ, 0x1 ;  /* 0x00000001ff0a7424 */ /* 0x002fca00078e00ff */
[----:B------:R-:W-:-:S04]  /*69a0*/  SHF.L.U32 R10, R10, 0x1f, RZ ;  /* 0x0000001f0a0a7819 */ /* 0x000fc800000006ff */
[----:B------:R-:W1:Y:S02]  /*69b0*/  SYNCS.PHASECHK.TRANS64.TRYWAIT P1, [R0+URZ+0x36438], R10 ;  /* 0x0364380a000075a7 */ /* 0x000e64000802017f */
[----:B-123--:R-:W-:Y:S05]  /*69c0*/  @!P1 BRA `(.L_x_198) ;  /* 0x00000018006c9947 */ /* 0x00efea0003800000 */
.L_x_233:
[----:B------:R-:W-:Y:S05]  /*69d0*/  @P0 BRA `(.L_x_199) ;  /* 0x0000000000140947 */ /* 0x000fea0003800000 */
[----:B------:R-:W-:Y:S01]  /*69e0*/  ISETP.NE.AND P1, PT, R16, RZ, PT ;  /* 0x000000ff1000720c */ /* 0x000fe20003f25270 */
[----:B------:R-:W-:-:S04]  /*69f0*/  IMAD.MOV.U32 R3, RZ, RZ, 0x6100 ;  /* 0x00006100ff037424 */ /* 0x000fc800078e00ff */
[----:B------:R2:W-:Y:S08]  /*6a00*/  SYNCS.ARRIVE.TRANS64 RZ, [R0+URZ+0x36430], R3 ;  /* 0x0364300300ff79a7 */ /* 0x0005f0000800003f */
[----:B------:R-:W-:Y:S05]  /*6a10*/  @!P1 BRA `(.L_x_199) ;  /* 0x0000000000049947 */ /* 0x000fea0003800000 */
[----:B------:R-:W-:Y:S01]  /*6a20*/  BPT.TRAP 0x1 ;  /* 0x000000040000795c */ /* 0x000fe20000300000 */
.L_x_199:
        /* <DEDUP_REMOVED lines=47> */
.L_x_234:
[----:B------:R-:W-:Y:S05]  /*6d20*/  @P0 BRA `(.L_x_201) ;  /* 0x0000000000140947 */ /* 0x000fea0003800000 */
[----:B------:R-:W-:Y:S01]  /*6d30*/  ISETP.NE.AND P1, PT, R16, RZ, PT ;  /* 0x000000ff1000720c */ /* 0x000fe20003f25270 */
[----:B--2---:R-:W-:-:S04]  /*6d40*/  IMAD.MOV.U32 R3, RZ, RZ, 0x6100 ;  /* 0x00006100ff037424 */ /* 0x004fc800078e00ff */
[----:B------:R3:W-:Y:S08]  /*6d50*/  SYNCS.ARRIVE.TRANS64 RZ, [R0+URZ+0x36418], R3 ;  /* 0x0364180300ff79a7 */ /* 0x0007f0000800003f */
[----:B------:R-:W-:Y:S05]  /*6d60*/  @!P1 BRA `(.L_x_201) ;  /* 0x0000000000049947 */ /* 0x000fea0003800000 */
[----:B------:R-:W-:Y:S01]  /*6d70*/  BPT.TRAP 0x1 ;  /* 0x000000040000795c */ /* 0x000fe20000300000 */
.L_x_201:
        /* <DEDUP_REMOVED lines=35> */
.L_x_235:
        /* <DEDUP_REMOVED lines=9> */
.L_x_203:
        /* <DEDUP_REMOVED lines=37> */
.L_x_237:
[----:B------:R-:W-:Y:S05]  /*7290*/  @P0 BRA `(.L_x_205) ;  /* 0x0000000000140947 */ /* 0x000fea0003800000 */
[----:B------:R-:W-:Y:S01]  /*72a0*/  ISETP.NE.AND P1, PT, R16, RZ, PT ;  /* 0x000000ff1000720c */ /* 0x000fe20003f25270 */
[----:B--2---:R-:W-:-:S04]  /*72b0*/  IMAD.MOV.U32 R5, RZ, RZ, 0x6100 ;  /* 0x00006100ff057424 */ /* 0x004fc800078e00ff */
[----:B------:R3:W-:Y:S08]  /*72c0*/  SYNCS.ARRIVE.TRANS64 RZ, [R0+URZ+0x36410], R5 ;  /* 0x0364100500ff79a7 */ /* 0x0007f0000800003f */
[----:B------:R-:W-:Y:S05]  /*72d0*/  @!P1 BRA `(.L_x_205) ;  /* 0x0000000000049947 */ /* 0x000fea0003800000 */
[----:B------:R-:W-:Y:S01]  /*72e0*/  BPT.TRAP 0x1 ;  /* 0x000000040000795c */ /* 0x000fe20000300000 */
.L_x_205:
        /* <DEDUP_REMOVED lines=36> */
.L_x_197:
[----:B------:R-:W-:Y:S01]  /*7530*/  ISETP.NE.AND P1, PT, R21, RZ, PT ;  /* 0x000000ff1500720c */ /* 0x000fe20003f25270 */
[----:B------:R-:W-:-:S12]  /*7540*/  IMAD.MOV.U32 R4, RZ, RZ, 0x1 ;  /* 0x00000001ff047424 */ /* 0x000fd800078e00ff */
[----:B------:R-:W-:Y:S05]  /*7550*/  @!P1 BRA `(.L_x_196) ;  /* 0x0000000400649947 */ /* 0x000fea0003800000 */
[----:B------:R-:W2:Y:S02]  /*7560*/  SYNCS.PHASECHK.TRANS64.TRYWAIT P1, [R0+URZ+0x36438], R10 ;  /* 0x0364380a000075a7 */ /* 0x000ea4000802017f */
[----:B--2---:R-:W-:Y:S05]  /*7570*/  @!P1 BRA `(.L_x_207) ;  /* 0x0000000c00d49947 */ /* 0x004fea0003800000 */
.L_x_238:
[----:B------:R-:W-:Y:S05]  /*7580*/  @P0 BRA `(.L_x_208) ;  /* 0x0000000000140947 */ /* 0x000fea0003800000 */
[----:B------:R-:W-:Y:S01]  /*7590*/  ISETP.NE.AND P1, PT, R16, RZ, PT ;  /* 0x000000ff1000720c */ /* 0x000fe20003f25270 */
[----:B------:R-:W-:-:S04]  /*75a0*/  IMAD.MOV.U32 R5, RZ, RZ, 0x6100 ;  /* 0x00006100ff057424 */ /* 0x000fc800078e00ff */
[----:B------:R3:W-:Y:S08]  /*75b0*/  SYNCS.ARRIVE.TRANS64 RZ, [R0+URZ+0x36430], R5 ;  /* 0x0364300500ff79a7 */ /* 0x0007f0000800003f */
[----:B------:R-:W-:Y:S05]  /*75c0*/  @!P1 BRA `(.L_x_208) ;  /* 0x0000000000049947 */ /* 0x000fea0003800000 */
[----:B------:R-:W-:Y:S01]  /*75d0*/  BPT.TRAP 0x1 ;  /* 0x000000040000795c */ /* 0x000fe20000300000 */
.L_x_208:
        /* <DEDUP_REMOVED lines=41> */
.L_x_239:
[----:B------:R-:W-:Y:S01]  /*7870*/  IMAD.MOV.U32 R4, RZ, RZ, RZ ;  /* 0x000000ffff047224 */ /* 0x000fe200078e00ff */
[----:B------:R-:W-:Y:S06]  /*7880*/  @P0 BRA `(.L_x_210) ;  /* 0x0000000000140947 */ /* 0x000fec0003800000 */
[----:B------:R-:W-:Y:S01]  /*7890*/  ISETP.NE.AND P1, PT, R16, RZ, PT ;  /* 0x000000ff1000720c */ /* 0x000fe20003f25270 */
[----:B---3--:R-:W-:-:S04]  /*78a0*/  IMAD.MOV.U32 R5, RZ, RZ, 0x6100 ;  /* 0x00006100ff057424 */ /* 0x008fc800078e00ff */
[----:B------:R4:W-:Y:S08]  /*78b0*/  SYNCS.ARRIVE.TRANS64 RZ, [R0+URZ+0x36418], R5 ;  /* 0x0364180500ff79a7 */ /* 0x0009f0000800003f */
[----:B------:R-:W-:Y:S05]  /*78c0*/  @!P1 BRA `(.L_x_210) ;  /* 0x0000000000049947 */ /* 0x000fea0003800000 */
[----:B------:R-:W-:Y:S01]  /*78d0*/  BPT.TRAP 0x1 ;  /* 0x000000040000795c */ /* 0x000fe20000300000 */
.L_x_210:
        /* <DEDUP_REMOVED lines=33> */
.L_x_196:
[----:B------:R-:W-:-:S04]  /*7af0*/  SHF.L.U32 R3, R4, 0x1f, RZ ;  /* 0x0000001f04037819 */ /* 0x000fc800000006ff */
[----:B------:R-:W3:Y:S02]  /*7b00*/  SYNCS.PHASECHK.TRANS64.TRYWAIT P1, [R0+URZ+0x36438], R3 ;  /* 0x03643803000075a7 */ /* 0x000ee4000802017f */
[----:B---3--:R-:W-:Y:S05]  /*7b10*/  @!P1 BRA `(.L_x_211) ;  /* 0x0000000800949947 */ /* 0x008fea0003800000 */
.L_x_240:
[----:B------:R-:W-:Y:S05]  /*7b20*/  @P0 BRA `(.L_x_212) ;  /* 0x0000000000180947 */ /* 0x000fea0003800000 */
[----:B------:R-:W4:Y:S01]  /*7b30*/  S2R R2, SR_TID.X ;  /* 0x0000000000027919 */ /* 0x000f220000002100 */
[----:B---3--:R-:W-:-:S04]  /*7b40*/  IMAD.MOV.U32 R3, RZ, RZ, 0x6100 ;  /* 0x00006100ff037424 */ /* 0x008fc800078e00ff */
[----:B------:R3:W-:Y:S01]  /*7b50*/  SYNCS.ARRIVE.TRANS64 RZ, [R0+URZ+0x36430], R3 ;  /* 0x0364300300ff79a7 */ /* 0x0007e2000800003f */
[----:B----4-:R-:W-:-:S13]  /*7b60*/  LOP3.LUT P0, RZ, R2, 0x1f, RZ, 0xc0, !PT ;  /* 0x0000001f02ff7812 */ /* 0x010fda000780c0ff */
[----:B---3--:R-:W-:Y:S05]  /*7b70*/  @!P0 BRA `(.L_x_212) ;  /* 0x0000000000048947 */ /* 0x008fea0003800000 */
[----:B------:R-:W-:Y:S01]  /*7b80*/  BPT.TRAP 0x1 ;  /* 0x000000040000795c */ /* 0x000fe20000300000 */
.L_x_212:
        /* <DEDUP_REMOVED lines=43> */
.L_x_193:
[----:B------:R-:W-:Y:S05]  /*7e40*/  BSYNC B0 ;  /* 0x0000000000007941 */ /* 0x000fea0003800000 */
.L_x_192:
[----:B------:R-:W-:-:S03]  /*7e50*/  UMOV UR6, 0xffffffff ;  /* 0xffffffff00067882 */ /* 0x000fc60000000000 */
[----:B------:R-:W-:Y:S05]  /*7e60*/  BRA.DIV UR6, `(.L_x_213) ;  /* 0x0000000606d47947 */ /* 0x000fea000b800000 */
[----:B------:R-:W-:-:S13]  /*7e70*/  ELECT P0, URZ, PT ;  /* 0x00000000003f782f */ /* 0x000fda0003800000 */
.L_x_243:
[----:B------:R-:W-:Y:S04]  /*7e80*/  BSSY B0, `(.L_x_214) ;  /* 0x000001e000007945 */ /* 0x000fe80003800000 */
[----:B------:R-:W-:Y:S05]  /*7e90*/  @!P0 BRA `(.L_x_215) ;  /* 0x0000000000708947 */ /* 0x000fea0003800000 */
[----:B------:R-:W-:-:S04]  /*7ea0*/  LOP3.LUT R17, R17, 0x2, RZ, 0xfc, !PT ;  /* 0x0000000211117812 */ /* 0x000fc800078efcff */
[----:B------:R-:W-:-:S13]  /*7eb0*/  ISETP.NE.AND P2, PT, R17, 0x3, PT ;  /* 0x000000031100780c */ /* 0x000fda0003f45270 */
[----:B------:R-:W-:Y:S05]  /*7ec0*/  @!P2 BRA `(.L_x_216) ;  /* 0x000000000004a947 */ /* 0x000fea0003800000 */
[----:B------:R-:W-:Y:S01]  /*7ed0*/  BPT.TRAP 0x1 ;  /* 0x000000040000795c */ /* 0x000fe20000300000 */
.L_x_216:
        /* <DEDUP_REMOVED lines=15> */
.L_x_244:
[----:B------:R-:W2:Y:S02]  /*7fd0*/  SYNCS.PHASECHK.TRANS64.TRYWAIT P0, [R3+URZ], R2 ;  /* 0x00000002030075a7 */ /* 0x000ea4000800017f */
[----:B--2---:R-:W-:Y:S05]  /*7fe0*/  @!P0 BRA `(.L_x_218) ;  /* 0x0000000400ac8947 */ /* 0x004fea0003800000 */
.L_x_245:
[----:B------:R-:W-:Y:S05]  /*7ff0*/  @!P2 BRA `(.L_x_219) ;  /* 0x000000000004a947 */ /* 0x000fea0003800000 */
[----:B------:R-:W-:Y:S01]  /*8000*/  BPT.TRAP 0x1 ;  /* 0x000000040000795c */ /* 0x000fe20000300000 */
.L_x_219:
[----:B------:R-:W-:-:S07]  /*8010*/  SHF.L.U32 R4, R4, 0x1f, RZ ;  /* 0x0000001f04047819 */ /* 0x000fce00000006ff */
.L_x_220:
[----:B---3--:R3:W4:Y:S02]  /*8020*/  SYNCS.PHASECHK.TRANS64.TRYWAIT P0, [R9+URZ+0x36438], R4 ;  /* 0x03643804090075a7 */ /* 0x008724000800017f */
[----:B----4-:R-:W-:Y:S05]  /*8030*/  @!P0 NANOSLEEP.SYNCS 0x989680 ;  /* 0x009896800000895d */ /* 0x010fea0003900000 */
[----:B------:R-:W4:Y:S02]  /*8040*/  @!P0 SYNCS.PHASECHK.TRANS64 P0, [R9+URZ+0x36438], R4 ;  /* 0x03643804090085a7 */ /* 0x000f24000800007f */
[----:B----4-:R-:W-:Y:S05]  /*8050*/  @!P0 BRA `(.L_x_220) ;  /* 0xfffffffc00f08947 */ /* 0x010fea000383ffff */
.L_x_215:
[----:B------:R-:W-:Y:S05]  /*8060*/  BSYNC B0 ;  /* 0x0000000000007941 */ /* 0x000fea0003800000 */
.L_x_214:
[----:B------:R-:W-:Y:S05]  /*8070*/  EXIT ;  /* 0x000000000000794d */ /* 0x000fea0003800000 */
.L_x_120:
[----:B------:R-:W-:Y:S02]  /*8080*/  IMAD.MOV.U32 R12, RZ, RZ, RZ ;  /* 0x000000ffff0c7224 */ /* 0x000fe400078e00ff */
[----:B------:R-:W-:Y:S02]  /*8090*/  IMAD.MOV.U32 R11, RZ, RZ, 0x1f ;  /* 0x0000001fff0b7424 */ /* 0x000fe400078e00ff */
[----:B------:R-:W-:-:S07]  /*80a0*/  IMAD.MOV.U32 R15, RZ, RZ, -0x1 ;  /* 0xffffffffff0f7424 */ /* 0x000fce00078e00ff */
[----:B------:R-:W-:Y:S05]  /*80b0*/  WARPSYNC.COLLECTIVE R15, `(.L_x_221) ;  /* 0x000000000f087348 */ /* 0x000fea0003c00000 */
[----:B------:R1:W2:Y:S02]  /*80c0*/  SHFL.IDX P6, R14, R13, R12, R11 ;  /* 0x0000000c0d0e7389 */ /* 0x0002a400000c000b */
[----:B-12---:R-:W-:Y:S01]  /*80d0*/  ENDCOLLECTIVE ;  /* 0x000000000000791b */ /* 0x006fe20003800000 */
.L_x_221:
[----:B------:R-:W-:Y:S05]  /*80e0*/  BRA `(.L_x_222) ;  /* 0xffffff8800a87947 */ /* 0x000fea000383ffff */
.L_x_122:
[----:B--2---:R2:W3:Y:S02]  /*80f0*/  SYNCS.PHASECHK.TRANS64.TRYWAIT P0, [R157+URZ+0x36400], R18 ;  /* 0x036400129d0075a7 */ /* 0x0044e4000800017f */
[----:B---3--:R-:W-:Y:S05]  /*8100*/  @!P0 NANOSLEEP.SYNCS 0x989680 ;  /* 0x009896800000895d */ /* 0x008fea0003900000 */
[----:B------:R-:W3:Y:S02]  /*8110*/  @!P0 SYNCS.PHASECHK.TRANS64 P0, [R157+URZ+0x36400], R18 ;  /* 0x036400129d0085a7 */ /* 0x000ee4000800007f */
[----:B---3--:R-:W-:Y:S05]  /*8120*/  @!P0 BRA `(.L_x_122) ;  /* 0xfffffffc00f08947 */ /* 0x008fea000383ffff */
[----:B------:R-:W-:Y:S05]  /*8130*/  BRA `(.L_x_121) ;  /* 0xffffff8c00147947 */ /* 0x000fea000383ffff */
.L_x_127:
[----:B--2---:R2:W3:Y:S02]  /*8140*/  SYNCS.PHASECHK.TRANS64.TRYWAIT P1, [R4+URZ+0x36410], R13 ;  /* 0x0364100d040075a7 */ /* 0x0044e4000802017f */
[----:B---3--:R-:W-:Y:S05]  /*8150*/  @!P1 NANOSLEEP.SYNCS 0x989680 ;  /* 0x009896800000995d */ /* 0x008fea0003900000 */
[----:B------:R-:W3:Y:S02]  /*8160*/  @!P1 SYNCS.PHASECHK.TRANS64 P1, [R4+URZ+0x36410], R13 ;  /* 0x0364100d040095a7 */ /* 0x000ee4000802007f */
[----:B---3--:R-:W-:Y:S05]  /*8170*/  @!P1 BRA `(.L_x_127) ;  /* 0xfffffffc00f09947 */ /* 0x008fea000383ffff */
[----:B------:R-:W-:Y:S05]  /*8180*/  BRA `(.L_x_126) ;  /* 0xffffff9000d47947 */ /* 0x000fea000383ffff */
.L_x_131:
[----:B---3--:R3:W1:Y:S02]  /*8190*/  SYNCS.PHASECHK.TRANS64.TRYWAIT P1, [R157+URZ+0x36430], R14 ;  /* 0x0364300e9d0075a7 */ /* 0x008664000802017f */
[----:B-1----:R-:W-:Y:S05]  /*81a0*/  @!P1 NANOSLEEP.SYNCS 0x989680 ;  /* 0x009896800000995d */ /* 0x002fea0003900000 */
[----:B------:R-:W1:Y:S02]  /*81b0*/  @!P1 SYNCS.PHASECHK.TRANS64 P1, [R157+URZ+0x36430], R14 ;  /* 0x0364300e9d0095a7 */ /* 0x000e64000802007f */
[----:B-1----:R-:W-:Y:S05]  /*81c0*/  @!P1 BRA `(.L_x_131) ;  /* 0xfffffffc00f09947 */ /* 0x002fea000383ffff */
[----:B------:R-:W-:Y:S05]  /*81d0*/  BRA `(.L_x_130) ;  /* 0xffffff9800787947 */ /* 0x000fea000383ffff */
.L_x_146:
[----:B------:R-:W-:Y:S01]  /*81e0*/  BSSY B0, `(.L_x_223) ;  /* 0x0000005000007945 */ /* 0x000fe20003800000 */
[----:B------:R-:W-:-:S07]  /*81f0*/  IMAD.MOV.U32 R15, RZ, RZ, -0x1 ;  /* 0xffffffffff0f7424 */ /* 0x000fce00078e00ff */
[----:B------:R-:W-:Y:S05]  /*8200*/  WARPSYNC.COLLECTIVE R15, `(.L_x_224) ;  /* 0x000000000f087348 */ /* 0x000fea0003c00000 */
[----:B------:R-:W-:Y:S01]  /*8210*/  NOP ;  /* 0x0000000000007918 */ /* 0x000fe20000000000 */
[----:B------:R-:W-:Y:S01]  /*8220*/  ENDCOLLECTIVE ;  /* 0x000000000000791b */ /* 0x000fe20003800000 */
.L_x_224:
[----:B------:R-:W-:Y:S05]  /*8230*/  BSYNC B0 ;  /* 0x0000000000007941 */ /* 0x000fea0003800000 */
.L_x_223:
[----:B------:R-:W-:Y:S05]  /*8240*/  BRA `(.L_x_225) ;  /* 0xffffffc800907947 */ /* 0x000fea000383ffff */
.L_x_162:
[----:B------:R-:W-:Y:S01]  /*8250*/  BSSY B0, `(.L_x_226) ;  /* 0x0000005000007945 */ /* 0x000fe20003800000 */
[----:B------:R-:W-:-:S07]  /*8260*/  IMAD.MOV.U32 R15, RZ, RZ, -0x1 ;  /* 0xffffffffff0f7424 */ /* 0x000fce00078e00ff */
[----:B------:R-:W-:Y:S05]  /*8270*/  WARPSYNC.COLLECTIVE R15, `(.L_x_227) ;  /* 0x000000000f087348 */ /* 0x000fea0003c00000 */
[----:B------:R-:W-:Y:S01]  /*8280*/  NOP ;  /* 0x0000000000007918 */ /* 0x000fe20000000000 */
[----:B------:R-:W-:Y:S01]  /*8290*/  ENDCOLLECTIVE ;  /* 0x000000000000791b */ /* 0x000fe20003800000 */
.L_x_227:
[----:B------:R-:W-:Y:S05]  /*82a0*/  BSYNC B0 ;  /* 0x0000000000007941 */ /* 0x000fea0003800000 */
.L_x_226:
[----:B------:R-:W-:Y:S05]  /*82b0*/  BRA `(.L_x_228) ;  /* 0xffffffd000007947 */ /* 0x000fea000383ffff */
.L_x_179:
[----:B------:R-:W-:Y:S01]  /*82c0*/  BSSY B0, `(.L_x_229) ;  /* 0x0000005000007945 */ /* 0x000fe20003800000 */
[----:B------:R-:W-:-:S07]  /*82d0*/  IMAD.MOV.U32 R15, RZ, RZ, -0x1 ;  /* 0xffffffffff0f7424 */ /* 0x000fce00078e00ff */
[----:B------:R-:W-:Y:S05]  /*82e0*/  WARPSYNC.COLLECTIVE R15, `(.L_x_230) ;  /* 0x000000000f087348 */ /* 0x000fea0003c00000 */
[----:B------:R-:W-:Y:S01]  /*82f0*/  NOP ;  /* 0x0000000000007918 */ /* 0x000fe20000000000 */
[----:B------:R-:W-:Y:S01]  /*8300*/  ENDCOLLECTIVE ;  /* 0x000000000000791b */ /* 0x000fe20003800000 */
.L_x_230:
[----:B------:R-:W-:Y:S05]  /*8310*/  BSYNC B0 ;  /* 0x0000000000007941 */ /* 0x000fea0003800000 */
.L_x_229:
[----:B------:R-:W-:Y:S05]  /*8320*/  BRA `(.L_x_231) ;  /* 0xffffffd4007c7947 */ /* 0x000fea000383ffff */
.L_x_194:
[----:B-1----:R1:W2:Y:S02]  /*8330*/  SYNCS.PHASECHK.TRANS64.TRYWAIT P1, [R0+URZ+0x36420], R10 ;  /* 0x0364200a000075a7 */ /* 0x0022a4000802017f */
[----:B--2---:R-:W-:Y:S05]  /*8340*/  @!P1 NANOSLEEP.SYNCS 0x989680 ;  /* 0x009896800000995d */ /* 0x004fea0003900000 */
[----:B------:R-:W2:Y:S02]  /*8350*/  @!P1 SYNCS.PHASECHK.TRANS64 P1, [R0+URZ+0x36420], R10 ;  /* 0x0364200a000095a7 */ /* 0x000ea4000802007f */
[----:B--2---:R-:W-:Y:S05]  /*8360*/  @!P1 BRA `(.L_x_194) ;  /* 0xfffffffc00f09947 */ /* 0x004fea000383ffff */
[----:B------:R-:W-:Y:S05]  /*8370*/  BRA `(.L_x_232) ;  /* 0xffffffdc00c87947 */ /* 0x000fea000383ffff */
.L_x_198:
[----:B-1----:R1:W2:Y:S02]  /*8380*/  SYNCS.PHASECHK.TRANS64.TRYWAIT P1, [R0+URZ+0x36438], R10 ;  /* 0x0364380a000075a7 */ /* 0x0022a4000802017f */
[----:B--2---:R-:W-:Y:S05]  /*8390*/  @!P1 NANOSLEEP.SYNCS 0x989680 ;  /* 0x009896800000995d */ /* 0x004fea0003900000 */
[----:B------:R-:W2:Y:S02]  /*83a0*/  @!P1 SYNCS.PHASECHK.TRANS64 P1, [R0+URZ+0x36438], R10 ;  /* 0x0364380a000095a7 */ /* 0x000ea4000802007f */
[----:B--2---:R-:W-:Y:S05]  /*83b0*/  @!P1 BRA `(.L_x_198) ;  /* 0xfffffffc00f09947 */ /* 0x004fea000383ffff */
[----:B------:R-:W-:Y:S05]  /*83c0*/  BRA `(.L_x_233) ;  /* 0xffffffe400807947 */ /* 0x000fea000383ffff */
.L_x_200:
[----:B--2---:R2:W3:Y:S02]  /*83d0*/  SYNCS.PHASECHK.TRANS64.TRYWAIT P1, [R0+URZ+0x36428], R3 ;  /* 0x03642803000075a7 */ /* 0x0044e4000802017f */
[----:B---3--:R-:W-:Y:S05]  /*83e0*/  @!P1 NANOSLEEP.SYNCS 0x989680 ;  /* 0x009896800000995d */ /* 0x008fea0003900000 */
[----:B------:R-:W3:Y:S02]  /*83f0*/  @!P1 SYNCS.PHASECHK.TRANS64 P1, [R0+URZ+0x36428], R3 ;  /* 0x03642803000095a7 */ /* 0x000ee4000802007f */
[----:B---3--:R-:W-:Y:S05]  /*8400*/  @!P1 BRA `(.L_x_200) ;  /* 0xfffffffc00f09947 */ /* 0x008fea000383ffff */
[----:B------:R-:W-:Y:S05]  /*8410*/  BRA `(.L_x_234) ;  /* 0xffffffe800407947 */ /* 0x000fea000383ffff */
.L_x_202:
[----:B--2---:R2:W3:Y:S02]  /*8420*/  SYNCS.PHASECHK.TRANS64.TRYWAIT P1, [R0+URZ+0x36438], R29 ;  /* 0x0364381d000075a7 */ /* 0x0044e4000802017f */
[----:B---3--:R-:W-:Y:S05]  /*8430*/  @!P1 NANOSLEEP.SYNCS 0x989680 ;  /* 0x009896800000995d */ /* 0x008fea0003900000 */
[----:B------:R-:W3:Y:S02]  /*8440*/  @!P1 SYNCS.PHASECHK.TRANS64 P1, [R0+URZ+0x36438], R29 ;  /* 0x0364381d000095a7 */ /* 0x000ee4000802007f */
[----:B---3--:R-:W-:Y:S05]  /*8450*/  @!P1 BRA `(.L_x_202) ;  /* 0xfffffffc00f09947 */ /* 0x008fea000383ffff */
[----:B------:R-:W-:Y:S05]  /*8460*/  BRA `(.L_x_235) ;  /* 0xffffffe800d07947 */ /* 0x000fea000383ffff */
.L_x_204:
[----:B------:R-:W-:-:S07]  /*8470*/  SHF.L.U32 R5, R12, 0x1f, RZ ;  /* 0x0000001f0c057819 */ /* 0x000fce00000006ff */
.L_x_236:
[----:B--2---:R2:W3:Y:S02]  /*8480*/  SYNCS.PHASECHK.TRANS64.TRYWAIT P1, [R0+URZ+0x36420], R5 ;  /* 0x03642005000075a7 */ /* 0x0044e4000802017f */
[----:B---3--:R-:W-:Y:S05]  /*8490*/  @!P1 NANOSLEEP.SYNCS 0x989680 ;  /* 0x009896800000995d */ /* 0x008fea0003900000 */
[----:B------:R-:W3:Y:S02]  /*84a0*/  @!P1 SYNCS.PHASECHK.TRANS64 P1, [R0+URZ+0x36420], R5 ;  /* 0x03642005000095a7 */ /* 0x000ee4000802007f */
[----:B---3--:R-:W-:Y:S05]  /*84b0*/  @!P1 BRA `(.L_x_236) ;  /* 0xfffffffc00f09947 */ /* 0x008fea000383ffff */
[----:B------:R-:W-:Y:S05]  /*84c0*/  BRA `(.L_x_237) ;  /* 0xffffffec00707947 */ /* 0x000fea000383ffff */
.L_x_207:
[----:B--2---:R2:W3:Y:S02]  /*84d0*/  SYNCS.PHASECHK.TRANS64.TRYWAIT P1, [R0+URZ+0x36438], R10 ;  /* 0x0364380a000075a7 */ /* 0x0044e4000802017f */
[----:B---3--:R-:W-:Y:S05]  /*84e0*/  @!P1 NANOSLEEP.SYNCS 0x989680 ;  /* 0x009896800000995d */ /* 0x008fea0003900000 */
[----:B------:R-:W3:Y:S02]  /*84f0*/  @!P1 SYNCS.PHASECHK.TRANS64 P1, [R0+URZ+0x36438], R10 ;  /* 0x0364380a000095a7 */ /* 0x000ee4000802007f */
[----:B---3--:R-:W-:Y:S05]  /*8500*/  @!P1 BRA `(.L_x_207) ;  /* 0xfffffffc00f09947 */ /* 0x008fea000383ffff */
[----:B------:R-:W-:Y:S05]  /*8510*/  BRA `(.L_x_238) ;  /* 0xfffffff000187947 */ /* 0x000fea000383ffff */
.L_x_209:
[----:B---3--:R3:W4:Y:S02]  /*8520*/  SYNCS.PHASECHK.TRANS64.TRYWAIT P1, [R0+URZ+0x36428], R5 ;  /* 0x03642805000075a7 */ /* 0x008724000802017f */
[----:B----4-:R-:W-:Y:S05]  /*8530*/  @!P1 NANOSLEEP.SYNCS 0x989680 ;  /* 0x009896800000995d */ /* 0x010fea0003900000 */
[----:B------:R-:W4:Y:S02]  /*8540*/  @!P1 SYNCS.PHASECHK.TRANS64 P1, [R0+URZ+0x36428], R5 ;  /* 0x03642805000095a7 */ /* 0x000f24000802007f */
[----:B----4-:R-:W-:Y:S05]  /*8550*/  @!P1 BRA `(.L_x_209) ;  /* 0xfffffffc00f09947 */ /* 0x010fea000383ffff */
[----:B------:R-:W-:Y:S05]  /*8560*/  BRA `(.L_x_239) ;  /* 0xfffffff000c07947 */ /* 0x000fea000383ffff */
.L_x_211:
[----:B---3--:R3:W4:Y:S02]  /*8570*/  SYNCS.PHASECHK.TRANS64.TRYWAIT P1, [R0+URZ+0x36438], R3 ;  /* 0x03643803000075a7 */ /* 0x008724000802017f */
[----:B----4-:R-:W-:Y:S05]  /*8580*/  @!P1 NANOSLEEP.SYNCS 0x989680 ;  /* 0x009896800000995d */ /* 0x010fea0003900000 */
[----:B------:R-:W4:Y:S02]  /*8590*/  @!P1 SYNCS.PHASECHK.TRANS64 P1, [R0+URZ+0x36438], R3 ;  /* 0x03643803000095a7 */ /* 0x000f24000802007f */
[----:B----4-:R-:W-:Y:S05]  /*85a0*/  @!P1 BRA `(.L_x_211) ;  /* 0xfffffffc00f09947 */ /* 0x010fea000383ffff */
[----:B------:R-:W-:Y:S05]  /*85b0*/  BRA `(.L_x_240) ;  /* 0xfffffff400587947 */ /* 0x000fea000383ffff */
.L_x_213:
[----:B------:R-:W-:Y:S01]  /*85c0*/  BSSY B0, `(.L_x_241) ;  /* 0x0000006000007945 */ /* 0x000fe20003800000 */
[----:B------:R-:W-:-:S07]  /*85d0*/  IMAD.MOV.U32 R15, RZ, RZ, -0x1 ;  /* 0xffffffffff0f7424 */ /* 0x000fce00078e00ff */
[----:B-12---:R-:W-:Y:S05]  /*85e0*/  WARPSYNC.COLLECTIVE R15, `(.L_x_242) ;  /* 0x000000000f0c7348 */ /* 0x006fea0003c00000 */
[----:B------:R-:W-:Y:S02]  /*85f0*/  ELECT P6, UR62, PT ;  /* 0x00000000003e782f */ /* 0x000fe400038c0000 */
[----:B------:R-:W-:Y:S01]  /*8600*/  MOV R14, UR62 ;  /* 0x0000003e000e7c02 */ /* 0x000fe20008000f00 */
[----:B-12---:R-:W-:Y:S10]  /*8610*/  ENDCOLLECTIVE ;  /* 0x000000000000791b */ /* 0x006ff40003800000 */
.L_x_242:
[----:B------:R-:W-:Y:S05]  /*8620*/  BSYNC B0 ;  /* 0x0000000000007941 */ /* 0x000fea0003800000 */
.L_x_241:
[----:B------:R-:W-:Y:S01]  /*8630*/  PLOP3.LUT P0, PT, P6, PT, PT, 0x80, 0x0 ;  /* 0x000000000000781c */ /* 0x000fe2000370f070 */
[----:B------:R-:W-:-:S12]  /*8640*/  BRA `(.L_x_243) ;  /* 0xfffffff8000c7947 */ /* 0x000fd8000383ffff */
.L_x_217:
[----:B-1----:R1:W2:Y:S02]  /*8650*/  SYNCS.PHASECHK.TRANS64.TRYWAIT P0, [R7+URZ], R0 ;  /* 0x00000000070075a7 */ /* 0x0022a4000800017f */
[----:B--2---:R-:W-:Y:S05]  /*8660*/  @!P0 NANOSLEEP.SYNCS 0x989680 ;  /* 0x009896800000895d */ /* 0x004fea0003900000 */
[----:B------:R-:W2:Y:S02]  /*8670*/  @!P0 SYNCS.PHASECHK.TRANS64 P0, [R7+URZ], R0 ;  /* 0x00000000070085a7 */ /* 0x000ea4000800007f */
[----:B--2---:R-:W-:Y:S05]  /*8680*/  @!P0 BRA `(.L_x_217) ;  /* 0xfffffffc00f08947 */ /* 0x004fea000383ffff */
[----:B------:R-:W-:Y:S05]  /*8690*/  BRA `(.L_x_244) ;  /* 0xfffffff8004c7947 */ /* 0x000fea000383ffff */
.L_x_218:
[----:B--2---:R2:W3:Y:S02]  /*86a0*/  SYNCS.PHASECHK.TRANS64.TRYWAIT P0, [R3+URZ], R2 ;  /* 0x00000002030075a7 */ /* 0x0044e4000800017f */
[----:B---3--:R-:W-:Y:S05]  /*86b0*/  @!P0 NANOSLEEP.SYNCS 0x989680 ;  /* 0x009896800000895d */ /* 0x008fea0003900000 */
[----:B------:R-:W3:Y:S02]  /*86c0*/  @!P0 SYNCS.PHASECHK.TRANS64 P0, [R3+URZ], R2 ;  /* 0x00000002030085a7 */ /* 0x000ee4000800007f */
[----:B---3--:R-:W-:Y:S05]  /*86d0*/  @!P0 BRA `(.L_x_218) ;  /* 0xfffffffc00f08947 */ /* 0x008fea000383ffff */
[----:B------:R-:W-:Y:S05]  /*86e0*/  BRA `(.L_x_245) ;  /* 0xfffffff800407947 */ /* 0x000fea000383ffff */
.L_x_246:
        /* <DEDUP_REMOVED lines=9> */
.L_x_3856:


//--------------------- .text._ZN7cutlass13device_kernelIN5flash11enable_sm90INS1_16FlashAttnBwdSm90INS1_25CollectiveMainloopBwdSm90ILi2ELi1ELi1EN4cute5tupleIJNS5_1CILi1EEES8_S8_EEENS6_IJNS7_ILi64EEENS7_ILi96EEENS7_ILi192EEEEEENS_10bfloat16_tEfNS_4arch4Sm90ELb0ELb0ELb1ELb0ELb0ELb0ELb1ELb0ELi3ELi1ELi1ELi1ELb0EEENS1_24CollectiveEpilogueBwdGQAISD_fSG_Li384ELb0ELb0EEENS1_19SingleTileSchedulerILb0ELb0ELb0ELi96EEEEEEEEEvNT_6ParamsE --------------------------
	.section	.text._ZN7cutlass13device_kernelIN5flash11enable_sm90INS1_16FlashAttnBwdSm90INS1_25CollectiveMainloopBwdSm90ILi2ELi1ELi1EN4cute5tupleIJNS5_1CILi1EEES8_S8_EEENS6_IJNS7_ILi64EEENS7_ILi96EEENS7_ILi192EEEEEENS_10bfloat16_tEfNS_4arch4Sm90ELb0ELb0ELb1ELb0ELb0ELb0ELb1ELb0ELi3ELi1ELi1ELi1ELb0EEENS1_24CollectiveEpilogueBwdGQAISD_fSG_Li384ELb0ELb0EEENS1_19SingleTileSchedulerILb0ELb0ELb0ELi96EEEEEEEEEvNT_6ParamsE,"ax",@progbits
	.align	128
.text._ZN7cutlass13device_kernelIN5flash11enable_sm90INS1_16FlashAttnBwdSm90INS1_25CollectiveMainloopBwdSm90ILi2ELi1ELi1EN4cute5tupleIJNS5_1CILi1EEES8_S8_EEENS6_IJNS7_ILi64EEENS7_ILi96EEENS7_ILi192EEEEEENS_10bfloat16_tEfNS_4arch4Sm90ELb0ELb0ELb1ELb0ELb0ELb0ELb1ELb0ELi3ELi1ELi1ELi1ELb0EEENS1_24CollectiveEpilogueBwdGQAISD_fSG_Li384ELb0ELb0EEENS1_19SingleTileSchedulerILb0ELb0ELb0ELi96EEEEEEEEEvNT_6ParamsE:
        .type           _ZN7cutlass13device_kernelIN5flash11enable_sm90INS1_16FlashAttnBwdSm90INS1_25CollectiveMainloopBwdSm90ILi2ELi1ELi1EN4cute5tupleIJNS5_1CILi1EEES8_S8_EEENS6_IJNS7_ILi64EEENS7_ILi96EEENS7_ILi192EEEEEENS_10bfloat16_tEfNS_4arch4Sm90ELb0ELb0ELb1ELb0ELb0ELb0ELb1ELb0ELi3ELi1ELi1ELi1ELb0EEENS1_24CollectiveEpilogueBwdGQAISD_fSG_Li384ELb0ELb0EEENS1_19SingleTileSchedulerILb0ELb0ELb0ELi96EEEEEEEEEvNT_6ParamsE,@function
        .size           _ZN7cutlass13device_kernelIN5flash11enable_sm90INS1_16FlashAttnBwdSm90INS1_25CollectiveMainloopBwdSm90ILi2ELi1ELi1EN4cute5tupleIJNS5_1CILi1EEES8_S8_EEENS6_IJNS7_ILi64EEENS7_ILi96EEENS7_ILi192EEEEEENS_10bfloat16_tEfNS_4arch4Sm90ELb0ELb0ELb1ELb0ELb0ELb0ELb1ELb0ELi3ELi1ELi1ELi1ELb0EEENS1_24CollectiveEpilogueBwdGQAISD_fSG_Li384ELb0ELb0EEENS1_19SingleTileSchedulerILb0ELb0ELb0ELi96EEEEEEEEEvNT_6ParamsE,(.L_x_3857 - _ZN7cutlass13device_kernelIN5flash11enable_sm90INS1_16FlashAttnBwdSm90INS1_25CollectiveMainloopBwdSm90ILi2ELi1ELi1EN4cute5tupleIJNS5_1CILi1EEES8_S8_EEENS6_IJNS7_ILi64EEENS7_ILi96EEENS7_ILi192EEEEEENS_10bfloat16_tEfNS_4arch4Sm90ELb0ELb0ELb1ELb0ELb0ELb0ELb1ELb0ELi3ELi1ELi1ELi1ELb0EEENS1_24CollectiveEpilogueBwdGQAISD_fSG_Li384ELb0ELb0EEENS1_19SingleTileSchedulerILb0ELb0ELb0ELi96EEEEEEEEEvNT_6ParamsE)
        .other          _ZN7cutlass13device_kernelIN5flash11enable_sm90INS1_16FlashAttnBwdSm90INS1_25CollectiveMainloopBwdSm90ILi2ELi1ELi1EN4cute5tupleIJNS5_1CILi1EEES8_S8_EEENS6_IJNS7_ILi64EEENS7_ILi96EEENS7_ILi192EEEEEENS_10bfloat16_tEfNS_4arch4Sm90ELb0ELb0ELb1ELb0ELb0ELb0ELb1ELb0ELi3ELi1ELi1ELi1ELb0EEENS1_24CollectiveEpilogueBwdGQAISD_fSG_Li384ELb0ELb0EEENS1_19SingleTileSchedulerILb0ELb0ELb0ELi96EEEEEEEEEvNT_6ParamsE,@"STO_CUDA_ENTRY STV_DEFAULT"
_ZN7cutlass13device_kernelIN5flash11enable_sm90INS1_16FlashAttnBwdSm90INS1_25CollectiveMainloopBwdSm90ILi2ELi1ELi1EN4cute5tupleIJNS5_1CILi1EEES8_S8_EEENS6_IJNS7_ILi64EEENS7_ILi96EEENS7_ILi192EEEEEENS_10bfloat16_tEfNS_4arch4Sm90ELb0ELb0ELb1ELb0ELb0ELb0ELb1ELb0ELi3ELi1ELi1ELi1ELb0EEENS1_24CollectiveEpilogueBwdGQAISD_fSG_Li384ELb0ELb0EEENS1_19SingleTileSchedulerILb0ELb0ELb0ELi96EEEEEEEEEvNT_6ParamsE:
[----:B------:R-:W1:Y:S01]  /*0000*/  LDC R1, c[0x0][0x28] ;  /* 0x00000a00ff017b82 */ /* 0x000e620000000800 */
[----:B------:R-:W2:Y:S01]  /*0010*/  S2R R3, SR_TID.X ;  /* 0x0000000000037919 */ /* 0x000ea20000002100 */
[----:B------:R-:W-:Y:S01]  /*0020*/  ELECT P0, URZ, PT ;  /* 0x00000000003f782f */ /* 0x000fe20003800000 */
[----:B------:R-:W-:Y:S01]  /*0030*/  BSSY B0, `(.L_x_247) ;  /* 0x0000013000007945 */ /* 0x000fe20003800000 */
[----:B--2---:R-:W-:-:S05]  /*0040*/  SHF.R.U32.HI R0, RZ, 0x5, R3 ;  /* 0x00000005ff007819 */ /* 0x004fca0000011603 */
[----:B------:R-:W2:Y:S02]  /*0050*/  SHFL.IDX PT, R2, R0, RZ, 0x1f ;  /* 0x00001fff00027589 */ /* 0x000ea400000e0000 */
[----:B--2---:R-:W-:-:S13]  /*0060*/  ISETP.EQ.AND P0, PT, R2, RZ, P0 ;  /* 0x000000ff0200720c */ /* 0x004fda0000702270 */
[----:B-1----:R-:W-:Y:S05]  /*0070*/  @!P0 BRA `(.L_x_248) ;  /* 0x0000000000388947 */ /* 0x002fea0003800000 */
[----:B------:R-:W-:Y:S02]  /*0080*/  ULDC.64 UR4, c[0x0][0x198] ;  /* 0x0000660000047ab9 */ /* 0x000fe40000000a00 */
[----:B------:R-:W-:Y:S02]  /*0090*/  UIADD3 UR6, UP0, UR4, 0xf0, URZ ;  /* 0x000000f004067890 */ /* 0x000fe4000ff1e03f */
[----:B------:R-:W-:Y:S02]  /*00a0*/  UIADD3 UR8, UP1, UR4, 0x1f0, URZ ;  /* 0x000001f004087890 */ /* 0x000fe4000ff3e03f */
[----:B------:R-:W-:Y:S02]  /*00b0*/  UIADD3 UR10, UP2, UR4, 0x2f0, URZ ;  /* 0x000002f0040a7890 */ /* 0x000fe4000ff5e03f */
[----:B------:R-:W-:Y:S02]  /*00c0*/  UIADD3 UR4, UP3, UR4, 0x3f0, URZ ;  /* 0x000003f004047890 */ /* 0x000fe4000ff7e03f */
[----:B------:R-:W-:-:S02]  /*00d0*/  UIADD3.X UR7, URZ, UR5, URZ, UP0, !UPT ;  /* 0x000000053f077290 */ /* 0x000fc400087fe43f */
[----:B------:R-:W-:Y:S02]  /*00e0*/  UIADD3.X UR9, URZ, UR5, URZ, UP1, !UPT ;  /* 0x000000053f097290 */ /* 0x000fe40008ffe43f */
[----:B------:R-:W-:Y:S02]  /*00f0*/  UIADD3.X UR11, URZ, UR5, URZ, UP2, !UPT ;  /* 0x000000053f0b7290 */ /* 0x000fe400097fe43f */
[----:B------:R-:W-:-:S03]  /*0100*/  UIADD3.X UR5, URZ, UR5, URZ, UP3, !UPT ;  /* 0x000000053f057290 */ /* 0x000fc60009ffe43f */
[----:B------:R1:W-:Y:S02]  /*0110*/  UTMACCTL.PF [UR6] ;  /* 0x00000000060079b9 */ /* 0x0003e40008040000 */
[----:B------:R1:W-:Y:S02]  /*0120*/  UTMACCTL.PF [UR8] ;  /* 0x00000000080079b9 */ /* 0x0003e40008040000 */
[----:B------:R1:W-:Y:S02]  /*0130*/  UTMACCTL.PF [UR10] ;  /* 0x000000000a0079b9 */ /* 0x0003e40008040000 */
[----:B------:R1:W-:Y:S02]  /*0140*/  UTMACCTL.PF [UR4] ;  /* 0x00000000040079b9 */ /* 0x0003e40008040000 */
[----:B-1----:R-:W-:Y:S01]  /*0150*/  NOP ;  /* 0x0000000000007918 */ /* 0x002fe20000000000 */
.L_x_248:
[----:B------:R-:W-:Y:S05]  /*0160*/  BSYNC B0 ;  /* 0x0000000000007941 */ /* 0x000fea0003800000 */
.L_x_247:
        /* <DEDUP_REMOVED lines=30> */
[----:B------:R1:W5:Y:S01]  /*0350*/  SYNCS.EXCH.64 URZ, [UR8+0x36420], UR4 ;  /* 0x03642004083f75b2 */ /* 0x0003620008000100 */
[----:B------:R1:W1:Y:S01]  /*0360*/  SYNCS.EXCH.64 URZ, [UR8+0x36418], UR6 ;  /* 0x03641806083f75b2 */ /* 0x0002620008000100 */
[----:B------:R1:W1:Y:S01]  /*0370*/  SYNCS.EXCH.64 URZ, [UR8+0x36428], UR4 ;  /* 0x03642804083f75b2 */ /* 0x0002620008000100 */
[----:B------:R-:W-:Y:S01]  /*0380*/  NOP ;  /* 0x0000000000007918 */ /* 0x000fe20000000000 */
.L_x_249:
[----:B------:R-:W3:Y:S01]  /*0390*/  SHFL.IDX PT, R3, R0, RZ, 0x1f ;  /* 0x00001fff00037589 */ /* 0x000ee200000e0000 */
[----:B------:R-:W-:Y:S01]  /*03a0*/  NOP ;  /* 0x0000000000007918 */ /* 0x000fe20000000000 */
[----:B---3--:R-:W-:-:S13]  /*03b0*/  ISETP.NE.AND P0, PT, R3, RZ, PT ;  /* 0x000000ff0300720c */ /* 0x008fda0003f05270 */
        /* <DEDUP_REMOVED lines=15> */
[----:B------:R3:W1:Y:S02]  /*04b0*/  SYNCS.EXCH.64 URZ, [UR8+0x36438], UR6 ;  /* 0x03643806083f75b2 */ /* 0x0006640008000100 */
[----:B---3--:R-:W-:Y:S01]  /*04c0*/  NOP ;  /* 0x0000000000007918 */ /* 0x008fe20000000000 */
.L_x_250:
[----:B------:R-:W-:Y:S01]  /*04d0*/  ISETP.NE.AND P0, PT, R2, RZ, PT ;  /* 0x000000ff0200720c */ /* 0x000fe20003f05270 */
[----:B------:R-:W-:Y:S01]  /*04e0*/  IMAD.MOV.U32 R18, RZ, RZ, 0x1 ;  /* 0x00000001ff127424 */ /* 0x000fe200078e00ff */
[----:B------:R-:W-:Y:S01]  /*04f0*/  NOP ;  /* 0x0000000000007918 */ /* 0x000fe20000000000 */
[----:B------:R-:W-:Y:S03]  /*0500*/  BSSY B6, `(.L_x_251) ;  /* 0x00006f9000067945 */ /* 0x000fe60003800000 */
[----:B------:R-:W-:Y:S01]  /*0510*/  SEL R18, R18, 0x2, !P0 ;  /* 0x0000000212127807 */ /* 0x000fe20004000000 */
[----:B-12-45:R-:W-:Y:S06]  /*0520*/  BAR.SYNC.DEFER_BLOCKING 0x0 ;  /* 0x0000000000007b1d */ /* 0x036fec0000010000 */
[----:B------:R-:W-:Y:S05]  /*0530*/  @!P0 BRA `(.L_x_252) ;  /* 0x0000003c00b08947 */ /* 0x000fea0003800000 */
.L_x_253:
        /* <DEDUP_REMOVED lines=13> */
[----:B----4-:R-:W-:Y:S05]  /*0610*/  @!P0 BRA `(.L_x_254) ;  /* 0x0000006c009c8947 */ /* 0x010fea0003800000 */
        /* <DEDUP_REMOVED lines=23> */
.L_x_256:
        /* <DEDUP_REMOVED lines=15> */
.L_x_255:
        /* <DEDUP_REMOVED lines=20> */
.L_x_258:
        /* <DEDUP_REMOVED lines=15> */
.L_x_257:
        /* <DEDUP_REMOVED lines=8> */
.L_x_339:
[----:B------:R-:W-:Y:S02]  /*0b30*/  SHF.L.U32 R10, RZ, 0x1f, RZ ;  /* 0x0000001fff0a7819 */ /* 0x000fe400000006ff */
[----:B------:R-:W-:Y:S01]  /*0b40*/  LOP3.LUT R5, R2, 0xffffff80, RZ, 0xc0, !PT ;  /* 0xffffff8002057812 */ /* 0x000fe200078ec0ff */
[----:B--2---:R-:W-:Y:S01]  /*0b50*/  IMAD.HI R2, R14, 0x55555556, RZ ;  /* 0x555555560e027827 */ /* 0x004fe200078e02ff */
[----:B------:R-:W2:Y:S03]  /*0b60*/  SYNCS.PHASECHK.TRANS64.TRYWAIT P0, [UR36+0x36400], R10 ;  /* 0x0364000aff0075a7 */ /* 0x000ea60008000164 */
[----:B------:R-:W-:Y:S01]  /*0b70*/  IMAD.IADD R6, R0, 0x1, -R5 ;  /* 0x0000000100067824 */ /* 0x000fe200078e0a05 */
[----:B------:R-:W-:-:S04]  /*0b80*/  LEA.HI R5, R2, R2, RZ, 0x1 ;  /* 0x0000000202057211 */ /* 0x000fc800078f08ff */
[----:B------:R-:W-:-:S04]  /*0b90*/  SHF.R.S32.HI R7, RZ, 0x1f, R6 ;  /* 0x0000001fff077819 */ /* 0x000fc80000011406 */
[CC--:B------:R-:W-:Y:S02]  /*0ba0*/  LEA.HI R8, R7.reuse, R6.reuse, RZ, 0x2 ;  /* 0x0000000607087211 */ /* 0x0c0fe400078f10ff */
[----:B------:R-:W-:Y:S02]  /*0bb0*/  LEA.HI R7, R7, R6, RZ, 0x5 ;  /* 0x0000000607077211 */ /* 0x000fe400078f28ff */
[--C-:B------:R-:W-:Y:S02]  /*0bc0*/  SHF.R.S32.HI R9, RZ, 0x2, R8.reuse ;  /* 0x00000002ff097819 */ /* 0x100fe40000011408 */
[----:B------:R-:W-:Y:S02]  /*0bd0*/  SHF.R.S32.HI R4, RZ, 0x1f, R8 ;  /* 0x0000001fff047819 */ /* 0x000fe40000011408 */
[----:B------:R-:W-:Y:S02]  /*0be0*/  SHF.R.S32.HI R7, RZ, 0x5, R7 ;  /* 0x00000005ff077819 */ /* 0x000fe40000011407 */
[----:B------:R-:W-:-:S04]  /*0bf0*/  LEA.HI R4, R4, R9, RZ, 0x3 ;  /* 0x0000000904047211 */ /* 0x000fc800078f18ff */
[----:B------:R-:W-:Y:S01]  /*0c00*/  LOP3.LUT R2, R4, 0xfffffff8, RZ, 0xc0, !PT ;  /* 0xfffffff804027812 */ /* 0x000fe200078ec0ff */
[----:B------:R-:W-:-:S04]  /*0c10*/  IMAD R4, R5, -0x3, R14 ;  /* 0xfffffffd05047824 */ /* 0x000fc800078e020e */
[----:B------:R-:W-:Y:S01]  /*0c20*/  IMAD.IADD R2, R9, 0x1, -R2 ;  /* 0x0000000109027824 */ /* 0x000fe200078e0a02 */
[----:B--2---:R-:W-:Y:S06]  /*0c30*/  @P0 BRA `(.L_x_260) ;  /* 0x0000000000080947 */ /* 0x004fec0003800000 */
[----:B------:R-:W2:Y:S02]  /*0c40*/  SYNCS.PHASECHK.TRANS64.TRYWAIT P0, [UR36+0x36400], R10 ;  /* 0x0364000aff0075a7 */ /* 0x000ea40008000164 */
[----:B--2---:R-:W-:Y:S05]  /*0c50*/  @!P0 BRA `(.L_x_261) ;  /* 0x0000006800348947 */ /* 0x004fea0003800000 */
.L_x_260:
        /* <DEDUP_REMOVED lines=51> */
[----:B------:R-:W-:Y:S01]  /*0f90*/  IMAD.SHL.U32 R17, R6, 0x4, RZ ;  /* 0x0000000406117824 */ /* 0x000fe200078e00ff */
[----:B------:R-:W-:Y:S06]  /*0fa0*/  @!P0 BRA `(.L_x_262) ;  /* 0x00000028006c8947 */ /* 0x000fec0003800000 */
[CC--:B------:R-:W-:Y:S01]  /*0fb0*/  LEA.HI R2, R3.reuse, R0.reuse, RZ, 0x4 ;  /* 0x0000000003027211 */ /* 0x0c0fe200078f20ff */
[----:B------:R-:W3:Y:S01]  /*0fc0*/  S2R R14, SR_CTAID.X ;  /* 0x00000000000e7919 */ /* 0x000ee20000002500 */
[----:B------:R-:W-:Y:S01]  /*0fd0*/  LEA.HI R7, R3, R0, RZ, 0x5 ;  /* 0x0000000003077211 */ /* 0x000fe200078f28ff */
[----:B------:R-:W3:Y:S01]  /*0fe0*/  LDC R19, c[0x0][0x290] ;  /* 0x0000a400ff137b82 */ /* 0x000ee20000000800 */
[----:B--2---:R-:W-:Y:S01]  /*0ff0*/  LOP3.LUT R5, R2, 0xfffffff0, RZ, 0xc0, !PT ;  /* 0xfffffff002057812 */ /* 0x004fe200078ec0ff */
[----:B------:R-:W-:Y:S01]  /*1000*/  IMAD.HI R13, R16, 0x55555556, RZ ;  /* 0x55555556100d7827 */ /* 0x000fe200078e02ff */
[----:B------:R-:W-:Y:S02]  /*1010*/  LOP3.LUT R9, R8, 0xfffffffc, RZ, 0xc0, !PT ;  /* 0xfffffffc08097812 */ /* 0x000fe400078ec0ff */
[----:B------:R-:W-:Y:S02]  /*1020*/  CS2R R118, SRZ ;  /* 0x0000000000767805 */ /* 0x000fe4000001ff00 */
[----:B------:R-:W-:Y:S01]  /*1030*/  SHF.R.S32.HI R2, RZ, 0x4, R2 ;  /* 0x00000004ff027819 */ /* 0x000fe20000011402 */
[----:B------:R-:W-:Y:S01]  /*1040*/  IMAD.IADD R5, R0, 0x1, -R5 ;  /* 0x0000000100057824 */ /* 0x000fe200078e0a05 */
[----:B------:R-:W-:Y:S01]  /*1050*/  LEA.HI R13, R13, R13, RZ, 0x1 ;  /* 0x0000000d0d0d7211 */ /* 0x000fe200078f08ff */
[----:B------:R-:W-:Y:S01]  /*1060*/  IMAD.IADD R12, R6, 0x1, -R9 ;  /* 0x00000001060c7824 */ /* 0x000fe200078e0a09 */
[----:B------:R-:W-:-:S02]  /*1070*/  SHF.R.S32.HI R6, RZ, 0x5, R7 ;  /* 0x00000005ff067819 */ /* 0x000fc40000011407 */
[----:B------:R-:W-:Y:S02]  /*1080*/  CS2R R116, SRZ ;  /* 0x0000000000747805 */ /* 0x000fe4000001ff00 */
[----:B------:R-:W-:Y:S01]  /*1090*/  LEA.HI R0, R5, R5, RZ, 0x1 ;  /* 0x0000000505007211 */ /* 0x000fe200078f08ff */
[----:B------:R-:W-:Y:S01]  /*10a0*/  IMAD R13, R13, -0x3, R16 ;  /* 0xfffffffd0d0d7824 */ /* 0x000fe200078e0210 */
[----:B------:R-:W-:Y:S02]  /*10b0*/  SHF.R.S32.HI R10, RZ, 0x1f, R5 ;  /* 0x0000001fff0a7819 */ /* 0x000fe40000011405 */
[----:B------:R-:W-:Y:S02]  /*10c0*/  CS2R R114, SRZ ;  /* 0x0000000000727805 */ /* 0x000fe4000001ff00 */
[----:B------:R-:W-:Y:S02]  /*10d0*/  SHF.R.S32.HI R3, RZ, 0x1, R0 ;  /* 0x00000001ff037819 */ /* 0x000fe40000011400 */
[----:B------:R-:W-:-:S02]  /*10e0*/  CS2R R112, SRZ ;  /* 0x0000000000707805 */ /* 0x000fc4000001ff00 */
[----:B------:R-:W-:Y:S02]  /*10f0*/  SHF.R.S32.HI R8, RZ, 0x1f, R0 ;  /* 0x0000001fff087819 */ /* 0x000fe40000011400 */
[----:B------:R-:W-:Y:S02]  /*1100*/  CS2R R110, SRZ ;  /* 0x00000000006e7805 */ /* 0x000fe4000001ff00 */
[----:B------:R-:W-:Y:S02]  /*1110*/  LEA.HI R10, R10, R5, RZ, 0x3 ;  /* 0x000000050a0a7211 */ /* 0x000fe400078f18ff */
[----:B------:R-:W-:Y:S02]  /*1120*/  CS2R R108, SRZ ;  /* 0x00000000006c7805 */ /* 0x000fe4000001ff00 */
[----:B------:R-:W-:Y:S02]  /*1130*/  LEA.HI R8, R8, R3, RZ, 0x2 ;  /* 0x0000000308087211 */ /* 0x000fe400078f10ff */
[----:B------:R-:W-:-:S02]  /*1140*/  CS2R R106, SRZ ;  /* 0x00000000006a7805 */ /* 0x000fc4000001ff00 */
[----:B------:R-:W-:Y:S01]  /*1150*/  LOP3.LUT R0, R0, 0x7fffffe, RZ, 0xc0, !PT ;  /* 0x07fffffe00007812 */ /* 0x000fe200078ec0ff */
[----:B------:R-:W-:Y:S01]  /*1160*/  IMAD.SHL.U32 R10, R10, 0x20, RZ ;  /* 0x000000200a0a7824 */ /* 0x000fe200078e00ff */
[----:B------:R-:W-:Y:S02]  /*1170*/  LOP3.LUT R8, R8, 0xfffffffc, RZ, 0xc0, !PT ;  /* 0xfffffffc08087812 */ /* 0x000fe400078ec0ff */
[----:B------:R-:W-:Y:S02]  /*1180*/  CS2R R104, SRZ ;  /* 0x0000000000687805 */ /* 0x000fe4000001ff00 */
[----:B------:R-:W-:Y:S01]  /*1190*/  SHF.R.S32.HI R7, RZ, 0x1f, R7 ;  /* 0x0000001fff077819 */ /* 0x000fe20000011407 */
[----:B------:R-:W-:Y:S01]  /*11a0*/  IMAD.IADD R5, R5, 0x1, -R0 ;  /* 0x0000000105057824 */ /* 0x000fe200078e0a00 */
[----:B------:R-:W-:Y:S01]  /*11b0*/  LOP3.LUT R9, R10, 0x7fffff00, RZ, 0xc0, !PT ;  /* 0x7fffff000a097812 */ /* 0x000fe200078ec0ff */
[----:B------:R-:W-:Y:S01]  /*11c0*/  IMAD.IADD R8, R3, 0x1, -R8 ;  /* 0x0000000103087824 */ /* 0x000fe200078e0a08 */
[----:B------:R-:W-:Y:S01]  /*11d0*/  LEA.HI R7, R7, R6, RZ, 0x2 ;  /* 0x0000000607077211 */ /* 0x000fe200078f10ff */
[----:B------:R-:W-:Y:S01]  /*11e0*/  IMAD.SHL.U32 R3, R2, 0x8, RZ ;  /* 0x0000000802037824 */ /* 0x000fe200078e00ff */
[----:B------:R-:W-:Y:S01]  /*11f0*/  CS2R R102, SRZ ;  /* 0x0000000000667805 */ /* 0x000fe2000001ff00 */
[----:B------:R-:W-:Y:S01]  /*1200*/  IMAD.SHL.U32 R0, R8, 0x40, RZ ;  /* 0x0000004008007824 */ /* 0x000fe200078e00ff */
[----:B------:R-:W-:Y:S01]  /*1210*/  LOP3.LUT R7, R7, 0x3ffffc, RZ, 0xc0, !PT ;  /* 0x003ffffc07077812 */ /* 0x000fe200078ec0ff */
[----:B------:R-:W-:Y:S01]  /*1220*/  IMAD R10, R16, 0x800, R9 ;  /* 0x00000800100a7824 */ /* 0x000fe200078e0209 */
[----:B------:R-:W-:Y:S01]  /*1230*/  LOP3.LUT P0, RZ, R8, 0x2, RZ, 0xc0, !PT ;  /* 0x0000000208ff7812 */ /* 0x000fe2000780c0ff */
[----:B---3--:R-:W-:Y:S01]  /*1240*/  IMAD R2, R14, -0x60, R19 ;  /* 0xffffffa00e027824 */ /* 0x008fe200078e0213 */
[----:B------:R-:W-:Y:S01]  /*1250*/  LOP3.LUT R0, R0, 0xc0, RZ, 0xc0, !PT ;  /* 0x000000c000007812 */ /* 0x000fe200078ec0ff */
[----:B------:R-:W-:Y:S01]  /*1260*/  IMAD.IADD R7, R6, 0x1, -R7 ;  /* 0x0000000106077824 */ /* 0x000fe200078e0a07 */
[----:B------:R-:W-:Y:S01]  /*1270*/  LOP3.LUT R8, R18, 0x1, RZ, 0xfc, !PT ;  /* 0x0000000112087812 */ /* 0x000fe200078efcff */
[----:B------:R-:W-:Y:S01]  /*1280*/  IMAD R10, R5, 0x20, R10 ;  /* 0x00000020050a7824 */ /* 0x000fe200078e020a */
[----:B------:R-:W-:Y:S01]  /*1290*/  LOP3.LUT R3, R0, 0x8, R3, 0xf8, !PT ;  /* 0x0000000800037812 */ /* 0x000fe200078ef803 */
[----:B------:R-:W-:Y:S01]  /*12a0*/  VIADD R5, R15, 0x3f ;  /* 0x0000003f0f057836 */ /* 0x000fe20000000000 */
[----:B------:R-:W-:Y:S01]  /*12b0*/  SHF.R.U32.HI R0, RZ, 0x3, R0 ;  /* 0x00000003ff007819 */ /* 0x000fe20000011600 */
[----:B------:R-:W-:Y:S01]  /*12c0*/  IMAD R7, R7, 0x200, R10 ;  /* 0x0000020007077824 */ /* 0x000fe200078e020a */
[----:B------:R-:W-:Y:S01]  /*12d0*/  CS2R R100, SRZ ;  /* 0x0000000000647805 */ /* 0x000fe2000001ff00 */
[----:B------:R-:W-:Y:S01]  /*12e0*/  IMAD.MOV.U32 R10, RZ, RZ, 0x20 ;  /* 0x00000020ff0a7424 */ /* 0x000fe200078e00ff */
[----:B------:R-:W-:Y:S01]  /*12f0*/  LOP3.LUT R0, R3, R0, RZ, 0x3c, !PT ;  /* 0x0000000003007212 */ /* 0x000fe200078e3cff */
[----:B------:R-:W-:Y:S01]  /*1300*/  IMAD R13, R13, -0x20, R2 ;  /* 0xffffffe00d0d7824 */ /* 0x000fe200078e0202 */
[----:B------:R-:W-:Y:S01]  /*1310*/  SHF.R.S32.HI R6, RZ, 0x1f, R5 ;  /* 0x0000001fff067819 */ /* 0x000fe20000011405 */
[----:B------:R-:W-:Y:S01]  /*1320*/  IMAD.MOV.U32 R2, RZ, RZ, RZ ;  /* 0x000000ffff027224 */ /* 0x000fe200078e00ff */
[----:B------:R-:W-:Y:S01]  /*1330*/  SEL R10, R10, 0xffffffe0, !P0 ;  /* 0xffffffe00a0a7807 */ /* 0x000fe20004000000 */
[----:B------:R-:W-:Y:S01]  /*1340*/  IMAD.IADD R9, R0, 0x1, R7 ;  /* 0x0000000100097824 */ /* 0x000fe200078e0207 */
[----:B------:R-:W-:Y:S01]  /*1350*/  LEA.HI R156, R6, R5, RZ, 0x6 ;  /* 0x00000005069c7211 */ /* 0x000fe200078f30ff */
[----:B------:R-:W-:Y:S01]  /*1360*/  IMAD R0, R12, -0x2, R13 ;  /* 0xfffffffe0c007824 */ /* 0x000fe200078e020d */
[----:B------:R-:W-:Y:S01]  /*1370*/  CS2R R6, SRZ ;  /* 0x0000000000067805 */ /* 0x000fe2000001ff00 */
[----:B------:R-:W-:Y:S01]  /*1380*/  IMAD.MOV.U32 R5, RZ, RZ, RZ ;  /* 0x000000ffff057224 */ /* 0x000fe200078e00ff */
[----:B------:R-:W-:-:S02]  /*1390*/  LEA R9, R9, UR36, 0x1 ;  /* 0x0000002409097c11 */ /* 0x000fc4000f8e08ff */
        /* <DEDUP_REMOVED lines=38> */
[----:B------:R-:W-:Y:S02]  /*1600*/  SHF.R.S32.HI R156, RZ, 0x6, R156 ;  /* 0x00000006ff9c7819 */ /* 0x000fe4000001149c */
[----:B------:R-:W-:-:S07]  /*1610*/  IADD3 R10, R10, 0x30400, R9 ;  /* 0x000304000a0a7810 */ /* 0x000fce0007ffe009 */
.L_x_273:
[----:B------:R-:W-:-:S13]  /*1620*/  ISETP.NE.AND P0, PT, R8, 0x3, PT ;  /* 0x000000030800780c */ /* 0x000fda0003f05270 */
[----:B---3--:R-:W-:Y:S05]  /*1630*/  @!P0 BRA `(.L_x_263) ;  /* 0x0000000000048947 */ /* 0x008fea0003800000 */
[----:B------:R-:W-:Y:S01]  /*1640*/  BPT.TRAP 0x1 ;  /* 0x000000040000795c */ /* 0x000fe20000300000 */
.L_x_263:
[----:B------:R-:W-:Y:S02]  /*1650*/  LEA R3, R2, UR36, 0x3 ;  /* 0x0000002402037c11 */ /* 0x000fe4000f8e18ff */
[----:B------:R-:W-:-:S04]  /*1660*/  SHF.L.U32 R12, R7, 0x1f, RZ ;  /* 0x0000001f070c7819 */ /* 0x000fc800000006ff */
[----:B------:R2:W3:Y:S01]  /*1670*/  SYNCS.PHASECHK.TRANS64.TRYWAIT P1, [R3+URZ+0x36410], R12 ;  /* 0x0364100c030075a7 */ /* 0x0004e2000802017f */
[----:B------:R-:W-:Y:S05]  /*1680*/  @!P0 BRA `(.L_x_264) ;  /* 0x0000000000048947 */ /* 0x000fea0003800000 */
[----:B------:R-:W-:Y:S01]  /*1690*/  BPT.TRAP 0x1 ;  /* 0x000000040000795c */ /* 0x000fe20000300000 */
.L_x_264:
[----:B---3--:R-:W-:Y:S05]  /*16a0*/  @P1 BRA `(.L_x_265) ;  /* 0x0000000000081947 */ /* 0x008fea0003800000 */
[----:B------:R-:W3:Y:S02]  /*16b0*/  SYNCS.PHASECHK.TRANS64.TRYWAIT P1, [R3+URZ+0x36410], R12 ;  /* 0x0364100c030075a7 */ /* 0x000ee4000802017f */
[----:B---3--:R-:W-:Y:S05]  /*16c0*/  @!P1 BRA `(.L_x_266) ;  /* 0x0000005c00b09947 */ /* 0x008fea0003800000 */
.L_x_265:
[----:B------:R-:W-:Y:S05]  /*16d0*/  WARPSYNC.ALL ;  /* 0x0000000000007948 */ /* 0x000fea0003800000 */
[----:B------:R-:W-:Y:S01]  /*16e0*/  R2UR UR6, R4 ;  /* 0x00000000040672ca */ /* 0x000fe200000e0000 */
[----:B------:R-:W-:Y:S01]  /*16f0*/  UIADD3 UR4, UR36, 0x1e000, URZ ;  /* 0x0001e00024047890 */ /* 0x000fe2000fffe03f */
[C---:B------:R-:W-:Y:S01]  /*1700*/  R2UR UR7, R2.reuse ;  /* 0x00000000020772ca */ /* 0x040fe200000e0000 */
[----:B------:R-:W-:Y:S01]  /*1710*/  WARPGROUP.ARRIVE ;  /* 0x00000000000079c5 */ /* 0x000fe20000000000 */
[----:B------:R-:W-:Y:S01]  /*1720*/  UMOV UR13, 0x40000040 ;  /* 0x40000040000d7882 */ /* 0x000fe20000000000 */
[----:B------:R-:W-:Y:S01]  /*1730*/  USHF.R.U32.HI UR5, URZ, 0x4, UR4 ;  /* 0x000000043f057899 */ /* 0x000fe20008011604 */
[----:B--23--:R-:W-:Y:S01]  /*1740*/  IMAD R12, R2, 0x40, R11 ;  /* 0x00000040020c7824 */ /* 0x00cfe200078e020b */
        /* <DEDUP_REMOVED lines=91> */
[----:B------:R2:W3:Y:S04]  /*1d00*/  LDS R12, [R14+0x30000] ;  /* 0x030000000e0c7984 */ /* 0x0004e80000000800 */
[----:B------:R2:W4:Y:S01]  /*1d10*/  LDS R13, [R14+0x30020] ;  /* 0x030020000e0d7984 */ /* 0x0005220000000800 */
[----:B------:R-:W-:Y:S05]  /*1d20*/  @!P0 BRA `(.L_x_267) ;  /* 0x0000000000048947 */ /* 0x000fea0003800000 */
[----:B------:R-:W-:Y:S01]  /*1d30*/  BPT.TRAP 0x1 ;  /* 0x000000040000795c */ /* 0x000fe20000300000 */
.L_x_267:
[----:B--2---:R-:W-:-:S04]  /*1d40*/  SHF.L.U32 R14, R6, 0x1f, RZ ;  /* 0x0000001f060e7819 */ /* 0x004fc800000006ff */
[----:B------:R2:W5:Y:S01]  /*1d50*/  SYNCS.PHASECHK.TRANS64.TRYWAIT P1, [UR36+0x36430], R14 ;  /* 0x0364300eff0075a7 */ /* 0x0005620008020164 */
[----:B------:R-:W-:Y:S05]  /*1d60*/  @!P0 BRA `(.L_x_268) ;  /* 0x0000000000048947 */ /* 0x000fea0003800000 */
[----:B------:R-:W-:Y:S01]  /*1d70*/  BPT.TRAP 0x1 ;  /* 0x000000040000795c */ /* 0x000fe20000300000 */
.L_x_268:
[----:B-----5:R-:W-:Y:S05]  /*1d80*/  @P1 BRA `(.L_x_269) ;  /* 0x0000000000081947 */ /* 0x020fea0003800000 */
[----:B------:R-:W5:Y:S02]  /*1d90*/  SYNCS.PHASECHK.TRANS64.TRYWAIT P1, [UR36+0x36430], R14 ;  /* 0x0364300eff0075a7 */ /* 0x000f640008020164 */
[----:B-----5:R-:W-:Y:S05]  /*1da0*/  @!P1 BRA `(.L_x_270) ;  /* 0x00000058000c9947 */ /* 0x020fea0003800000 */
.L_x_269:
        /* <DEDUP_REMOVED lines=18> */
[----:B--2--5:R-:W-:Y:S01]  /*1ed0*/  FMUL.FTZ R14, R136, UR7 ;  /* 0x00000007880e7c20 */ /* 0x024fe20008410000 */
        /* <DEDUP_REMOVED lines=22> */
[----:B------:R-:W5:Y:S01]  /*2040*/  MUFU.TANH R136, R136 ;  /* 0x0000008800887308 */ /* 0x000f620000002400 */
[----:B--2---:R-:W-:-:S07]  /*2050*/  FSEL R139, R14, -INF , P3 ;  /* 0xff8000000e8b7808 */ /* 0x004fce0001800000 */
[----:B------:R-:W-:Y:S08]  /*2060*/  MUFU.TANH R138, R138 ;  /* 0x0000008a008a7308 */ /* 0x000ff00000002400 */
[----:B------:R-:W-:Y:S01]  /*2070*/  MUFU.TANH R137, R137 ;  /* 0x0000008900897308 */ /* 0x000fe20000002400 */
[----:B-----5:R-:W-:-:S07]  /*2080*/  FSEL R149, R136, -INF , P5 ;  /* 0xff80000088957808 */ /* 0x020fce0002800000 */
[----:B------:R-:W2:Y:S08]  /*2090*/  MUFU.TANH R18, R18 ;  /* 0x0000001200127308 */ /* 0x000eb00000002400 */
[----:B------:R-:W-:Y:S01]  /*20a0*/  MUFU.TANH R19, R19 ;  /* 0x0000001300137308 */ /* 0x000fe20000002400 */
[----:B------:R-:W-:Y:S02]  /*20b0*/  WARPGROUP.DEPBAR.LE gsb0, 0x0 ;  /* 0x00008000000079c5 */ /* 0x000fe40000010000 */
[----:B------:R-:W-:-:S05]  /*20c0*/  WARPGROUP.ARRIVE ;  /* 0x00000000000079c5 */ /* 0x000fca0000000000 */
[----:B------:R-:W-:Y:S01]  /*20d0*/  MUFU.TANH R20, R20 ;  /* 0x0000001400147308 */ /* 0x000fe20000002400 */
[C---:B--2---:R-:W-:Y:S01]  /*20e0*/  FSEL R148, R18.reuse, -INF , P3 ;  /* 0xff80000012947808 */ /* 0x044fe20001800000 */
[----:B------:R-:W-:Y:S01]  /*20f0*/  FFMA.FTZ R18, -R18, R18, 1 ;  /* 0x3f80000012127423 */ /* 0x000fe20000010112 */
        /* <DEDUP_REMOVED lines=76> */
[----:B---3--:R-:W-:Y:S01]  /*25c0*/  FFMA.FTZ R146, R139, UR4, -R12 ;  /* 0x000000048b927c23 */ /* 0x008fe2000801080c */
        /* <DEDUP_REMOVED lines=15> */
[----:B------:R-:W5:Y:S01]  /*26c0*/  LDS R141, [R141+0x30220] ;  /* 0x030220008d8d7984 */ /* 0x000f620000000800 */
        /* <DEDUP_REMOVED lines=23> */
[----:B----4-:R-:W-:Y:S01]  /*2840*/  FFMA.FTZ R137, R148, UR4, -R13 ;  /* 0x0000000494897c23 */ /* 0x010fe2000801080d */
[----:B------:R-:W-:Y:S01]  /*2850*/  FSEL R148, R19, -INF , P4 ;  /* 0xff80000013947808 */ /* 0x000fe20002000000 */
[--C-:B------:R-:W-:Y:S01]  /*2860*/  FADD.FTZ R132, R132, -R143.reuse ;  /* 0x8000008f84847221 */ /* 0x100fe20000010000 */
[----:B------:R-:W-:Y:S01]  /*2870*/  FSEL R138, R20, -INF , P5 ;  /* 0xff800000148a7808 */ /* 0x000fe20002800000 */
[--C-:B------:R-:W-:Y:S01]  /*2880*/  FADD.FTZ R129, R129, -R143.reuse ;  /* 0x8000008f81817221 */ /* 0x100fe20000010000 */
[----:B------:R-:W-:Y:S01]  /*2890*/  ISETP.GT.AND P4, PT, R0, 0x18, PT ;  /* 0x000000180000780c */ /* 0x000fe20003f84270 */
[----:B------:R-:W4:Y:S01]  /*28a0*/  MUFU.EX2 R15, R15 ;  /* 0x0000000f000f7308 */ /* 0x000f220000000800 */
[----:B--2---:R-:W-:Y:S01]  /*28b0*/  FMUL.FTZ R151, R14, R151 ;  /* 0x000000970e977220 */ /* 0x004fe20000410000 */
[----:B------:R-:W-:Y:S01]  /*28c0*/  ISETP.GT.AND P5, PT, R0, 0x19, PT ;  /* 0x000000190000780c */ /* 0x000fe20003fa4270 */
[----:B------:R-:W-:Y:S01]  /*28d0*/  FADD.FTZ R133, R133, -R143 ;  /* 0x8000008f85857221 */ /* 0x000fe20000010000 */
[----:B------:R-:W-:Y:S01]  /*28e0*/  FSEL R153, R140, -INF , P4 ;  /* 0xff8000008c997808 */ /* 0x000fe20002000000 */
[----:B------:R-:W-:Y:S01]  /*28f0*/  FMUL.FTZ R124, R124, R151 ;  /* 0x000000977c7c7220 */ /* 0x000fe20000410000 */
[----:B------:R-:W-:Y:S01]  /*2900*/  FFMA.FTZ R140, -R140, R140, 1 ;  /* 0x3f8000008c8c7423 */ /* 0x000fe2000001018c */
[----:B-----5:R-:W-:Y:S01]  /*2910*/  FADD.FTZ R122, R122, -R141 ;  /* 0x8000008d7a7a7221 */ /* 0x020fe20000010000 */
        /* <DEDUP_REMOVED lines=9> */
[C---:B----4-:R-:W-:Y:S01]  /*29b0*/  FMUL.FTZ R150, R15.reuse, R150 ;  /* 0x000000960f967220 */ /* 0x050fe20000410000 */
[----:B------:R-:W-:Y:S01]  /*29c0*/  F2FP.BF16.F32.PACK_AB R14, R15, R14 ;  /* 0x0000000e0f0e723e */ /* 0x000fe200000010ff */
[--C-:B------:R-:W-:Y:S01]  /*29d0*/  FFMA.FTZ R138, R151, UR4, -R12.reuse ;  /* 0x00000004978a7c23 */ /* 0x100fe2000801080c */
[----:B------:R-:W-:Y:S01]  /*29e0*/  FSEL R151, R145, -INF , P5 ;  /* 0xff80000091977808 */ /* 0x000fe20002800000 */
[----:B------:R-:W-:Y:S01]  /*29f0*/  FMUL.FTZ R125, R125, R150 ;  /* 0x000000967d7d7220 */ /* 0x000fe20000410000 */
[----:B------:R-:W-:Y:S01]  /*2a00*/  FSEL R150, R21, -INF , P1 ;  /* 0xff80000015967808 */ /* 0x000fe20000800000 */
[----:B------:R-:W-:Y:S01]  /*2a10*/  FADD.FTZ R130, R130, -R141 ;  /* 0x8000008d82827221 */ /* 0x000fe20000010000 */
[----:B------:R-:W-:Y:S01]  /*2a20*/  MUFU.EX2 R137, R137 ;  /* 0x0000008900897308 */ /* 0x000fe20000000800 */
        /* <DEDUP_REMOVED lines=17> */
[----:B------:R-:W-:Y:S01]  /*2b40*/  FFMA.FTZ R139, -R139, R139, 1 ;  /* 0x3f8000008b8b7423 */ /* 0x000fe2000001018b */
[----:B------:R-:W-:Y:S01]  /*2b50*/  FFMA.FTZ R144, -R144, R144, 1 ;  /* 0x3f80000090907423 */ /* 0x000fe20000010190 */
[----:B------:R-:W-:-:S02]  /*2b60*/  UMOV UR7, 0x80000020 ;  /* 0x8000002000077882 */ /* 0x000fc40000000000 */
[----:B------:R-:W-:Y:S01]  /*2b70*/  FFMA.FTZ R152, R152, UR4, -R13 ;  /* 0x0000000498987c23 */ /* 0x000fe2000801080d */
[----:B------:R-:W-:Y:S01]  /*2b80*/  USHF.R.U32.HI UR4, URZ, 0x4, UR37 ;  /* 0x000000043f047899 */ /* 0x000fe20008011625 */
[----:B------:R-:W2:Y:S01]  /*2b90*/  MUFU.EX2 R138, R138 ;  /* 0x0000008a008a7308 */ /* 0x000ea20000000800 */
[----:B----4-:R-:W-:Y:S02]  /*2ba0*/  FMUL.FTZ R143, R142, R132 ;  /* 0x000000848e8f7220 */ /* 0x010fe40000410000 */
[----:B------:R-:W-:-:S04]  /*2bb0*/  ULOP3.LUT UR4, UR4, 0x3fff, URZ, 0xc0, !UPT ;  /* 0x00003fff04047892 */ /* 0x000fc8000f8ec03f */
[----:B------:R-:W-:Y:S01]  /*2bc0*/  ULOP3.LUT UR9, UR4, 0x1000000, URZ, 0xfc, !UPT ;  /* 0x0100000004097892 */ /* 0x000fe2000f8efc3f */
[----:B------:R-:W4:Y:S01]  /*2bd0*/  MUFU.EX2 R149, R149 ;  /* 0x0000009500957308 */ /* 0x000f220000000800 */
[----:B---3--:R-:W-:Y:S01]  /*2be0*/  FMUL.FTZ R132, R154, R133 ;  /* 0x000000859a847220 */ /* 0x008fe20000410000 */
[----:B------:R-:W-:Y:S01]  /*2bf0*/  FMUL.FTZ R133, R140, R143 ;  /* 0x0000008f8c857220 */ /* 0x000fe20000410000 */
[----:B------:R-:W-:Y:S02]  /*2c00*/  UMOV UR4, UR8 ;  /* 0x0000000800047c82 */ /* 0x000fe40008000000 */
[----:B------:R-:W-:Y:S01]  /*2c10*/  FMUL.FTZ R132, R145, R132 ;  /* 0x0000008491847220 */ /* 0x000fe20000410000 */
[----:B------:R-:W-:Y:S02]  /*2c20*/  UMOV UR6, UR9 ;  /* 0x0000000900067c82 */ /* 0x000fe40008000000 */
[----:B------:R-:W-:Y:S01]  /*2c30*/  MUFU.EX2 R148, R148 ;  /* 0x0000009400947308 */ /* 0x000fe20000000800 */
[----:B--2---:R-:W-:-:S04]  /*2c40*/  FMUL.FTZ R129, R138, R129 ;  /* 0x000000818a817220 */ /* 0x004fc80000410000 */
[----:B------:R-:W-:Y:S01]  /*2c50*/  FMUL.FTZ R129, R12, R129 ;  /* 0x000000810c817220 */ /* 0x000fe20000410000 */
[----:B------:R-:W-:Y:S02]  /*2c60*/  F2FP.BF16.F32.PACK_AB R12, R147, R146 ;  /* 0x00000092930c723e */ /* 0x000fe400000010ff */
[----:B------:R-:W2:Y:S01]  /*2c70*/  MUFU.EX2 R150, R150 ;  /* 0x0000009600967308 */ /* 0x000ea20000000800 */
[----:B----4-:R-:W-:Y:S01]  /*2c80*/  F2FP.BF16.F32.PACK_AB R13, R149, R137 ;  /* 0x00000089950d723e */ /* 0x010fe200000010ff */
[----:B------:R-:W-:Y:S01]  /*2c90*/  FMUL.FTZ R137, R137, R122 ;  /* 0x0000007a89897220 */ /* 0x000fe20000410000 */
[----:B------:R-:W-:Y:S01]  /*2ca0*/  FFMA.FTZ R122, -R19, R19, 1 ;  /* 0x3f800000137a7423 */ /* 0x000fe20000010113 */
[----:B------:R-:W-:Y:S01]  /*2cb0*/  FFMA.FTZ R19, -R20, R20, 1 ;  /* 0x3f80000014137423 */ /* 0x000fe20000010114 */
[----:B------:R-:W-:Y:S01]  /*2cc0*/  F2FP.BF16.F32.PACK_AB R20, R129, R128 ;  /* 0x000000808114723e */ /* 0x000fe200000010ff */
[----:B------:R-:W-:Y:S02]  /*2cd0*/  FMUL.FTZ R18, R18, R137 ;  /* 0x0000008912127220 */ /* 0x000fe40000410000 */
[----:B------:R-:W3:Y:S08]  /*2ce0*/  MUFU.EX2 R151, R151 ;  /* 0x0000009700977308 */ /* 0x000ef00000000800 */
[----:B------:R-:W4:Y:S01]  /*2cf0*/  MUFU.EX2 R152, R152 ;  /* 0x0000009800987308 */ /* 0x000f220000000800 */
[C---:B--2---:R-:W-:Y:S01]  /*2d00*/  F2FP.BF16.F32.PACK_AB R15, R150.reuse, R148 ;  /* 0x00000094960f723e */ /* 0x044fe200000010ff */
[----:B------:R-:W-:Y:S01]  /*2d10*/  BAR.SYNC.DEFER_BLOCKING 0x9, 0x180 ;  /* 0x0246000000007b1d */ /* 0x000fe20000010000 */
[----:B------:R-:W-:-:S04]  /*2d20*/  FMUL.FTZ R150, R150, R127 ;  /* 0x0000007f96967220 */ /* 0x000fc80000410000 */
[----:B------:R-:W-:Y:S01]  /*2d30*/  FMUL.FTZ R21, R21, R150 ;  /* 0x0000009615157220 */ /* 0x000fe20000410000 */
[----:B------:R-:W2:Y:S01]  /*2d40*/  MUFU.EX2 R153, R153 ;  /* 0x0000009900997308 */ /* 0x000ea20000000800 */
[----:B---3--:R-:W-:-:S07]  /*2d50*/  FMUL.FTZ R130, R151, R130 ;  /* 0x0000008297827220 */ /* 0x008fce0000410000 */
[----:B------:R-:W3:Y:S01]  /*2d60*/  MUFU.EX2 R140, R155 ;  /* 0x0000009b008c7308 */ /* 0x000ee20000000800 */
[----:B----4-:R-:W-:Y:S01]  /*2d70*/  FMUL.FTZ R131, R152, R131 ;  /* 0x0000008398837220 */ /* 0x010fe20000410000 */
[----:B--2---:R-:W-:Y:S01]  /*2d80*/  FMUL.FTZ R134, R153, R134 ;  /* 0x0000008699867220 */ /* 0x004fe20000410000 */
[----:B------:R2:W-:Y:S01]  /*2d90*/  STSM.16.M88.4 [R9+0x30400], R12 ;  /* 0x0304000c09007844 */ /* 0x0005e20000000200 */
[----:B---3--:R-:W-:-:S04]  /*2da0*/  FMUL.FTZ R135, R140, R135 ;  /* 0x000000878c877220 */ /* 0x008fc80000410000 */
[----:B------:R-:W-:Y:S01]  /*2db0*/  FMUL.FTZ R144, R144, R135 ;  /* 0x0000008790907220 */ /* 0x000fe20000410000 */
[--C-:B--2---:R-:W-:Y:S01]  /*2dc0*/  FADD.FTZ R12, R123, -R141.reuse ;  /* 0x8000008d7b0c7221 */ /* 0x104fe20000010000 */
[----:B------:R-:W-:Y:S01]  /*2dd0*/  FADD.FTZ R13, R126, -R141 ;  /* 0x8000008d7e0d7221 */ /* 0x000fe20000010000 */
[----:B------:R-:W-:Y:S02]  /*2de0*/  F2FP.BF16.F32.PACK_AB R14, R154, R142 ;  /* 0x0000008e9a0e723e */ /* 0x000fe400000010ff */
[----:B------:R-:W-:Y:S01]  /*2df0*/  FMUL.FTZ R149, R149, R12 ;  /* 0x0000000c95957220 */ /* 0x000fe20000410000 */
[----:B------:R-:W-:Y:S01]  /*2e00*/  FMUL.FTZ R148, R148, R13 ;  /* 0x0000000d94947220 */ /* 0x000fe20000410000 */
[----:B------:R-:W-:Y:S02]  /*2e10*/  F2FP.BF16.F32.PACK_AB R12, R138, R136 ;  /* 0x000000888a0c723e */ /* 0x000fe400000010ff */
[----:B------:R-:W-:Y:S01]  /*2e20*/  F2FP.BF16.F32.PACK_AB R13, R152, R151 ;  /* 0x00000097980d723e */ /* 0x000fe200000010ff */
[----:B------:R-:W-:Y:S01]  /*2e30*/  FMUL.FTZ R148, R19, R148 ;  /* 0x0000009413947220 */ /* 0x000fe20000410000 */
[----:B------:R-:W-:Y:S01]  /*2e40*/  F2FP.BF16.F32.PACK_AB R15, R140, R153 ;  /* 0x000000998c0f723e */ /* 0x000fe200000010ff */
[----:B------:R-:W-:Y:S01]  /*2e50*/  FFMA.FTZ R19, -R22, R22, 1 ;  /* 0x3f80000016137423 */ /* 0x000fe20000010116 */
[----:B------:R-:W-:Y:S01]  /*2e60*/  FMUL.FTZ R149, R122, R149 ;  /* 0x000000957a957220 */ /* 0x000fe20000410000 */
[----:B------:R-:W-:-:S02]  /*2e70*/  F2FP.BF16.F32.PACK_AB R22, R132, R133 ;  /* 0x000000858416723e */ /* 0x000fc400000010ff */
[----:B------:R2:W-:Y:S01]  /*2e80*/  STSM.16.M88.4 [R10], R12 ;  /* 0x0000000c0a007844 */ /* 0x0005e20000000200 */
[----:B------:R-:W-:Y:S01]  /*2e90*/  FMUL.FTZ R19, R19, R130 ;  /* 0x0000008213137220 */ /* 0x000fe20000410000 */
[----:B------:R-:W-:Y:S01]  /*2ea0*/  @!PT LDS RZ, [RZ] ;  /* 0x00000000fffff984 */ /* 0x000fe20000000800 */
[----:B------:R-:W-:Y:S01]  /*2eb0*/  @!PT LDS RZ, [RZ] ;  /* 0x00000000fffff984 */ /* 0x000fe20000000800 */
[----:B------:R-:W-:Y:S01]  /*2ec0*/  @!PT LDS RZ, [RZ] ;  /* 0x00000000fffff984 */ /* 0x000fe20000000800 */
[----:B------:R-:W-:Y:S01]  /*2ed0*/  @!PT LDS RZ, [RZ] ;  /* 0x00000000fffff984 */ /* 0x000fe20000000800 */
[----:B------:R3:W-:Y:S06]  /*2ee0*/  MEMBAR.ALL.CTA ;  /* 0x0000000000007992 */ /* 0x0007ec0000008000 */
[----:B---3--:R-:W3:Y:S01]  /*2ef0*/  FENCE.VIEW.ASYNC.S ;  /* 0x00000000000073c6 */ /* 0x008ee20000000000 */
[----:B--2---:R-:W-:Y:S01]  /*2f00*/  FFMA.FTZ R12, -R23, R23, 1 ;  /* 0x3f800000170c7423 */ /* 0x004fe20000010117 */
[----:B------:R-:W-:Y:S01]  /*2f10*/  FMUL.FTZ R23, R139, R134 ;  /* 0x000000868b177220 */ /* 0x000fe20000410000 */
[----:B------:R-:W-:-:S02]  /*2f20*/  F2FP.BF16.F32.PACK_AB R14, R125, R124 ;  /* 0x0000007c7d0e723e */ /* 0x000fc400000010ff */
[----:B------:R-:W-:Y:S01]  /*2f30*/  FMUL.FTZ R122, R12, R131 ;  /* 0x000000830c7a7220 */ /* 0x000fe20000410000 */
[----:B------:R-:W-:Y:S02]  /*2f40*/  F2FP.BF16.F32.PACK_AB R12, R121, R120 ;  /* 0x00000078790c723e */ /* 0x000fe400000010ff */
[----:B------:R-:W-:Y:S02]  /*2f50*/  F2FP.BF16.F32.PACK_AB R13, R149, R18 ;  /* 0x00000012950d723e */ /* 0x000fe400000010ff */
[----:B------:R-:W-:Y:S02]  /*2f60*/  F2FP.BF16.F32.PACK_AB R15, R21, R148 ;  /* 0x00000094150f723e */ /* 0x000fe400000010ff */
[----:B------:R-:W-:Y:S01]  /*2f70*/  F2FP.BF16.F32.PACK_AB R21, R122, R19 ;  /* 0x000000137a15723e */ /* 0x000fe200000010ff */
[----:B---3--:R-:W-:Y:S01]  /*2f80*/  BAR.SYNC.DEFER_BLOCKING 0x9, 0x180 ;  /* 0x0246000000007b1d */ /* 0x008fe20000010000 */
        /* <DEDUP_REMOVED lines=45> */
[----:B---3--:R-:W3:Y:S02]  /*3260*/  FENCE.VIEW.ASYNC.S ;  /* 0x00000000000073c6 */ /* 0x008ee40000000000 */
[----:B---3--:R-:W-:Y:S06]  /*3270*/  BAR.SYNC.DEFER_BLOCKING 0x9, 0x180 ;  /* 0x0246000000007b1d */ /* 0x008fec0000010000 */
        /* <DEDUP_REMOVED lines=34> */
[----:B--2---:R-:W-:Y:S05]  /*34a0*/  @!P0 BRA `(.L_x_271) ;  /* 0x0000000000048947 */ /* 0x004fea0003800000 */
[----:B------:R-:W-:Y:S01]  /*34b0*/  BPT.TRAP 0x1 ;  /* 0x000000040000795c */ /* 0x000fe20000300000 */
.L_x_271:
[----:B------:R-:W-:Y:S01]  /*34c0*/  LEA R12, R4, UR36, 0xd ;  /* 0x00000024040c7c11 */ /* 0x000fe2000f8e68ff */
[----:B------:R-:W-:Y:S01]  /*34d0*/  UIADD3 UR4, UR36, 0x36438, URZ ;  /* 0x0003643824047890 */ /* 0x000fe2000fffe03f */
[----:B------:R-:W2:Y:S01]  /*34e0*/  S2R R14, SR_TID.X ;  /* 0x00000000000e7919 */ /* 0x000ea20000002100 */
        /* <DEDUP_REMOVED lines=9> */
[----:B------:R-:W-:Y:S01]  /*3580*/  WARPGROUP.ARRIVE ;  /* 0x00000000000079c5 */ /* 0x000fe20000000000 */
[----:B------:R-:W-:Y:S02]  /*3590*/  IMAD R12, R16, 0x1000, R17 ;  /* 0x00001000100c7824 */ /* 0x000fe400078e0211 */
[----:B------:R-:W-:-:S03]  /*35a0*/  IMAD R13, R2, 0x600, R13 ;  /* 0x00000600020d7824 */ /* 0x000fc600078e020d */
[----:B------:R-:W-:Y:S02]  /*35b0*/  LEA R12, R12, UR36, 0x2 ;  /* 0x000000240c0c7c11 */ /* 0x000fe4000f8e10ff */
[----:B------:R-:W-:Y:S02]  /*35c0*/  R2UR UR8, R13 ;  /* 0x000000000d0872ca */ /* 0x000fe400000e0000 */
[----:B--2---:R-:W-:-:S11]  /*35d0*/  SHF.R.U32.HI R15, RZ, 0x7, R14 ;  /* 0x00000007ff0f7819 */ /* 0x004fd6000001160e */
        /* <DEDUP_REMOVED lines=40> */
[----:B---3--:R-:W3:Y:S02]  /*3860*/  FENCE.VIEW.ASYNC.S ;  /* 0x00000000000073c6 */ /* 0x008ee40000000000 */
[----:B---3--:R2:W-:Y:S06]  /*3870*/  BAR.ARV R13, 0xa0 ;  /* 0x0002800d0000751d */ /* 0x0085ec0000002000 */
[----:B------:R-:W-:Y:S05]  /*3880*/  @!P0 BRA `(.L_x_272) ;  /* 0x0000000000048947 */ /* 0x000fea0003800000 */
[----:B------:R-:W-:Y:S01]  /*3890*/  BPT.TRAP 0x1 ;  /* 0x000000040000795c */ /* 0x000fe20000300000 */
.L_x_272:
[----:B------:R-:W-:Y:S01]  /*38a0*/  VIADD R5, R5, 0x1 ;  /* 0x0000000105057836 */ /* 0x000fe20000000000 */
[----:B------:R-:W-:Y:S01]  /*38b0*/  LOP3.LUT R6, R6, 0x1, RZ, 0x3c, !PT ;  /* 0x0000000106067812 */ /* 0x000fe200078e3cff */
[----:B------:R-:W-:Y:S02]  /*38c0*/  VIADD R2, R2, 0x1 ;  /* 0x0000000102027836 */ /* 0x000fe40000000000 */
[----:B------:R-:W-:Y:S01]  /*38d0*/  VIADD R3, R3, 0x36420 ;  /* 0x0003642003037836 */ /* 0x000fe20000000000 */
[----:B------:R-:W-:Y:S02]  /*38e0*/  ISETP.GE.AND P1, PT, R5, R156, PT ;  /* 0x0000009c0500720c */ /* 0x000fe40003f26270 */
[----:B------:R-:W-:Y:S02]  /*38f0*/  ISETP.NE.AND P0, PT, R2, 0x2, PT ;  /* 0x000000020200780c */ /* 0x000fe40003f05270 */
[----:B------:R-:W-:Y:S02]  /*3900*/  PRMT R3, RZ, 0x654, R3 ;  /* 0x00000654ff037816 */ /* 0x000fe40000000003 */
[----:B--2---:R-:W-:-:S02]  /*3910*/  SEL R12, RZ, 0x1, P0 ;  /* 0x00000001ff0c7807 */ /* 0x004fc40000000000 */
[----:B------:R3:W-:Y:S01]  /*3920*/  SYNCS.ARRIVE.TRANS64.RED.A1T0 RZ, [R3+URZ], RZ ;  /* 0x000000ff03ff79a7 */ /* 0x0007e2000810043f */
[----:B------:R-:W-:Y:S02]  /*3930*/  SEL R2, R2, RZ, P0 ;  /* 0x000000ff02027207 */ /* 0x000fe40000000000 */
[----:B------:R-:W-:Y:S02]  /*3940*/  LOP3.LUT R7, R7, R12, RZ, 0x3c, !PT ;  /* 0x0000000c07077212 */ /* 0x000fe400078e3cff */
[----:B------:R-:W-:Y:S05]  /*3950*/  @!P1 BRA `(.L_x_273) ;  /* 0xffffffdc00309947 */ /* 0x000fea000383ffff */
.L_x_262:
[----:B------:R-:W4:Y:S01]  /*3960*/  S2UR UR8, SR_CTAID.Y ;  /* 0x00000000000879c3 */ /* 0x000f220000002600 */
[----:B------:R-:W-:Y:S01]  /*3970*/  ULDC UR5, c[0x0][0x850] ;  /* 0x0002140000057ab9 */ /* 0x000fe20000000800 */
[----:B------:R-:W-:Y:S01]  /*3980*/  ULDC.64 UR10, c[0x0][0x818] ;  /* 0x00020600000a7ab9 */ /* 0x000fe20000000a00 */
[----:B------:R-:W-:Y:S01]  /*3990*/  UISETP.NE.AND UP0, UPT, UR5, 0x1, UPT ;  /* 0x000000010500788c */ /* 0x000fe2000bf05270 */
[----:B-1----:R-:W-:Y:S01]  /*39a0*/  IMAD R16, R16, 0x1800, R17 ;  /* 0x0000180010107824 */ /* 0x002fe200078e0211 */
[----:B------:R-:W-:-:S03]  /*39b0*/  ULDC.64 UR12, c[0x0][0x840] ;  /* 0x00021000000c7ab9 */ /* 0x000fc60000000a00 */
[----:B------:R-:W1:Y:S01]  /*39c0*/  S2UR UR4, SR_CTAID.X ;  /* 0x00000000000479c3 */ /* 0x000e620000002500 */
[----:B------:R-:W-:-:S05]  /*39d0*/  LEA R16, R16, UR36, 0x2 ;  /* 0x0000002410107c11 */ /* 0x000fca000f8e10ff */
[----:B------:R-:W-:Y:S01]  /*39e0*/  @UP0 ULDC UR6, c[0x0][0x854] ;  /* 0x0002150000060ab9 */ /* 0x000fe20000000800 */
[----:B------:R-:W-:Y:S01]  /*39f0*/  @UP0 ULDC UR9, c[0x0][0x858] ;  /* 0x0002160000090ab9 */ /* 0x000fe20000000800 */
[----:B------:R-:W5:Y:S01]  /*3a00*/  S2UR UR16, SR_CTAID.Z ;  /* 0x00000000001079c3 */ /* 0x000f620000002700 */
[----:B----4-:R-:W-:-:S07]  /*3a10*/  UIMAD.WIDE.U32 UR6, UR8, UR6, URZ ;  /* 0x00000006080672a5 */ /* 0x010fce000f8e003f */
[----:B------:R-:W4:Y:S01]  /*3a20*/  LDC.64 R8, c[0x0][0x820] ;  /* 0x00020800ff087b82 */ /* 0x000f220000000a00 */
[----:B------:R-:W-:Y:S02]  /*3a30*/  @UP0 USHF.R.U32.HI UR8, URZ, UR9, UR7 ;  /* 0x000000093f080299 */ /* 0x000fe40008011607 */
[----:B-1----:R-:W-:-:S05]  /*3a40*/  UIMAD UR4, UR4, 0x4800, URZ ;  /* 0x00004800040478a4 */ /* 0x002fca000f8e023f */
[----:B--2---:R-:W1:Y:S01]  /*3a50*/  LDC.64 R10, c[0x0][0x848] ;  /* 0x00021200ff0a7b82 */ /* 0x004e620000000a00 */
[----:B------:R-:W-:Y:S02]  /*3a60*/  USHF.R.S32.HI UR6, URZ, 0x1f, UR8 ;  /* 0x0000001f3f067899 */ /* 0x000fe40008011408 */
[----:B------:R-:W-:Y:S02]  /*3a70*/  USHF.R.S32.HI UR5, URZ, 0x1f, UR4 ;  /* 0x0000001f3f057899 */ /* 0x000fe40008011404 */
[----:B------:R-:W-:Y:S02]  /*3a80*/  UIMAD UR7, UR6, UR10, URZ ;  /* 0x0000000a060772a4 */ /* 0x000fe4000f8e023f */
[----:B------:R-:W-:Y:S02]  /*3a90*/  UIMAD UR6, UR6, UR12, URZ ;  /* 0x0000000c060672a4 */ /* 0x000fe4000f8e023f */
[----:B------:R-:W-:Y:S02]  /*3aa0*/  UIMAD.WIDE.U32 UR14, UR8, UR10, UR4 ;  /* 0x0000000a080e72a5 */ /* 0x000fe4000f8e0004 */
[----:B------:R-:W-:-:S02]  /*3ab0*/  UIMAD UR7, UR8, UR11, UR7 ;  /* 0x0000000b080772a4 */ /* 0x000fc4000f8e0207 */
[----:B------:R-:W-:Y:S02]  /*3ac0*/  UIMAD.WIDE.U32 UR4, UR8, UR12, UR4 ;  /* 0x0000000c080472a5 */ /* 0x000fe4000f8e0004 */
[----:B------:R-:W-:Y:S01]  /*3ad0*/  UIMAD UR6, UR8, UR13, UR6 ;  /* 0x0000000d080672a4 */ /* 0x000fe2000f8e0206 */
[----:B---3--:R-:W-:Y:S01]  /*3ae0*/  IMAD.U32 R3, RZ, RZ, UR15 ;  /* 0x0000000fff037e24 */ /* 0x008fe2000f8e00ff */
[----:B-----5:R-:W-:Y:S01]  /*3af0*/  USHF.R.S32.HI UR8, URZ, 0x1f, UR16 ;  /* 0x0000001f3f087899 */ /* 0x020fe20008011410 */
[----:B------:R-:W-:Y:S01]  /*3b00*/  IMAD.U32 R2, RZ, RZ, UR14 ;  /* 0x0000000eff027e24 */ /* 0x000fe2000f8e00ff */
[----:B------:R-:W-:Y:S01]  /*3b10*/  UIADD3 UR7, UR15, UR7, URZ ;  /* 0x000000070f077290 */ /* 0x000fe2000fffe03f */
[----:B------:R-:W-:Y:S01]  /*3b20*/  IMAD.U32 R5, RZ, RZ, UR5 ;  /* 0x00000005ff057e24 */ /* 0x000fe2000f8e00ff */
[----:B------:R-:W-:Y:S01]  /*3b30*/  UIADD3 UR6, UR5, UR6, URZ ;  /* 0x0000000605067290 */ /* 0x000fe2000fffe03f */
[----:B------:R-:W-:Y:S01]  /*3b40*/  IMAD.U32 R4, RZ, RZ, UR4 ;  /* 0x00000004ff047e24 */ /* 0x000fe2000f8e00ff */
[----:B------:R-:W-:Y:S01]  /*3b50*/  ULDC UR4, c[0x0][0x740] ;  /* 0x0001d00000047ab9 */ /* 0x000fe20000000800 */
[----:B----4-:R-:W-:-:S02]  /*3b60*/  IMAD R0, R8, UR8, RZ ;  /* 0x0000000808007c24 */ /* 0x010fc4000f8e02ff */
[----:B------:R-:W-:Y:S01]  /*3b70*/  FMUL.FTZ R72, R72, UR4 ;  /* 0x0000000448487c20 */ /* 0x000fe20008410000 */
[----:B-1----:R-:W-:Y:S02]  /*3b80*/  IMAD R6, R10, UR8, RZ ;  /* 0x000000080a067c24 */ /* 0x002fe4000f8e02ff */
[----:B------:R-:W-:Y:S01]  /*3b90*/  FMUL.FTZ R73, R73, UR4 ;  /* 0x0000000449497c20 */ /* 0x000fe20008410000 */
[----:B------:R-:W-:Y:S02]  /*3ba0*/  IMAD R7, R9, UR16, R0 ;  /* 0x0000001009077c24 */ /* 0x000fe4000f8e0200 */
[----:B------:R-:W-:Y:S01]  /*3bb0*/  FMUL.FTZ R74, R74, UR4 ;  /* 0x000000044a4a7c20 */ /* 0x000fe20008410000 */
[----:B------:R-:W-:Y:S02]  /*3bc0*/  IMAD R9, R11, UR16, R6 ;  /* 0x000000100b097c24 */ /* 0x000fe4000f8e0206 */
[----:B------:R-:W-:Y:S01]  /*3bd0*/  FMUL.FTZ R75, R75, UR4 ;  /* 0x000000044b4b7c20 */ /* 0x000fe20008410000 */
[----:B------:R-:W1:Y:S01]  /*3be0*/  S2R R6, SR_TID.X ;  /* 0x0000000000067919 */ /* 0x000e620000002100 */
[----:B------:R-:W-:-:S02]  /*3bf0*/  IMAD.U32 R3, RZ, RZ, UR7 ;  /* 0x00000007ff037e24 */ /* 0x000fc4000f8e00ff */
[----:B------:R-:W-:Y:S01]  /*3c00*/  FMUL.FTZ R76, R76, UR4 ;  /* 0x000000044c4c7c20 */ /* 0x000fe20008410000 */
[----:B------:R-:W-:Y:S02]  /*3c10*/  IMAD.U32 R5, RZ, RZ, UR6 ;  /* 0x00000006ff057e24 */ /* 0x000fe4000f8e00ff */
[----:B------:R-:W-:Y:S01]  /*3c20*/  FMUL.FTZ R77, R77, UR4 ;  /* 0x000000044d4d7c20 */ /* 0x000fe20008410000 */
[----:B------:R-:W-:-:S04]  /*3c30*/  IMAD.WIDE.U32 R2, R8, UR16, R2 ;  /* 0x0000001008027c25 */ /* 0x000fc8000f8e0002 */
[----:B------:R-:W-:Y:S01]  /*3c40*/  FMUL.FTZ R78, R78, UR4 ;  /* 0x000000044e4e7c20 */ /* 0x000fe20008410000 */
[----:B------:R-:W-:Y:S01]  /*3c50*/  FMUL.FTZ R79, R79, UR4 ;  /* 0x000000044f4f7c20 */ /* 0x000fe20008410000 */
[----:B------:R-:W-:Y:S01]  /*3c60*/  FMUL.FTZ R80, R80, UR4 ;  /* 0x0000000450507c20 */ /* 0x000fe20008410000 */
[----:B------:R-:W-:-:S04]  /*3c70*/  IMAD.WIDE.U32 R4, R10, UR16, R4 ;  /* 0x000000100a047c25 */ /* 0x000fc8000f8e0004 */
        /* <DEDUP_REMOVED lines=39> */
[----:B------:R-:W-:Y:S05]  /*3ef0*/  WARPSYNC.ALL ;  /* 0x0000000000007948 */ /* 0x000fea0003800000 */
[----:B------:R-:W-:-:S02]  /*3f00*/  IMAD.IADD R7, R3, 0x1, R7 ;  /* 0x0000000103077824 */ /* 0x000fc400078e0207 */
[----:B------:R-:W-:Y:S01]  /*3f10*/  IMAD.IADD R0, R5, 0x1, R9 ;  /* 0x0000000105007824 */ /* 0x000fe200078e0209 */
[----:B------:R-:W-:Y:S01]  /*3f20*/  BAR.SYNC.DEFER_BLOCKING 0x1, 0x180 ;  /* 0x0046000000007b1d */ /* 0x000fe20000010000 */
[----:B-1----:R-:W-:-:S07]  /*3f30*/  ISETP.NE.AND P1, PT, R6, 0x80, PT ;  /* 0x000000800600780c */ /* 0x002fce0003f25270 */
[----:B------:R-:W1:Y:S01]  /*3f40*/  LDC.64 R8, c[0x0][0x800] ;  /* 0x00020000ff087b82 */ /* 0x000e620000000a00 */
[----:B------:R-:W-:Y:S07]  /*3f50*/  BSSY B0, `(.L_x_274) ;  /* 0x0000027000007945 */ /* 0x000fee0003800000 */
[----:B------:R-:W2:Y:S01]  /*3f60*/  LDC.64 R10, c[0x0][0x828] ;  /* 0x00020a00ff0a7b82 */ /* 0x000ea20000000a00 */
[----:B------:R3:W-:Y:S04]  /*3f70*/  STS.128 [R16], R24 ;  /* 0x0000001810007388 */ /* 0x0007e80000000c00 */
[----:B------:R3:W-:Y:S01]  /*3f80*/  STS.128 [R16+0x800], R28 ;  /* 0x0008001c10007388 */ /* 0x0007e20000000c00 */
[----:B-1----:R-:W-:-:S03]  /*3f90*/  LEA R8, P0, R2, R8, 0x2 ;  /* 0x0000000802087211 */ /* 0x002fc600078010ff */
[----:B------:R3:W-:Y:S01]  /*3fa0*/  STS.128 [R16+0x1000], R32 ;  /* 0x0010002010007388 */ /* 0x0007e20000000c00 */
[----:B------:R-:W-:-:S03]  /*3fb0*/  LEA.HI.X R7, R2, R9, R7, 0x2, P0 ;  /* 0x0000000902077211 */ /* 0x000fc600000f1407 */
[----:B------:R3:W-:Y:S01]  /*3fc0*/  STS.128 [R16+0x1800], R36 ;  /* 0x0018002410007388 */ /* 0x0007e20000000c00 */
[----:B--2---:R-:W-:-:S03]  /*3fd0*/  LEA R10, P2, R4, R10, 0x2 ;  /* 0x0000000a040a7211 */ /* 0x004fc600078410ff */
[----:B------:R3:W-:Y:S01]  /*3fe0*/  STS.128 [R16+0x2000], R40 ;  /* 0x0020002810007388 */ /* 0x0007e20000000c00 */
[----:B------:R-:W-:-:S03]  /*3ff0*/  LEA.HI.X R0, R4, R11, R0, 0x2, P2 ;  /* 0x0000000b04007211 */ /* 0x000fc600010f1400 */
        /* <DEDUP_REMOVED lines=12> */
[----:B-1----:R-:W1:Y:S02]  /*40c0*/  FENCE.VIEW.ASYNC.S ;  /* 0x00000000000073c6 */ /* 0x002e640000000000 */
[----:B-1----:R-:W-:Y:S06]  /*40d0*/  BAR.SYNC.DEFER_BLOCKING 0x1, 0x180 ;  /* 0x0046000000007b1d */ /* 0x002fec0000010000 */
[----:B------:R-:W-:Y:S05]  /*40e0*/  @P1 BRA `(.L_x_275) ;  /* 0x0000000000341947 */ /* 0x000fea0003800000 */
[----:B------:R-:W-:Y:S01]  /*40f0*/  R2UR UR4, R10 ;  /* 0x000000000a0472ca */ /* 0x000fe200000e0000 */
[----:B------:R-:W-:Y:S01]  /*4100*/  UMOV UR6, 0x1200 ;  /* 0x0000120000067882 */ /* 0x000fe20000000000 */
[----:B------:R-:W-:Y:S01]  /*4110*/  R2UR UR5, R0 ;  /* 0x00000000000572ca */ /* 0x000fe200000e0000 */
[----:B------:R-:W-:Y:S01]  /*4120*/  UMOV UR8, 0x0 ;  /* 0x0000000000087882 */ /* 0x000fe20000000000 */
[----:B------:R-:W-:Y:S01]  /*4130*/  PLOP3.LUT P0, PT, PT, PT, PT, 0x80, 0x0 ;  /* 0x000000000000781c */ /* 0x000fe20003f0f070 */
[----:B------:R-:W-:-:S12]  /*4140*/  UMOV UR9, 0x14f00000 ;  /* 0x14f0000000097882 */ /* 0x000fd80000000000 */
.L_x_276:
[----:B------:R-:W-:Y:S01]  /*4150*/  @P0 ELECT P2, URZ, PT ;  /* 0x00000000003f082f */ /* 0x000fe20003840000 */
[----:B------:R1:W-:-:S12]  /*4160*/  UBLKRED.G.S.ADD.F32.RN [UR4], [UR36], UR6, desc[UR8] ;  /* 0x00000804240073bb */ /* 0x0003d800080a1406 */
[----:B------:R-:W-:Y:S02]  /*4170*/  @P2 PLOP3.LUT P0, PT, P2, PT, PT, 0x8, 0x0 ;  /* 0x000000000000281c */ /* 0x000fe4000170e170 */
[----:B------:R-:W-:-:S11]  /*4180*/  PLOP3.LUT P2, PT, PT, PT, PT, 0x8, 0x0 ;  /* 0x000000000000781c */ /* 0x000fd60003f4e170 */
[----:B-1----:R-:W-:Y:S05]  /*4190*/  @P0 BRA.U.ANY `(.L_x_276) ;  /* 0xfffffffd00ec0947 */ /* 0x002fea000393ffff */
[----:B------:R0:W-:Y:S01]  /*41a0*/  UTMACMDFLUSH ;  /* 0x00000000000079b7 */ /* 0x0001e20000000000 */
[----:B------:R-:W-:-:S04]  /*41b0*/  DEPBAR.LE SB0, 0x0 ;  /* 0x000080000000791a */ /* 0x000fc80000000000 */
.L_x_275:
[----:B------:R-:W-:Y:S05]  /*41c0*/  BSYNC B0 ;  /* 0x0000000000007941 */ /* 0x000fea0003800000 */
.L_x_274:
[----:B------:R-:W-:Y:S06]  /*41d0*/  BAR.SYNC.DEFER_BLOCKING 0x1, 0x180 ;  /* 0x0046000000007b1d */ /* 0x000fec0000010000 */
[----:B------:R4:W-:Y:S04]  /*41e0*/  STS.128 [R16], R72 ;  /* 0x0000004810007388 */ /* 0x0009e80000000c00 */
[----:B------:R4:W-:Y:S04]  /*41f0*/  STS.128 [R16+0x800], R76 ;  /* 0x0008004c10007388 */ /* 0x0009e80000000c00 */
        /* <DEDUP_REMOVED lines=24> */
.L_x_277:
[----:B------:R-:W-:Y:S01]  /*4380*/  @P0 ELECT P1, URZ, PT ;  /* 0x00000000003f082f */ /* 0x000fe20003820000 */
[----:B------:R1:W-:-:S12]  /*4390*/  UBLKRED.G.S.ADD.F32.RN [UR4], [UR36], UR6, desc[UR8] ;  /* 0x00000804240073bb */ /* 0x0003d800080a1406 */
[----:B------:R-:W-:Y:S02]  /*43a0*/  @P1 PLOP3.LUT P0, PT, P1, PT, PT, 0x8, 0x0 ;  /* 0x000000000000181c */ /* 0x000fe40000f0e170 */
[----:B------:R-:W-:-:S11]  /*43b0*/  PLOP3.LUT P1, PT, PT, PT, PT, 0x8, 0x0 ;  /* 0x000000000000781c */ /* 0x000fd60003f2e170 */
[----:B-1----:R-:W-:Y:S05]  /*43c0*/  @P0 BRA.U.ANY `(.L_x_277) ;  /* 0xfffffffd00ec0947 */ /* 0x002fea000393ffff */
[----:B------:R0:W-:Y:S01]  /*43d0*/  UTMACMDFLUSH ;  /* 0x00000000000079b7 */ /* 0x0001e20000000000 */
[----:B------:R-:W-:-:S04]  /*43e0*/  DEPBAR.LE SB0, 0x0 ;  /* 0x000080000000791a */ /* 0x000fc80000000000 */
[----:B------:R-:W-:Y:S05]  /*43f0*/  BRA `(.L_x_254) ;  /* 0x0000003000247947 */ /* 0x000fea0003800000 */
.L_x_252:
        /* <DEDUP_REMOVED lines=8> */
[----:B------:R-:W-:Y:S05]  /*4480*/  @P0 BRA `(.L_x_254) ;  /* 0x0000003000000947 */ /* 0x000fea0003800000 */
[----:B------:R-:W1:Y:S02]  /*4490*/  S2UR UR7, SR_CTAID.Z ;  /* 0x00000000000779c3 */ /* 0x000e640000002700 */
[----:B-1----:R-:W-:-:S13]  /*44a0*/  ISETP.LE.AND P0, PT, RZ, UR7, PT ;  /* 0x00000007ff007c0c */ /* 0x002fda000bf03270 */
[----:B------:R-:W-:Y:S05]  /*44b0*/  @!P0 BRA `(.L_x_254) ;  /* 0x0000002c00f48947 */ /* 0x000fea0003800000 */
[----:B------:R-:W1:Y:S01]  /*44c0*/  S2UR UR10, SR_CTAID.Y ;  /* 0x00000000000a79c3 */ /* 0x000e620000002600 */
[----:B------:R-:W-:Y:S01]  /*44d0*/  ULDC.64 UR8, c[0x0][0x2d8] ;  /* 0x0000b60000087ab9 */ /* 0x000fe20000000a00 */
[----:B------:R-:W-:-:S06]  /*44e0*/  ELECT P0, URZ, PT ;  /* 0x00000000003f782f */ /* 0x000fcc0003800000 */
[----:B------:R-:W2:Y:S01]  /*44f0*/  LDC R2, c[0x0][0x280] ;  /* 0x0000a000ff027b82 */ /* 0x000ea20000000800 */
[----:B-1----:R-:W-:-:S04]  /*4500*/  USHF.R.S32.HI UR4, URZ, 0x1f, UR10 ;  /* 0x0000001f3f047899 */ /* 0x002fc8000801140a */
[----:B------:R-:W-:Y:S02]  /*4510*/  UIMAD UR6, UR4, UR8, URZ ;  /* 0x00000008040672a4 */ /* 0x000fe4000f8e023f */
[----:B------:R-:W-:Y:S01]  /*4520*/  UIMAD.WIDE.U32 UR4, UR10, UR8, URZ ;  /* 0x000000080a0472a5 */ /* 0x000fe2000f8e003f */
[----:B--2---:R-:W-:Y:S01]  /*4530*/  ISETP.GE.AND P1, PT, R2, 0x1, PT ;  /* 0x000000010200780c */ /* 0x004fe20003f26270 */
[----:B------:R-:W-:Y:S02]  /*4540*/  UIMAD UR6, UR10, UR9, UR6 ;  /* 0x000000090a0672a4 */ /* 0x000fe4000f8e0206 */
[----:B------:R-:W-:Y:S01]  /*4550*/  USHF.R.S32.HI UR8, URZ, 0x1f, UR7 ;  /* 0x0000001f3f087899 */ /* 0x000fe20008011407 */
[----:B------:R-:W-:Y:S01]  /*4560*/  ULDC.64 UR10, c[0x0][0x2e0] ;  /* 0x0000b800000a7ab9 */ /* 0x000fe20000000a00 */
[----:B------:R-:W-:Y:S02]  /*4570*/  UIADD3 UR5, UR5, UR6, URZ ;  /* 0x0000000605057290 */ /* 0x000fe4000fffe03f */
[----:B------:R-:W-:-:S04]  /*4580*/  UIMAD UR6, UR8, UR10, URZ ;  /* 0x0000000a080672a4 */ /* 0x000fc8000f8e023f */
[----:B------:R-:W-:Y:S02]  /*4590*/  UIMAD UR8, UR7, UR11, UR6 ;  /* 0x0000000b070872a4 */ /* 0x000fe4000f8e0206 */
[----:B------:R-:W-:Y:S01]  /*45a0*/  UIMAD.WIDE.U32 UR6, UR7, UR10, UR4 ;  /* 0x0000000a070672a5 */ /* 0x000fe2000f8e0004 */
[----:B------:R-:W-:Y:S11]  /*45b0*/  @!P1 BRA `(.L_x_254) ;  /* 0x0000002c00b49947 */ /* 0x000ff60003800000 */
        /* <DEDUP_REMOVED lines=27> */
.L_x_300:
        /* <DEDUP_REMOVED lines=23> */
.L_x_281:
[----:B------:R-:W-:Y:S05]  /*48e0*/  BSYNC B0 ;  /* 0x0000000000007941 */ /* 0x000fea0003800000 */
.L_x_280:
        /* <DEDUP_REMOVED lines=12> */
.L_x_283:
[----:B------:R-:W-:Y:S05]  /*49b0*/  BSYNC B0 ;  /* 0x0000000000007941 */ /* 0x000fea0003800000 */
.L_x_282:
        /* <DEDUP_REMOVED lines=13> */
.L_x_285:
[----:B------:R-:W-:Y:S05]  /*4a90*/  BSYNC B0 ;  /* 0x0000000000007941 */ /* 0x000fea0003800000 */
.L_x_284:
[----:B------:R-:W-:Y:S06]  /*4aa0*/  BAR.ARV 0xa, 0xa0 ;  /* 0x0282800000007b1d */ /* 0x000fec0000002000 */
[----:B------:R-:W-:Y:S04]  /*4ab0*/  BSSY B0, `(.L_x_286) ;  /* 0x0000003000007945 */ /* 0x000fe80003800000 */
[----:B------:R-:W-:Y:S05]  /*4ac0*/  @!P0 BRA `(.L_x_287) ;  /* 0x0000000000048947 */ /* 0x000fea0003800000 */
[----:B------:R-:W-:-:S04]  /*4ad0*/  DEPBAR.LE SB0, 0x1 ;  /* 0x000080400000791a */ /* 0x000fc80000000000 */
.L_x_287:
[----:B------:R-:W-:Y:S05]  /*4ae0*/  BSYNC B0 ;  /* 0x0000000000007941 */ /* 0x000fea0003800000 */
.L_x_286:
[----:B------:R-:W-:Y:S06]  /*4af0*/  BAR.ARV 0xb, 0xa0 ;  /* 0x02c2800000007b1d */ /* 0x000fec0000002000 */
[----:B------:R-:W-:Y:S04]  /*4b00*/  BSSY B0, `(.L_x_288) ;  /* 0x0000003000007945 */ /* 0x000fe80003800000 */
[----:B------:R-:W-:Y:S05]  /*4b10*/  @!P0 BRA `(.L_x_289) ;  /* 0x0000000000048947 */ /* 0x000fea0003800000 */
[----:B------:R-:W-:-:S04]  /*4b20*/  DEPBAR.LE SB0, 0x0 ;  /* 0x000080000000791a */ /* 0x000fc80000000000 */
.L_x_289:
[----:B------:R-:W-:Y:S05]  /*4b30*/  BSYNC B0 ;  /* 0x0000000000007941 */ /* 0x000fea0003800000 */
.L_x_288:
        /* <DEDUP_REMOVED lines=13> */
.L_x_291:
[----:B------:R-:W-:Y:S05]  /*4c10*/  BSYNC B0 ;  /* 0x0000000000007941 */ /* 0x000fea0003800000 */
.L_x_290:
        /* <DEDUP_REMOVED lines=12> */
.L_x_293:
[----:B------:R-:W-:Y:S05]  /*4ce0*/  BSYNC B0 ;  /* 0x0000000000007941 */ /* 0x000fea0003800000 */
.L_x_292:
        /* <DEDUP_REMOVED lines=13> */
.L_x_295:
[----:B------:R-:W-:Y:S05]  /*4dc0*/  BSYNC B0 ;  /* 0x0000000000007941 */ /* 0x000fea0003800000 */
.L_x_294:
[----:B------:R-:W-:Y:S06]  /*4dd0*/  BAR.ARV 0xa, 0xa0 ;  /* 0x0282800000007b1d */ /* 0x000fec0000002000 */
[----:B------:R-:W-:Y:S04]  /*4de0*/  BSSY B0, `(.L_x_296) ;  /* 0x0000003000007945 */ /* 0x000fe80003800000 */
[----:B------:R-:W-:Y:S05]  /*4df0*/  @!P0 BRA `(.L_x_297) ;  /* 0x0000000000048947 */ /* 0x000fea0003800000 */
[----:B------:R-:W-:-:S04]  /*4e00*/  DEPBAR.LE SB0, 0x1 ;  /* 0x000080400000791a */ /* 0x000fc80000000000 */
.L_x_297:
[----:B------:R-:W-:Y:S05]  /*4e10*/  BSYNC B0 ;  /* 0x0000000000007941 */ /* 0x000fea0003800000 */
.L_x_296:
[----:B------:R-:W-:Y:S01]  /*4e20*/  VIADD R0, R0, 0xfffffffe ;  /* 0xfffffffe00007836 */ /* 0x000fe20000000000 */
[----:B------:R-:W-:Y:S06]  /*4e30*/  BAR.ARV 0xb, 0xa0 ;  /* 0x02c2800000007b1d */ /* 0x000fec0000002000 */
[----:B------:R-:W-:Y:S01]  /*4e40*/  BSSY B0, `(.L_x_298) ;  /* 0x0000004000007945 */ /* 0x000fe20003800000 */
[----:B------:R-:W-:-:S03]  /*4e50*/  ISETP.NE.AND P1, PT, R0, RZ, PT ;  /* 0x000000ff0000720c */ /* 0x000fc60003f25270 */
[----:B------:R-:W-:Y:S10]  /*4e60*/  @!P0 BRA `(.L_x_299) ;  /* 0x0000000000048947 */ /* 0x000ff40003800000 */
[----:B------:R-:W-:-:S04]  /*4e70*/  DEPBAR.LE SB0, 0x0 ;  /* 0x000080000000791a */ /* 0x000fc80000000000 */
.L_x_299:
[----:B------:R-:W-:Y:S05]  /*4e80*/  BSYNC B0 ;  /* 0x0000000000007941 */ /* 0x000fea0003800000 */
.L_x_298:
[----:B------:R-:W-:Y:S06]  /*4e90*/  BAR.ARV 0xc, 0xa0 ;  /* 0x0302800000007b1d */ /* 0x000fec0000002000 */
[----:B------:R-:W-:Y:S02]  /*4ea0*/  UIADD3 UR5, UR5, 0x2, URZ ;  /* 0x0000000205057890 */ /* 0x000fe4000fffe03f */
[----:B------:R-:W-:Y:S01]  /*4eb0*/  UIADD3 UR4, UR4, 0x1, URZ ;  /* 0x0000000104047890 */ /* 0x000fe2000fffe03f */
[----:B------:R-:W-:Y:S11]  /*4ec0*/  @P1 BRA `(.L_x_300) ;  /* 0xfffffff800281947 */ /* 0x000ff6000383ffff */
[----:B------:R-:W-:-:S12]  /*4ed0*/  UIADD3 UR4, UR9, 0x6000, URZ ;  /* 0x0000600009047890 */ /* 0x000fd8000fffe03f */
.L_x_279:
[----:B------:R-:W-:-:S13]  /*4ee0*/  ISETP.NE.AND P1, PT, R3, RZ, PT ;  /* 0x000000ff0300720c */ /* 0x000fda0003f25270 */
[----:B------:R-:W-:Y:S05]  /*4ef0*/  @!P1 BRA `(.L_x_254) ;  /* 0x0000002400649947 */ /* 0x000fea0003800000 */
        /* <DEDUP_REMOVED lines=17> */
.L_x_302:
[----:B------:R-:W-:Y:S05]  /*5010*/  BSYNC B0 ;  /* 0x0000000000007941 */ /* 0x000fea0003800000 */
.L_x_301:
        /* <DEDUP_REMOVED lines=18> */
.L_x_304:
[----:B------:R-:W-:Y:S05]  /*5140*/  BSYNC B0 ;  /* 0x0000000000007941 */ /* 0x000fea0003800000 */
.L_x_303:
        /* <DEDUP_REMOVED lines=19> */
.L_x_306:
[----:B------:R-:W-:Y:S05]  /*5280*/  BSYNC B0 ;  /* 0x0000000000007941 */ /* 0x000fea0003800000 */
.L_x_305:
[----:B------:R-:W-:Y:S06]  /*5290*/  BAR.ARV 0xa, 0xa0 ;  /* 0x0282800000007b1d */ /* 0x000fec0000002000 */
[----:B------:R-:W-:Y:S04]  /*52a0*/  BSSY B0, `(.L_x_307) ;  /* 0x0000003000007945 */ /* 0x000fe80003800000 */
[----:B------:R-:W-:Y:S05]  /*52b0*/  @!P0 BRA `(.L_x_308) ;  /* 0x0000000000048947 */ /* 0x000fea0003800000 */
[----:B------:R-:W-:-:S04]  /*52c0*/  DEPBAR.LE SB0, 0x1 ;  /* 0x000080400000791a */ /* 0x000fc80000000000 */
.L_x_308:
[----:B------:R-:W-:Y:S05]  /*52d0*/  BSYNC B0 ;  /* 0x0000000000007941 */ /* 0x000fea0003800000 */
.L_x_307:
[----:B------:R-:W-:Y:S06]  /*52e0*/  BAR.ARV 0xb, 0xa0 ;  /* 0x02c2800000007b1d */ /* 0x000fec0000002000 */
[----:B------:R-:W-:Y:S04]  /*52f0*/  BSSY B0, `(.L_x_309) ;  /* 0x0000003000007945 */ /* 0x000fe80003800000 */
[----:B------:R-:W-:Y:S05]  /*5300*/  @!P0 BRA `(.L_x_310) ;  /* 0x0000000000048947 */ /* 0x000fea0003800000 */
[----:B------:R-:W-:-:S04]  /*5310*/  DEPBAR.LE SB0, 0x0 ;  /* 0x000080000000791a */ /* 0x000fc80000000000 */
.L_x_310:
[----:B------:R-:W-:Y:S05]  /*5320*/  BSYNC B0 ;  /* 0x0000000000007941 */ /* 0x000fea0003800000 */
.L_x_309:
[----:B------:R-:W-:Y:S06]  /*5330*/  BAR.ARV 0xc, 0xa0 ;  /* 0x0302800000007b1d */ /* 0x000fec0000002000 */
[----:B------:R-:W-:Y:S05]  /*5340*/  BRA `(.L_x_254) ;  /* 0x0000002000507947 */ /* 0x000fea0003800000 */
.L_x_278:
        /* <DEDUP_REMOVED lines=57> */
.L_x_340:
        /* <DEDUP_REMOVED lines=9> */
.L_x_314:
        /* <DEDUP_REMOVED lines=89> */
[----:B------:R-:W-:Y:S01]  /*5d00*/  IMAD.MOV.U32 R12, RZ, RZ, 0x1 ;  /* 0x00000001ff0c7424 */ /* 0x000fe200078e00ff */
[----:B------:R-:W-:-:S04]  /*5d10*/  SHF.R.S32.HI R5, RZ, 0x1f, R4 ;  /* 0x0000001fff057819 */ /* 0x000fc80000011404 */
[----:B------:R-:W-:Y:S01]  /*5d20*/  LEA.HI R4, R5, R4, RZ, 0x6 ;  /* 0x0000000405047211 */ /* 0x000fe200078f30ff */
[----:B------:R-:W-:-:S03]  /*5d30*/  IMAD.MOV.U32 R5, RZ, RZ, RZ ;  /* 0x000000ffff057224 */ /* 0x000fc600078e00ff */
[----:B------:R-:W-:-:S04]  /*5d40*/  LEA.HI.SX32 R4, R4, 0xffffffff, 0x1a ;  /* 0xffffffff04047811 */ /* 0x000fc800078fd2ff */
[----:B------:R-:W-:-:S04]  /*5d50*/  VIMNMX R4, R4, 0x1, !PT ;  /* 0x0000000104047848 */ /* 0x000fc80007fe0100 */
[----:B------:R-:W-:Y:S02]  /*5d60*/  LOP3.LUT R19, R4, 0x1, RZ, 0xc0, !PT ;  /* 0x0000000104137812 */ /* 0x000fe400078ec0ff */
[----:B--2---:R-:W-:Y:S01]  /*5d70*/  LOP3.LUT R16, R17, 0x1f, RZ, 0xc0, !PT ;  /* 0x0000001f11107812 */ /* 0x004fe200078ec0ff */
[----:B------:R-:W-:Y:S01]  /*5d80*/  IMAD.MOV.U32 R17, RZ, RZ, RZ ;  /* 0x000000ffff117224 */ /* 0x000fe200078e00ff */
[----:B------:R-:W-:Y:S06]  /*5d90*/  @!P1 BRA `(.L_x_316) ;  /* 0x0000000800f49947 */ /* 0x000fec0003800000 */
[----:B------:R-:W-:Y:S02]  /*5da0*/  IMAD.IADD R22, R4, 0x1, -R19 ;  /* 0x0000000104167824 */ /* 0x000fe400078e0a13 */
[----:B------:R-:W-:Y:S02]  /*5db0*/  IMAD.MOV.U32 R17, RZ, RZ, RZ ;  /* 0x000000ffff117224 */ /* 0x000fe400078e00ff */
[----:B------:R-:W-:-:S07]  /*5dc0*/  IMAD.MOV.U32 R12, RZ, RZ, 0x1 ;  /* 0x00000001ff0c7424 */ /* 0x000fce00078e00ff */
.L_x_325:
[----:B-1----:R-:W-:-:S05]  /*5dd0*/  IMAD.MOV.U32 R10, RZ, RZ, 0x1 ;  /* 0x00000001ff0a7424 */ /* 0x002fca00078e00ff */
[----:B------:R-:W-:-:S04]  /*5de0*/  SHF.L.U32 R10, R10, 0x1f, RZ ;  /* 0x0000001f0a0a7819 */ /* 0x000fc800000006ff */
[----:B------:R-:W1:Y:S02]  /*5df0*/  SYNCS.PHASECHK.TRANS64.TRYWAIT P1, [R0+URZ+0x36438], R10 ;  /* 0x0364380a000075a7 */ /* 0x000e64000802017f */
[----:B-123--:R-:W-:Y:S05]  /*5e00*/  @!P1 BRA `(.L_x_317) ;  /* 0x0000001800209947 */ /* 0x00efea0003800000 */
.L_x_341:
[----:B------:R-:W-:Y:S05]  /*5e10*/  @P0 BRA `(.L_x_318) ;  /* 0x0000000000140947 */ /* 0x000fea0003800000 */
[----:B------:R-:W-:Y:S01]  /*5e20*/  ISETP.NE.AND P1, PT, R16, RZ, PT ;  /* 0x000000ff1000720c */ /* 0x000fe20003f25270 */
[----:B------:R-:W-:-:S04]  /*5e30*/  IMAD.MOV.U32 R3, RZ, RZ, 0x6100 ;  /* 0x00006100ff037424 */ /* 0x000fc800078e00ff */
[----:B------:R2:W-:Y:S08]  /*5e40*/  SYNCS.ARRIVE.TRANS64 RZ, [R0+URZ+0x36430], R3 ;  /* 0x0364300300ff79a7 */ /* 0x0005f0000800003f */
[----:B------:R-:W-:Y:S05]  /*5e50*/  @!P1 BRA `(.L_x_318) ;  /* 0x0000000000049947 */ /* 0x000fea0003800000 */
[----:B------:R-:W-:Y:S01]  /*5e60*/  BPT.TRAP 0x1 ;  /* 0x000000040000795c */ /* 0x000fe20000300000 */
.L_x_318:
        /* <DEDUP_REMOVED lines=47> */
.L_x_342:
[----:B------:R-:W-:Y:S05]  /*6160*/  @P0 BRA `(.L_x_320) ;  /* 0x0000000000140947 */ /* 0x000fea0003800000 */
[----:B------:R-:W-:Y:S01]  /*6170*/  ISETP.NE.AND P1, PT, R16, RZ, PT ;  /* 0x000000ff1000720c */ /* 0x000fe20003f25270 */
[----:B--2---:R-:W-:-:S04]  /*6180*/  IMAD.MOV.U32 R3, RZ, RZ, 0x6100 ;  /* 0x00006100ff037424 */ /* 0x004fc800078e00ff */
[----:B------:R3:W-:Y:S08]  /*6190*/  SYNCS.ARRIVE.TRANS64 RZ, [R0+URZ+0x36418], R3 ;  /* 0x0364180300ff79a7 */ /* 0x0007f0000800003f */
[----:B------:R-:W-:Y:S05]  /*61a0*/  @!P1 BRA `(.L_x_320) ;  /* 0x0000000000049947 */ /* 0x000fea0003800000 */
[----:B------:R-:W-:Y:S01]  /*61b0*/  BPT.TRAP 0x1 ;  /* 0x000000040000795c */ /* 0x000fe20000300000 */
.L_x_320:
        /* <DEDUP_REMOVED lines=35> */
.L_x_343:
        /* <DEDUP_REMOVED lines=9> */
.L_x_322:
        /* <DEDUP_REMOVED lines=37> */
.L_x_345:
[----:B------:R-:W-:Y:S05]  /*66d0*/  @P0 BRA `(.L_x_324) ;  /* 0x0000000000140947 */ /* 0x000fea0003800000 */
[----:B------:R-:W-:Y:S01]  /*66e0*/  ISETP.NE.AND P1, PT, R16, RZ, PT ;  /* 0x000000ff1000720c */ /* 0x000fe20003f25270 */
[----:B--2---:R-:W-:-:S04]  /*66f0*/  IMAD.MOV.U32 R5, RZ, RZ, 0x6100 ;  /* 0x00006100ff057424 */ /* 0x004fc800078e00ff */
[----:B------:R3:W-:Y:S08]  /*6700*/  SYNCS.ARRIVE.TRANS64 RZ, [R0+URZ+0x36410], R5 ;  /* 0x0364100500ff79a7 */ /* 0x0007f0000800003f */
[----:B------:R-:W-:Y:S05]  /*6710*/  @!P1 BRA `(.L_x_324) ;  /* 0x0000000000049947 */ /* 0x000fea0003800000 */
[----:B------:R-:W-:Y:S01]  /*6720*/  BPT.TRAP 0x1 ;  /* 0x000000040000795c */ /* 0x000fe20000300000 */
.L_x_324:
        /* <DEDUP_REMOVED lines=36> */
.L_x_316:
[----:B------:R-:W-:Y:S01]  /*6970*/  ISETP.NE.AND P1, PT, R19, RZ, PT ;  /* 0x000000ff1300720c */ /* 0x000fe20003f25270 */
[----:B------:R-:W-:-:S12]  /*6980*/  IMAD.MOV.U32 R4, RZ, RZ, 0x1 ;  /* 0x00000001ff047424 */ /* 0x000fd800078e00ff */
[----:B------:R-:W-:Y:S05]  /*6990*/  @!P1 BRA `(.L_x_315) ;  /* 0x0000000400649947 */ /* 0x000fea0003800000 */
[----:B------:R-:W2:Y:S02]  /*69a0*/  SYNCS.PHASECHK.TRANS64.TRYWAIT P1, [R0+URZ+0x36438], R10 ;  /* 0x0364380a000075a7 */ /* 0x000ea4000802017f */
[----:B--2---:R-:W-:Y:S05]  /*69b0*/  @!P1 BRA `(.L_x_326) ;  /* 0x0000000c00889947 */ /* 0x004fea0003800000 */
.L_x_346:
[----:B------:R-:W-:Y:S05]  /*69c0*/  @P0 BRA `(.L_x_327) ;  /* 0x0000000000140947 */ /* 0x000fea0003800000 */
[----:B------:R-:W-:Y:S01]  /*69d0*/  ISETP.NE.AND P1, PT, R16, RZ, PT ;  /* 0x000000ff1000720c */ /* 0x000fe20003f25270 */
[----:B------:R-:W-:-:S04]  /*69e0*/  IMAD.MOV.U32 R5, RZ, RZ, 0x6100 ;  /* 0x00006100ff057424 */ /* 0x000fc800078e00ff */
[----:B------:R3:W-:Y:S08]  /*69f0*/  SYNCS.ARRIVE.TRANS64 RZ, [R0+URZ+0x36430], R5 ;  /* 0x0364300500ff79a7 */ /* 0x0007f0000800003f */
[----:B------:R-:W-:Y:S05]  /*6a00*/  @!P1 BRA `(.L_x_327) ;  /* 0x0000000000049947 */ /* 0x000fea0003800000 */
[----:B------:R-:W-:Y:S01]  /*6a10*/  BPT.TRAP 0x1 ;  /* 0x000000040000795c */ /* 0x000fe20000300000 */
.L_x_327:
        /* <DEDUP_REMOVED lines=41> */
.L_x_347:
[----:B------:R-:W-:Y:S01]  /*6cb0*/  IMAD.MOV.U32 R4, RZ, RZ, RZ ;  /* 0x000000ffff047224 */ /* 0x000fe200078e00ff */
[----:B------:R-:W-:Y:S06]  /*6cc0*/  @P0 BRA `(.L_x_329) ;  /* 0x0000000000140947 */ /* 0x000fec0003800000 */
[----:B------:R-:W-:Y:S01]  /*6cd0*/  ISETP.NE.AND P1, PT, R16, RZ, PT ;  /* 0x000000ff1000720c */ /* 0x000fe20003f25270 */
[----:B---3--:R-:W-:-:S04]  /*6ce0*/  IMAD.MOV.U32 R5, RZ, RZ, 0x6100 ;  /* 0x00006100ff057424 */ /* 0x008fc800078e00ff */
[----:B------:R4:W-:Y:S08]  /*6cf0*/  SYNCS.ARRIVE.TRANS64 RZ, [R0+URZ+0x36418], R5 ;  /* 0x0364180500ff79a7 */ /* 0x0009f0000800003f */
[----:B------:R-:W-:Y:S05]  /*6d00*/  @!P1 BRA `(.L_x_329) ;  /* 0x0000000000049947 */ /* 0x000fea0003800000 */
[----:B------:R-:W-:Y:S01]  /*6d10*/  BPT.TRAP 0x1 ;  /* 0x000000040000795c */ /* 0x000fe20000300000 */
.L_x_329:
        /* <DEDUP_REMOVED lines=33> */
.L_x_315:
[----:B------:R-:W-:-:S04]  /*6f30*/  SHF.L.U32 R3, R4, 0x1f, RZ ;  /* 0x0000001f04037819 */ /* 0x000fc800000006ff */
[----:B------:R-:W3:Y:S02]  /*6f40*/  SYNCS.PHASECHK.TRANS64.TRYWAIT P1, [R0+URZ+0x36438], R3 ;  /* 0x03643803000075a7 */ /* 0x000ee4000802017f */
[----:B---3--:R-:W-:Y:S05]  /*6f50*/  @!P1 BRA `(.L_x_330) ;  /* 0x0000000800489947 */ /* 0x008fea0003800000 */
.L_x_348:
[----:B------:R-:W-:Y:S05]  /*6f60*/  @P0 BRA `(.L_x_331) ;  /* 0x0000000000180947 */ /* 0x000fea0003800000 */
[----:B------:R-:W4:Y:S01]  /*6f70*/  S2R R2, SR_TID.X ;  /* 0x0000000000027919 */ /* 0x000f220000002100 */
[----:B---3--:R-:W-:-:S04]  /*6f80*/  IMAD.MOV.U32 R3, RZ, RZ, 0x6100 ;  /* 0x00006100ff037424 */ /* 0x008fc800078e00ff */
[----:B------:R5:W-:Y:S01]  /*6f90*/  SYNCS.ARRIVE.TRANS64 RZ, [R0+URZ+0x36430], R3 ;  /* 0x0364300300ff79a7 */ /* 0x000be2000800003f */
[----:B----4-:R-:W-:-:S13]  /*6fa0*/  LOP3.LUT P0, RZ, R2, 0x1f, RZ, 0xc0, !PT ;  /* 0x0000001f02ff7812 */ /* 0x010fda000780c0ff */
[----:B-----5:R-:W-:Y:S05]  /*6fb0*/  @!P0 BRA `(.L_x_331) ;  /* 0x0000000000048947 */ /* 0x020fea0003800000 */
[----:B------:R-:W-:Y:S01]  /*6fc0*/  BPT.TRAP 0x1 ;  /* 0x000000040000795c */ /* 0x000fe20000300000 */
.L_x_331:
        /* <DEDUP_REMOVED lines=43> */
.L_x_312:
[----:B------:R-:W-:Y:S05]  /*7280*/  BSYNC B0 ;  /* 0x0000000000007941 */ /* 0x000fea0003800000 */
.L_x_311:
[----:B------:R-:W-:-:S03]  /*7290*/  UMOV UR6, 0xffffffff ;  /* 0xffffffff00067882 */ /* 0x000fc60000000000 */
[----:B------:R-:W-:Y:S05]  /*72a0*/  BRA.DIV UR6, `(.L_x_332) ;  /* 0x0000000606887947 */ /* 0x000fea000b800000 */
[----:B------:R-:W-:-:S13]  /*72b0*/  ELECT P0, URZ, PT ;  /* 0x00000000003f782f */ /* 0x000fda0003800000 */
.L_x_351:
[----:B------:R-:W-:Y:S05]  /*72c0*/  @!P0 BRA `(.L_x_254) ;  /* 0x0000000000708947 */ /* 0x000fea0003800000 */
[----:B------:R-:W-:-:S04]  /*72d0*/  LOP3.LUT R18, R18, 0x2, RZ, 0xfc, !PT ;  /* 0x0000000212127812 */ /* 0x000fc800078efcff */
[----:B------:R-:W-:-:S13]  /*72e0*/  ISETP.NE.AND P2, PT, R18, 0x3, PT ;  /* 0x000000031200780c */ /* 0x000fda0003f45270 */
[----:B------:R-:W-:Y:S05]  /*72f0*/  @!P2 BRA `(.L_x_333) ;  /* 0x000000000004a947 */ /* 0x000fea0003800000 */
[----:B------:R-:W-:Y:S01]  /*7300*/  BPT.TRAP 0x1 ;  /* 0x000000040000795c */ /* 0x000fe20000300000 */
.L_x_333:
        /* <DEDUP_REMOVED lines=15> */
.L_x_352:
[----:B------:R-:W2:Y:S02]  /*7400*/  SYNCS.PHASECHK.TRANS64.TRYWAIT P0, [R3+URZ], R2 ;  /* 0x00000002030075a7 */ /* 0x000ea4000800017f */
[----:B--2---:R-:W-:Y:S05]  /*7410*/  @!P0 BRA `(.L_x_335) ;  /* 0x0000000400648947 */ /* 0x004fea0003800000 */
.L_x_353:
[----:B------:R-:W-:Y:S05]  /*7420*/  @!P2 BRA `(.L_x_336) ;  /* 0x000000000004a947 */ /* 0x000fea0003800000 */
[----:B------:R-:W-:Y:S01]  /*7430*/  BPT.TRAP 0x1 ;  /* 0x000000040000795c */ /* 0x000fe20000300000 */
.L_x_336:
[----:B------:R-:W-:-:S07]  /*7440*/  SHF.L.U32 R4, R4, 0x1f, RZ ;  /* 0x0000001f04047819 */ /* 0x000fce00000006ff */
.L_x_337:
[----:B---3--:R3:W4:Y:S02]  /*7450*/  SYNCS.PHASECHK.TRANS64.TRYWAIT P0, [R9+URZ+0x36438], R4 ;  /* 0x03643804090075a7 */ /* 0x008724000800017f */
[----:B----4-:R-:W-:Y:S05]  /*7460*/  @!P0 NANOSLEEP.SYNCS 0x989680 ;  /* 0x009896800000895d */ /* 0x010fea0003900000 */
[----:B------:R-:W4:Y:S02]  /*7470*/  @!P0 SYNCS.PHASECHK.TRANS64 P0, [R9+URZ+0x36438], R4 ;  /* 0x03643804090085a7 */ /* 0x000f24000800007f */
[----:B----4-:R-:W-:Y:S05]  /*7480*/  @!P0 BRA `(.L_x_337) ;  /* 0xfffffffc00f08947 */ /* 0x010fea000383ffff */
.L_x_254:
[----:B------:R-:W-:Y:S05]  /*7490*/  BSYNC B6 ;  /* 0x0000000000067941 */ /* 0x000fea0003800000 */
.L_x_251:
[----:B------:R-:W-:Y:S05]  /*74a0*/  EXIT ;  /* 0x000000000000794d */ /* 0x000fea0003800000 */
.L_x_259:
[----:B------:R-:W-:Y:S02]  /*74b0*/  IMAD.MOV.U32 R13, RZ, RZ, R16 ;  /* 0x000000ffff0d7224 */ /* 0x000fe400078e0010 */
[----:B------:R-:W-:Y:S02]  /*74c0*/  IMAD.MOV.U32 R12, RZ, RZ, RZ ;  /* 0x000000ffff0c7224 */ /* 0x000fe400078e00ff */
[----:B------:R-:W-:Y:S02]  /*74d0*/  IMAD.MOV.U32 R11, RZ, RZ, 0x1f ;  /* 0x0000001fff0b7424 */ /* 0x000fe400078e00ff */
[----:B------:R-:W-:-:S07]  /*74e0*/  IMAD.MOV.U32 R15, RZ, RZ, -0x1 ;  /* 0xffffffffff0f7424 */ /* 0x000fce00078e00ff */
[----:B------:R-:W-:Y:S05]  /*74f0*/  WARPSYNC.COLLECTIVE R15, `(.L_x_338) ;  /* 0x000000000f087348 */ /* 0x000fea0003c00000 */
[----:B------:R1:W2:Y:S02]  /*7500*/  SHFL.IDX P6, R14, R13, R12, R11 ;  /* 0x0000000c0d0e7389 */ /* 0x0002a400000c000b */
[----:B-12---:R-:W-:Y:S01]  /*7510*/  ENDCOLLECTIVE ;  /* 0x000000000000791b */ /* 0x006fe20003800000 */
.L_x_338:
[----:B------:R-:W-:Y:S05]  /*7520*/  BRA `(.L_x_339) ;  /* 0xffffff9400807947 */ /* 0x000fea000383ffff */
.L_x_261:
[----:B--2---:R-:W-:-:S04]  /*7530*/  IMAD.U32 R5, RZ, RZ, UR36 ;  /* 0x00000024ff057e24 */ /* 0x004fc8000f8e00ff */
[----:B------:R2:W3:Y:S03]  /*7540*/  SYNCS.PHASECHK.TRANS64.TRYWAIT P0, [R5+URZ+0x36400], R10 ;  /* 0x0364000a050075a7 */ /* 0x0004e6000800017f */
[----:B---3--:R-:W-:Y:S05]  /*7550*/  @!P0 NANOSLEEP.SYNCS 0x989680 ;  /* 0x009896800000895d */ /* 0x008fea0003900000 */
[----:B------:R-:W3:Y:S02]  /*7560*/  @!P0 SYNCS.PHASECHK.TRANS64 P0, [R5+URZ+0x36400], R10 ;  /* 0x0364000a050085a7 */ /* 0x000ee4000800007f */
[----:B---3--:R-:W-:Y:S05]  /*7570*/  @!P0 BRA `(.L_x_261) ;  /* 0xfffffffc00ec8947 */ /* 0x008fea000383ffff */
[----:B------:R-:W-:Y:S05]  /*7580*/  BRA `(.L_x_260) ;  /* 0xffffff9400b47947 */ /* 0x000fea000383ffff */
.L_x_266:
[----:B---3--:R3:W4:Y:S02]  /*7590*/  SYNCS.PHASECHK.TRANS64.TRYWAIT P1, [R3+URZ+0x36410], R12 ;  /* 0x0364100c030075a7 */ /* 0x008724000802017f */
[----:B----4-:R-:W-:Y:S05]  /*75a0*/  @!P1 NANOSLEEP.SYNCS 0x989680 ;  /* 0x009896800000995d */ /* 0x010fea0003900000 */
[----:B------:R-:W4:Y:S02]  /*75b0*/  @!P1 SYNCS.PHASECHK.TRANS64 P1, [R3+URZ+0x36410], R12 ;  /* 0x0364100c030095a7 */ /* 0x000f24000802007f */
[----:B----4-:R-:W-:Y:S05]  /*75c0*/  @!P1 BRA `(.L_x_266) ;  /* 0xfffffffc00f09947 */ /* 0x010fea000383ffff */
[----:B------:R-:W-:Y:S05]  /*75d0*/  BRA `(.L_x_265) ;  /* 0xffffffa0003c7947 */ /* 0x000fea000383ffff */
.L_x_270:
[----:B-----5:R-:W-:-:S04]  /*75e0*/  IMAD.U32 R15, RZ, RZ, UR36 ;  /* 0x00000024ff0f7e24 */ /* 0x020fc8000f8e00ff */
[----:B------:R5:W1:Y:S03]  /*75f0*/  SYNCS.PHASECHK.TRANS64.TRYWAIT P1, [R15+URZ+0x36430], R14 ;  /* 0x0364300e0f0075a7 */ /* 0x000a66000802017f */
[----:B-1----:R-:W-:Y:S05]  /*7600*/  @!P1 NANOSLEEP.SYNCS 0x989680 ;  /* 0x009896800000995d */ /* 0x002fea0003900000 */
[----:B------:R-:W1:Y:S02]  /*7610*/  @!P1 SYNCS.PHASECHK.TRANS64 P1, [R15+URZ+0x36430], R14 ;  /* 0x0364300e0f0095a7 */ /* 0x000e64000802007f */
[----:B-1----:R-:W-:Y:S05]  /*7620*/  @!P1 BRA `(.L_x_270) ;  /* 0xfffffffc00ec9947 */ /* 0x002fea000383ffff */
[----:B------:R-:W-:Y:S05]  /*7630*/  BRA `(.L_x_269) ;  /* 0xffffffa400dc7947 */ /* 0x000fea000383ffff */
.L_x_313:
[----:B-1----:R1:W2:Y:S02]  /*7640*/  SYNCS.PHASECHK.TRANS64.TRYWAIT P1, [R0+URZ+0x36420], R10 ;  /* 0x0364200a000075a7 */ /* 0x0022a4000802017f */
[----:B--2---:R-:W-:Y:S05]  /*7650*/  @!P1 NANOSLEEP.SYNCS 0x989680 ;  /* 0x009896800000995d */ /* 0x004fea0003900000 */
[----:B------:R-:W2:Y:S02]  /*7660*/  @!P1 SYNCS.PHASECHK.TRANS64 P1, [R0+URZ+0x36420], R10 ;  /* 0x0364200a000095a7 */ /* 0x000ea4000802007f */
[----:B--2---:R-:W-:Y:S05]  /*7670*/  @!P1 BRA `(.L_x_313) ;  /* 0xfffffffc00f09947 */ /* 0x004fea000383ffff */
[----:B------:R-:W-:Y:S05]  /*7680*/  BRA `(.L_x_340) ;  /* 0xffffffe000147947 */ /* 0x000fea000383ffff */
.L_x_317:
[----:B-1----:R1:W2:Y:S02]  /*7690*/  SYNCS.PHASECHK.TRANS64.TRYWAIT P1, [R0+URZ+0x36438], R10 ;  /* 0x0364380a000075a7 */ /* 0x0022a4000802017f */
[----:B--2---:R-:W-:Y:S05]  /*76a0*/  @!P1 NANOSLEEP.SYNCS 0x989680 ;  /* 0x009896800000995d */ /* 0x004fea0003900000 */
[----:B------:R-:W2:Y:S02]  /*76b0*/  @!P1 SYNCS.PHASECHK.TRANS64 P1, [R0+URZ+0x36438], R10 ;  /* 0x0364380a000095a7 */ /* 0x000ea4000802007f */
[----:B--2---:R-:W-:Y:S05]  /*76c0*/  @!P1 BRA `(.L_x_317) ;  /* 0xfffffffc00f09947 */ /* 0x004fea000383ffff */
[----:B------:R-:W-:Y:S05]  /*76d0*/  BRA `(.L_x_341) ;  /* 0xffffffe400cc7947 */ /* 0x000fea000383ffff */
.L_x_319:
[----:B--2---:R2:W3:Y:S02]  /*76e0*/  SYNCS.PHASECHK.TRANS64.TRYWAIT P1, [R0+URZ+0x36428], R3 ;  /* 0x03642803000075a7 */ /* 0x0044e4000802017f */
[----:B---3--:R-:W-:Y:S05]  /*76f0*/  @!P1 NANOSLEEP.SYNCS 0x989680 ;  /* 0x009896800000995d */ /* 0x008fea0003900000 */
[----:B------:R-:W3:Y:S02]  /*7700*/  @!P1 SYNCS.PHASECHK.TRANS64 P1, [R0+URZ+0x36428], R3 ;  /* 0x03642803000095a7 */ /* 0x000ee4000802007f */
[----:B---3--:R-:W-:Y:S05]  /*7710*/  @!P1 BRA `(.L_x_319) ;  /* 0xfffffffc00f09947 */ /* 0x008fea000383ffff */
[----:B------:R-:W-:Y:S05]  /*7720*/  BRA `(.L_x_342) ;  /* 0xffffffe8008c7947 */ /* 0x000fea000383ffff */
.L_x_321:
[----:B--2---:R2:W3:Y:S02]  /*7730*/  SYNCS.PHASECHK.TRANS64.TRYWAIT P1, [R0+URZ+0x36438], R29 ;  /* 0x0364381d000075a7 */ /* 0x0044e4000802017f */
[----:B---3--:R-:W-:Y:S05]  /*7740*/  @!P1 NANOSLEEP.SYNCS 0x989680 ;  /* 0x009896800000995d */ /* 0x008fea0003900000 */
[----:B------:R-:W3:Y:S02]  /*7750*/  @!P1 SYNCS.PHASECHK.TRANS64 P1, [R0+URZ+0x36438], R29 ;  /* 0x0364381d000095a7 */ /* 0x000ee4000802007f */
[----:B---3--:R-:W-:Y:S05]  /*7760*/  @!P1 BRA `(.L_x_321) ;  /* 0xfffffffc00f09947 */ /* 0x008fea000383ffff */
[----:B------:R-:W-:Y:S05]  /*7770*/  BRA `(.L_x_343) ;  /* 0xffffffec001c7947 */ /* 0x000fea000383ffff */
.L_x_323:
[----:B------:R-:W-:-:S07]  /*7780*/  SHF.L.U32 R5, R12, 0x1f, RZ ;  /* 0x0000001f0c057819 */ /* 0x000fce00000006ff */
.L_x_344:
[----:B--2---:R2:W3:Y:S02]  /*7790*/  SYNCS.PHASECHK.TRANS64.TRYWAIT P1, [R0+URZ+0x36420], R5 ;  /* 0x03642005000075a7 */ /* 0x0044e4000802017f */
[----:B---3--:R-:W-:Y:S05]  /*77a0*/  @!P1 NANOSLEEP.SYNCS 0x989680 ;  /* 0x009896800000995d */ /* 0x008fea0003900000 */
[----:B------:R-:W3:Y:S02]  /*77b0*/  @!P1 SYNCS.PHASECHK.TRANS64 P1, [R0+URZ+0x36420], R5 ;  /* 0x03642005000095a7 */ /* 0x000ee4000802007f */
[----:B---3--:R-:W-:Y:S05]  /*77c0*/  @!P1 BRA `(.L_x_344) ;  /* 0xfffffffc00f09947 */ /* 0x008fea000383ffff */
[----:B------:R-:W-:Y:S05]  /*77d0*/  BRA `(.L_x_345) ;  /* 0xffffffec00bc7947 */ /* 0x000fea000383ffff */
.L_x_326:
[----:B--2---:R2:W3:Y:S02]  /*77e0*/  SYNCS.PHASECHK.TRANS64.TRYWAIT P1, [R0+URZ+0x36438], R10 ;  /* 0x0364380a000075a7 */ /* 0x0044e4000802017f */
[----:B---3--:R-:W-:Y:S05]  /*77f0*/  @!P1 NANOSLEEP.SYNCS 0x989680 ;  /* 0x009896800000995d */ /* 0x008fea0003900000 */
[----:B------:R-:W3:Y:S02]  /*7800*/  @!P1 SYNCS.PHASECHK.TRANS64 P1, [R0+URZ+0x36438], R10 ;  /* 0x0364380a000095a7 */ /* 0x000ee4000802007f */
[----:B---3--:R-:W-:Y:S05]  /*7810*/  @!P1 BRA `(.L_x_326) ;  /* 0xfffffffc00f09947 */ /* 0x008fea000383ffff */
[----:B------:R-:W-:Y:S05]  /*7820*/  BRA `(.L_x_346) ;  /* 0xfffffff000647947 */ /* 0x000fea000383ffff */
.L_x_328:
[----:B---3--:R3:W4:Y:S02]  /*7830*/  SYNCS.PHASECHK.TRANS64.TRYWAIT P1, [R0+URZ+0x36428], R5 ;  /* 0x03642805000075a7 */ /* 0x008724000802017f */
[----:B----4-:R-:W-:Y:S05]  /*7840*/  @!P1 NANOSLEEP.SYNCS 0x989680 ;  /* 0x009896800000995d */ /* 0x010fea0003900000 */
[----:B------:R-:W4:Y:S02]  /*7850*/  @!P1 SYNCS.PHASECHK.TRANS64 P1, [R0+URZ+0x36428], R5 ;  /* 0x03642805000095a7 */ /* 0x000f24000802007f */
[----:B----4-:R-:W-:Y:S05]  /*7860*/  @!P1 BRA `(.L_x_328) ;  /* 0xfffffffc00f09947 */ /* 0x010fea000383ffff */
[----:B------:R-:W-:Y:S05]  /*7870*/  BRA `(.L_x_347) ;  /* 0xfffffff4000c7947 */ /* 0x000fea000383ffff */
.L_x_330:
[----:B---3--:R3:W4:Y:S02]  /*7880*/  SYNCS.PHASECHK.TRANS64.TRYWAIT P1, [R0+URZ+0x36438], R3 ;  /* 0x03643803000075a7 */ /* 0x008724000802017f */
[----:B----4-:R-:W-:Y:S05]  /*7890*/  @!P1 NANOSLEEP.SYNCS 0x989680 ;  /* 0x009896800000995d */ /* 0x010fea0003900000 */
[----:B------:R-:W4:Y:S02]  /*78a0*/  @!P1 SYNCS.PHASECHK.TRANS64 P1, [R0+URZ+0x36438], R3 ;  /* 0x03643803000095a7 */ /* 0x000f24000802007f */
[----:B----4-:R-:W-:Y:S05]  /*78b0*/  @!P1 BRA `(.L_x_330) ;  /* 0xfffffffc00f09947 */ /* 0x010fea000383ffff */
[----:B------:R-:W-:Y:S05]  /*78c0*/  BRA `(.L_x_348) ;  /* 0xfffffff400a47947 */ /* 0x000fea000383ffff */
.L_x_332:
[----:B------:R-:W-:Y:S01]  /*78d0*/  BSSY B0, `(.L_x_349) ;  /* 0x0000006000007945 */ /* 0x000fe20003800000 */
[----:B------:R-:W-:-:S07]  /*78e0*/  IMAD.MOV.U32 R15, RZ, RZ, -0x1 ;  /* 0xffffffffff0f7424 */ /* 0x000fce00078e00ff */
[----:B-12---:R-:W-:Y:S05]  /*78f0*/  WARPSYNC.COLLECTIVE R15, `(.L_x_350) ;  /* 0x000000000f0c7348 */ /* 0x006fea0003c00000 */
[----:B------:R-:W-:Y:S02]  /*7900*/  ELECT P6, UR62, PT ;  /* 0x00000000003e782f */ /* 0x000fe400038c0000 */
[----:B------:R-:W-:Y:S01]  /*7910*/  MOV R14, UR62 ;  /* 0x0000003e000e7c02 */ /* 0x000fe20008000f00 */
[----:B-12---:R-:W-:Y:S10]  /*7920*/  ENDCOLLECTIVE ;  /* 0x000000000000791b */ /* 0x006ff40003800000 */
.L_x_350:
[----:B------:R-:W-:Y:S05]  /*7930*/  BSYNC B0 ;  /* 0x0000000000007941 */ /* 0x000fea0003800000 */
.L_x_349:
[----:B------:R-:W-:Y:S01]  /*7940*/  PLOP3.LUT P0, PT, P6, PT, PT, 0x80, 0x0 ;  /* 0x000000000000781c */ /* 0x000fe2000370f070 */
[----:B------:R-:W-:-:S12]  /*7950*/  BRA `(.L_x_351) ;  /* 0xfffffff800587947 */ /* 0x000fd8000383ffff */
.L_x_334:
[----:B-1----:R1:W2:Y:S02]  /*7960*/  SYNCS.PHASECHK.TRANS64.TRYWAIT P0, [R7+URZ], R0 ;  /* 0x00000000070075a7 */ /* 0x0022a4000800017f */
[----:B--2---:R-:W-:Y:S05]  /*7970*/  @!P0 NANOSLEEP.SYNCS 0x989680 ;  /* 0x009896800000895d */ /* 0x004fea0003900000 */
[----:B------:R-:W2:Y:S02]  /*7980*/  @!P0 SYNCS.PHASECHK.TRANS64 P0, [R7+URZ], R0 ;  /* 0x00000000070085a7 */ /* 0x000ea4000800007f */
[----:B--2---:R-:W-:Y:S05]  /*7990*/  @!P0 BRA `(.L_x_334) ;  /* 0xfffffffc00f08947 */ /* 0x004fea000383ffff */
[----:B------:R-:W-:Y:S05]  /*79a0*/  BRA `(.L_x_352) ;  /* 0xfffffff800947947 */ /* 0x000fea000383ffff */
.L_x_335:
[----:B--2---:R2:W3:Y:S02]  /*79b0*/  SYNCS.PHASECHK.TRANS64.TRYWAIT P0, [R3+URZ], R2 ;  /* 0x00000002030075a7 */ /* 0x0044e4000800017f */
[----:B---3--:R-:W-:Y:S05]  /*79c0*/  @!P0 NANOSLEEP.SYNCS 0x989680 ;  /* 0x009896800000895d */ /* 0x008fea0003900000 */
[----:B------:R-:W3:Y:S02]  /*79d0*/  @!P0 SYNCS.PHASECHK.TRANS64 P0, [R3+URZ], R2 ;  /* 0x00000002030085a7 */ /* 0x000ee4000800007f */
[----:B---3--:R-:W-:Y:S05]  /*79e0*/  @!P0 BRA `(.L_x_335) ;  /* 0xfffffffc00f08947 */ /* 0x008fea000383ffff */
[----:B------:R-:W-:Y:S05]  /*79f0*/  BRA `(.L_x_353) ;  /* 0xfffffff800887947 */ /* 0x000fea000383ffff */
.L_x_354:
        /* <DEDUP_REMOVED lines=16> */
.L_x_3857:


//--------------------- .text._ZN7cutlass13device_kernelIN5flash11enable_sm90INS1_16FlashAttnBwdSm90INS1_25CollectiveMainloopBwdSm90ILi2ELi1ELi1EN4cute5tupleIJNS5_1CILi1EEES8_S8_EEENS6_IJNS7_ILi64EEENS7_ILi96EEENS7_ILi192EEEEEENS_10bfloat16_tEfNS_4arch4Sm90ELb0ELb0ELb1ELb0ELb1ELb0ELb1ELb0ELi3ELi1ELi1ELi1ELb0EEENS1_24CollectiveEpilogueBwdGQAISD_fSG_Li384ELb0ELb1EEENS1_19SingleTileSchedulerILb0ELb0ELb0ELi96EEEEEEEEEvNT_6ParamsE --------------------------
	.section	.text._ZN7cutlass13device_kernelIN5flash11enable_sm90INS1_16FlashAttnBwdSm90INS1_25CollectiveMainloopBwdSm90ILi2ELi1ELi1EN4cute5tupleIJNS5_1CILi1EEES8_S8_EEENS6_IJNS7_ILi64EEENS7_ILi96EEENS7_ILi192EEEEEENS_10bfloat16_tEfNS_4arch4Sm90ELb0ELb0ELb1ELb0ELb1ELb0ELb1ELb0ELi3ELi1ELi1ELi1ELb0EEENS1_24CollectiveEpilogueBwdGQAISD_fSG_Li384ELb0ELb1EEENS1_19SingleTileSchedulerILb0ELb0ELb0ELi96EEEEEEEEEvNT_6ParamsE,"ax",@progbits
	.align	128
.text._ZN7cutlass13device_kernelIN5flash11enable_sm90INS1_16FlashAttnBwdSm90INS1_25CollectiveMainloopBwdSm90ILi2ELi1ELi1EN4cute5tupleIJNS5_1CILi1EEES8_S8_EEENS6_IJNS7_ILi64EEENS7_ILi96EEENS7_ILi192EEEEEENS_10bfloat16_tEfNS_4arch4Sm90ELb0ELb0ELb1ELb0ELb1ELb0ELb1ELb0ELi3ELi1ELi1ELi1ELb0EEENS1_24CollectiveEpilogueBwdGQAISD_fSG_Li384ELb0ELb1EEENS1_19SingleTileSchedulerILb0ELb0ELb0ELi96EEEEEEEEEvNT_6ParamsE:
        .type           _ZN7cutlass13device_kernelIN5flash11enable_sm90INS1_16FlashAttnBwdSm90INS1_25CollectiveMainloopBwdSm90ILi2ELi1ELi1EN4cute5tupleIJNS5_1CILi1EEES8_S8_EEENS6_IJNS7_ILi64EEENS7_ILi96EEENS7_ILi192EEEEEENS_10bfloat16_tEfNS_4arch4Sm90ELb0ELb0ELb1ELb0ELb1ELb0ELb1ELb0ELi3ELi1ELi1ELi1ELb0EEENS1_24CollectiveEpilogueBwdGQAISD_fSG_Li384ELb0ELb1EEENS1_19SingleTileSchedulerILb0ELb0ELb0ELi96EEEEEEEEEvNT_6ParamsE,@function
        .size           _ZN7cutlass13device_kernelIN5flash11enable_sm90INS1_16FlashAttnBwdSm90INS1_25CollectiveMainloopBwdSm90ILi2ELi1ELi1EN4cute5tupleIJNS5_1CILi1EEES8_S8_EEENS6_IJNS7_ILi64EEENS7_ILi96EEENS7_ILi192EEEEEENS_10bfloat16_tEfNS_4arch4Sm90ELb0ELb0ELb1ELb0ELb1ELb0ELb1ELb0ELi3ELi1ELi1ELi1ELb0EEENS1_24CollectiveEpilogueBwdGQAISD_fSG_Li384ELb0ELb1EEENS1_19SingleTileSchedulerILb0ELb0ELb0ELi96EEEEEEEEEvNT_6ParamsE,(.L_x_3858 - _ZN7cutlass13device_kernelIN5flash11enable_sm90INS1_16FlashAttnBwdSm90INS1_25CollectiveMainloopBwdSm90ILi2ELi1ELi1EN4cute5tupleIJNS5_1CILi1EEES8_S8_EEENS6_IJNS7_ILi64EEENS7_ILi96EEENS7_ILi192EEEEEENS_10bfloat16_tEfNS_4arch4Sm90ELb0ELb0ELb1ELb0ELb1ELb0ELb1ELb0ELi3ELi1ELi1ELi1ELb0EEENS1_24CollectiveEpilogueBwdGQAISD_fSG_Li384ELb0ELb1EEENS1_19SingleTileSchedulerILb0ELb0ELb0ELi96EEEEEEEEEvNT_6ParamsE)
        .other          _ZN7cutlass13device_kernelIN5flash11enable_sm90INS1_16FlashAttnBwdSm90INS1_25CollectiveMainloopBwdSm90ILi2ELi1ELi1EN4cute5tupleIJNS5_1CILi1EEES8_S8_EEENS6_IJNS7_ILi64EEENS7_ILi96EEENS7_ILi192EEEEEENS_10bfloat16_tEfNS_4arch4Sm90ELb0ELb0ELb1ELb0ELb1ELb0ELb1ELb0ELi3ELi1ELi1ELi1ELb0EEENS1_24CollectiveEpilogueBwdGQAISD_fSG_Li384ELb0ELb1EEENS1_19SingleTileSchedulerILb0ELb0ELb0ELi96EEEEEEEEEvNT_6ParamsE,@"STO_CUDA_ENTRY STV_DEFAULT"
_ZN7cutlass13device_kernelIN5flash11enable_sm90INS1_16FlashAttnBwdSm90INS1_25CollectiveMainloopBwdSm90ILi2ELi1ELi1EN4cute5tupleIJNS5_1CILi1EEES8_S8_EEENS6_IJNS7_ILi64EEENS7_ILi96EEENS7_ILi192EEEEEENS_10bfloat16_tEfNS_4arch4Sm90ELb0ELb0ELb1ELb0ELb1ELb0ELb1ELb0ELi3ELi1ELi1ELi1ELb0EEENS1_24CollectiveEpilogueBwdGQAISD_fSG_Li384ELb0ELb1EEENS1_19SingleTileSchedulerILb0ELb0ELb0ELi96EEEEEEEEEvNT_6ParamsE:
        /* <DEDUP_REMOVED lines=22> */
.L_x_356:
[----:B------:R-:W-:Y:S05]  /*0160*/  BSYNC B0 ;  /* 0x0000000000007941 */ /* 0x000fea0003800000 */
.L_x_355:
        /* <DEDUP_REMOVED lines=34> */
.L_x_357:
        /* <DEDUP_REMOVED lines=20> */
.L_x_358:
[----:B---3--:R-:W-:Y:S01]  /*04d0*/  ISETP.NE.AND P0, PT, R2, RZ, PT ;  /* 0x000000ff0200720c */ /* 0x008fe20003f05270 */
[----:B------:R-:W-:Y:S01]  /*04e0*/  IMAD.MOV.U32 R18, RZ, RZ, 0x1 ;  /* 0x00000001ff127424 */ /* 0x000fe200078e00ff */
[----:B------:R-:W-:Y:S01]  /*04f0*/  NOP ;  /* 0x0000000000007918 */ /* 0x000fe20000000000 */
[----:B------:R-:W-:Y:S01]  /*0500*/  ULDC.64 UR38, c[0x0][0x208] ;  /* 0x0000820000267ab9 */ /* 0x000fe20000000a00 */
[----:B------:R-:W-:Y:S02]  /*0510*/  BSSY B6, `(.L_x_359) ;  /* 0x00007bc000067945 */ /* 0x000fe40003800000 */
[----:B------:R-:W-:Y:S01]  /*0520*/  SEL R18, R18, 0x2, !P0 ;  /* 0x0000000212127807 */ /* 0x000fe20004000000 */
[----:B-12-4-:R-:W-:Y:S06]  /*0530*/  BAR.SYNC.DEFER_BLOCKING 0x0 ;  /* 0x0000000000007b1d */ /* 0x016fec0000010000 */
[----:B------:R-:W-:Y:S05]  /*0540*/  @!P0 BRA `(.L_x_360) ;  /* 0x0000004000c48947 */ /* 0x000fea0003800000 */
.L_x_361:
        /* <DEDUP_REMOVED lines=37> */
.L_x_364:
        /* <DEDUP_REMOVED lines=15> */
.L_x_363:
        /* <DEDUP_REMOVED lines=20> */
.L_x_366:
        /* <DEDUP_REMOVED lines=15> */
.L_x_365:
        /* <DEDUP_REMOVED lines=8> */
.L_x_475:
        /* <DEDUP_REMOVED lines=19> */
.L_x_368:
        /* <DEDUP_REMOVED lines=156> */
.L_x_381:
[----:B------:R-:W-:-:S13]  /*1630*/  ISETP.NE.AND P0, PT, R8, 0x3, PT ;  /* 0x000000030800780c */ /* 0x000fda0003f05270 */
[----:B---3--:R-:W-:Y:S05]  /*1640*/  @!P0 BRA `(.L_x_371) ;  /* 0x0000000000048947 */ /* 0x008fea0003800000 */
[----:B------:R-:W-:Y:S01]  /*1650*/  BPT.TRAP 0x1 ;  /* 0x000000040000795c */ /* 0x000fe20000300000 */
.L_x_371:
[----:B------:R-:W-:Y:S02]  /*1660*/  LEA R3, R2, UR36, 0x3 ;  /* 0x0000002402037c11 */ /* 0x000fe4000f8e18ff */
[----:B------:R-:W-:-:S04]  /*1670*/  SHF.L.U32 R12, R7, 0x1f, RZ ;  /* 0x0000001f070c7819 */ /* 0x000fc800000006ff */
[----:B------:R2:W3:Y:S01]  /*1680*/  SYNCS.PHASECHK.TRANS64.TRYWAIT P1, [R3+URZ+0x36410], R12 ;  /* 0x0364100c030075a7 */ /* 0x0004e2000802017f */
[----:B------:R-:W-:Y:S05]  /*1690*/  @!P0 BRA `(.L_x_372) ;  /* 0x0000000000048947 */ /* 0x000fea0003800000 */
[----:B------:R-:W-:Y:S01]  /*16a0*/  BPT.TRAP 0x1 ;  /* 0x000000040000795c */ /* 0x000fe20000300000 */
.L_x_372:
[----:B---3--:R-:W-:Y:S05]  /*16b0*/  @P1 BRA `(.L_x_373) ;  /* 0x0000000000081947 */ /* 0x008fea0003800000 */
[----:B------:R-:W3:Y:S02]  /*16c0*/  SYNCS.PHASECHK.TRANS64.TRYWAIT P1, [R3+URZ+0x36410], R12 ;  /* 0x0364100c030075a7 */ /* 0x000ee4000802017f */
[----:B---3--:R-:W-:Y:S05]  /*16d0*/  @!P1 BRA `(.L_x_374) ;  /* 0x0000006800bc9947 */ /* 0x008fea0003800000 */
.L_x_373:
        /* <DEDUP_REMOVED lines=103> */
.L_x_375:
[----:B--2---:R-:W-:-:S04]  /*1d50*/  SHF.L.U32 R14, R6, 0x1f, RZ ;  /* 0x0000001f060e7819 */ /* 0x004fc800000006ff */
[----:B------:R2:W1:Y:S01]  /*1d60*/  SYNCS.PHASECHK.TRANS64.TRYWAIT P1, [UR36+0x36430], R14 ;  /* 0x0364300eff0075a7 */ /* 0x0004620008020164 */
[----:B------:R-:W-:Y:S05]  /*1d70*/  @!P0 BRA `(.L_x_376) ;  /* 0x0000000000048947 */ /* 0x000fea0003800000 */
[----:B------:R-:W-:Y:S01]  /*1d80*/  BPT.TRAP 0x1 ;  /* 0x000000040000795c */ /* 0x000fe20000300000 */
.L_x_376:
[----:B-1----:R-:W-:Y:S05]  /*1d90*/  @P1 BRA `(.L_x_377) ;  /* 0x0000000000081947 */ /* 0x002fea0003800000 */
[----:B------:R-:W1:Y:S02]  /*1da0*/  SYNCS.PHASECHK.TRANS64.TRYWAIT P1, [UR36+0x36430], R14 ;  /* 0x0364300eff0075a7 */ /* 0x000e640008020164 */
[----:B-1----:R-:W-:Y:S05]  /*1db0*/  @!P1 BRA `(.L_x_378) ;  /* 0x0000006400189947 */ /* 0x002fea0003800000 */
.L_x_377:
        /* <DEDUP_REMOVED lines=18> */
[----:B--2---:R-:W-:Y:S01]  /*1ee0*/  FMUL.FTZ R14, R136, UR7 ;  /* 0x00000007880e7c20 */ /* 0x004fe20008410000 */
[----:B------:R-:W-:Y:S01]  /*1ef0*/  UMOV UR10, UR6 ;  /* 0x00000006000a7c82 */ /* 0x000fe20008000000 */
[----:B------:R-:W-:Y:S01]  /*1f00*/  FMUL.FTZ R15, R137, UR7 ;  /* 0x00000007890f7c20 */ /* 0x000fe20008410000 */
[----:B------:R-:W-:Y:S01]  /*1f10*/  HGMMA.64x32x16.F32.BF16 R120, gdesc[UR8], RZ, !UPT, gsb0 ;  /* 0x00600000087879f0 */ /* 0x000fe2000c0018ff */
[----:B------:R-:W-:Y:S01]  /*1f20*/  UIADD3 UR10, UR6, 0x2, URZ ;  /* 0x00000002060a7890 */ /* 0x000fe2000fffe03f */
[----:B------:R-:W-:Y:S01]  /*1f30*/  FMUL.FTZ R137, R141, UR7 ;  /* 0x000000078d897c20 */ /* 0x000fe20008410000 */
[----:B------:R-:W-:Y:S01]  /*1f40*/  UIADD3 UR8, UR4, 0x2, URZ ;  /* 0x0000000204087890 */ /* 0x000fe2000fffe03f */
[----:B------:R-:W1:Y:S01]  /*1f50*/  MUFU.TANH R14, R14 ;  /* 0x0000000e000e7308 */ /* 0x000e620000002400 */
        /* <DEDUP_REMOVED lines=15> */
[----:B------:R-:W2:Y:S01]  /*2050*/  MUFU.TANH R136, R136 ;  /* 0x0000008800887308 */ /* 0x000ea20000002400 */
[----:B-1----:R-:W-:-:S07]  /*2060*/  FSEL R139, R14, -INF , P3 ;  /* 0xff8000000e8b7808 */ /* 0x002fce0001800000 */
[----:B------:R-:W-:Y:S08]  /*2070*/  MUFU.TANH R138, R138 ;  /* 0x0000008a008a7308 */ /* 0x000ff00000002400 */
[----:B------:R-:W-:Y:S01]  /*2080*/  MUFU.TANH R137, R137 ;  /* 0x0000008900897308 */ /* 0x000fe20000002400 */
[----:B--2---:R-:W-:-:S07]  /*2090*/  FSEL R149, R136, -INF , P5 ;  /* 0xff80000088957808 */ /* 0x004fce0002800000 */
[----:B------:R-:W1:Y:S08]  /*20a0*/  MUFU.TANH R18, R18 ;  /* 0x0000001200127308 */ /* 0x000e700000002400 */
[----:B------:R-:W-:Y:S01]  /*20b0*/  MUFU.TANH R19, R19 ;  /* 0x0000001300137308 */ /* 0x000fe20000002400 */
[----:B------:R-:W-:Y:S02]  /*20c0*/  WARPGROUP.DEPBAR.LE gsb0, 0x0 ;  /* 0x00008000000079c5 */ /* 0x000fe40000010000 */
[----:B------:R-:W-:-:S05]  /*20d0*/  WARPGROUP.ARRIVE ;  /* 0x00000000000079c5 */ /* 0x000fca0000000000 */
[----:B------:R-:W-:Y:S01]  /*20e0*/  MUFU.TANH R20, R20 ;  /* 0x0000001400147308 */ /* 0x000fe20000002400 */
[C---:B-1----:R-:W-:Y:S01]  /*20f0*/  FSEL R148, R18.reuse, -INF , P3 ;  /* 0xff80000012947808 */ /* 0x042fe20001800000 */
        /* <DEDUP_REMOVED lines=81> */
[----:B------:R-:W1:Y:S01]  /*2610*/  MUFU.EX2 R147, R147 ;  /* 0x0000009300937308 */ /* 0x000e620000000800 */
        /* <DEDUP_REMOVED lines=10> */
[----:B------:R-:W2:Y:S04]  /*26c0*/  LDS R143, [R141+0x30200] ;  /* 0x030200008d8f7984 */ /* 0x000ea80000000800 */
[----:B------:R-:W3:Y:S01]  /*26d0*/  LDS R141, [R141+0x30220] ;  /* 0x030220008d8d7984 */ /* 0x000ee20000000800 */
[--C-:B--2---:R-:W-:Y:S01]  /*26e0*/  FADD.FTZ R144, R121, -R143.reuse ;  /* 0x8000008f79907221 */ /* 0x104fe20000010000 */
[--C-:B------:R-:W-:Y:S01]  /*26f0*/  FADD.FTZ R139, R120, -R143.reuse ;  /* 0x8000008f788b7221 */ /* 0x100fe20000010000 */
[----:B------:R-:W-:Y:S01]  /*2700*/  FFMA.FTZ R121, -R15, R15, 1 ;  /* 0x3f8000000f797423 */ /* 0x000fe2000001010f */
[----:B------:R-:W-:Y:S01]  /*2710*/  FFMA.FTZ R120, -R14, R14, 1 ;  /* 0x3f8000000e787423 */ /* 0x000fe2000001010e */
[----:B-1----:R-:W-:Y:S01]  /*2720*/  FMUL.FTZ R144, R147, R144 ;  /* 0x0000009093907220 */ /* 0x002fe20000410000 */
        /* <DEDUP_REMOVED lines=8> */
[----:B------:R-:W1:Y:S01]  /*27b0*/  MUFU.EX2 R14, R14 ;  /* 0x0000000e000e7308 */ /* 0x000e620000000800 */
[----:B------:R-:W-:Y:S01]  /*27c0*/  FSEL R15, R137, -INF , P1 ;  /* 0xff800000890f7808 */ /* 0x000fe20000800000 */
[--C-:B------:R-:W-:Y:S01]  /*27d0*/  FADD.FTZ R149, R128, -R143.reuse ;  /* 0x8000008f80957221 */ /* 0x100fe20000010000 */
[----:B------:R-:W-:Y:S01]  /*27e0*/  FMUL.FTZ R120, R120, R139 ;  /* 0x0000008b78787220 */ /* 0x000fe20000410000 */
[----:B------:R-:W-:Y:S01]  /*27f0*/  FMUL.FTZ R139, R150, UR7 ;  /* 0x00000007968b7c20 */ /* 0x000fe20008410000 */
[----:B------:R-:W-:Y:S01]  /*2800*/  FADD.FTZ R150, R125, -R143 ;  /* 0x8000008f7d967221 */ /* 0x000fe20000010000 */
[--C-:B------:R-:W-:Y:S01]  /*2810*/  FFMA.FTZ R15, R15, UR4, -R12.reuse ;  /* 0x000000040f0f7c23 */ /* 0x100fe2000801080c */
[----:B------:R-:W-:Y:S01]  /*2820*/  FFMA.FTZ R128, -R138, R138, 1 ;  /* 0x3f8000008a807423 */ /* 0x000fe2000001018a */
[----:B------:R-:W2:Y:S01]  /*2830*/  MUFU.EX2 R136, R136 ;  /* 0x0000008800887308 */ /* 0x000ea20000000800 */
        /* <DEDUP_REMOVED lines=8> */
[----:B-1----:R-:W-:Y:S01]  /*28c0*/  FMUL.FTZ R151, R14, R151 ;  /* 0x000000970e977220 */ /* 0x002fe20000410000 */
[----:B------:R-:W-:Y:S01]  /*28d0*/  ISETP.GT.AND P5, PT, R0, 0x19, PT ;  /* 0x000000190000780c */ /* 0x000fe20003fa4270 */
[----:B------:R-:W-:Y:S01]  /*28e0*/  FADD.FTZ R133, R133, -R143 ;  /* 0x8000008f85857221 */ /* 0x000fe20000010000 */
[----:B------:R-:W-:Y:S01]  /*28f0*/  FSEL R153, R140, -INF , P4 ;  /* 0xff8000008c997808 */ /* 0x000fe20002000000 */
[----:B------:R-:W-:Y:S01]  /*2900*/  FMUL.FTZ R124, R124, R151 ;  /* 0x000000977c7c7220 */ /* 0x000fe20000410000 */
[----:B------:R-:W-:Y:S01]  /*2910*/  FFMA.FTZ R140, -R140, R140, 1 ;  /* 0x3f8000008c8c7423 */ /* 0x000fe2000001018c */
[----:B---3--:R-:W-:Y:S01]  /*2920*/  FADD.FTZ R122, R122, -R141 ;  /* 0x8000008d7a7a7221 */ /* 0x008fe20000010000 */
[----:B------:R-:W1:Y:S01]  /*2930*/  MUFU.TANH R139, R139 ;  /* 0x0000008b008b7308 */ /* 0x000e620000002400 */
[----:B--2---:R-:W-:Y:S01]  /*2940*/  FMUL.FTZ R151, R136, R149 ;  /* 0x0000009588977220 */ /* 0x004fe20000410000 */
[--C-:B------:R-:W-:Y:S01]  /*2950*/  FFMA.FTZ R149, R148, UR4, -R13.reuse ;  /* 0x0000000494957c23 */ /* 0x100fe2000801080d */
[----:B------:R-:W-:Y:S01]  /*2960*/  FFMA.FTZ R148, R138, UR4, -R13 ;  /* 0x000000048a947c23 */ /* 0x000fe2000801080d */
[--C-:B------:R-:W-:Y:S01]  /*2970*/  FFMA.FTZ R152, R153, UR4, -R12.reuse ;  /* 0x0000000499987c23 */ /* 0x100fe2000801080c */
[----:B------:R-:W-:Y:S01]  /*2980*/  FMUL.FTZ R128, R128, R151 ;  /* 0x0000009780807220 */ /* 0x000fe20000410000 */
[----:B------:R-:W-:Y:S01]  /*2990*/  FSEL R151, R142, -INF , P3 ;  /* 0xff8000008e977808 */ /* 0x000fe20001800000 */
[--C-:B------:R-:W-:Y:S01]  /*29a0*/  FADD.FTZ R127, R127, -R141.reuse ;  /* 0x8000008d7f7f7221 */ /* 0x100fe20000010000 */
[----:B------:R-:W2:Y:S01]  /*29b0*/  MUFU.TANH R144, R144 ;  /* 0x0000009000907308 */ /* 0x000ea20000002400 */
        /* <DEDUP_REMOVED lines=13> */
[----:B-1----:R-:W-:Y:S01]  /*2a90*/  FSEL R153, R139, -INF , P4 ;  /* 0xff8000008b997808 */ /* 0x002fe20002000000 */
[----:B------:R-:W-:Y:S01]  /*2aa0*/  FADD.FTZ R134, R134, -R141 ;  /* 0x8000008d86867221 */ /* 0x000fe20000010000 */
[----:B------:R1:W3:Y:S01]  /*2ab0*/  MUFU.EX2 R142, R152 ;  /* 0x00000098008e7308 */ /* 0x0002e20000000800 */
[C---:B--2---:R-:W-:Y:S01]  /*2ac0*/  FSEL R155, R144.reuse, -INF , P5 ;  /* 0xff800000909b7808 */ /* 0x044fe20002800000 */
[--C-:B------:R-:W-:Y:S01]  /*2ad0*/  FFMA.FTZ R151, R151, UR4, -R13.reuse ;  /* 0x0000000497977c23 */ /* 0x100fe2000801080d */
[----:B------:R-:W-:Y:S01]  /*2ae0*/  FFMA.FTZ R153, R153, UR4, -R13 ;  /* 0x0000000499997c23 */ /* 0x000fe2000801080d */
[----:B------:R-:W-:Y:S01]  /*2af0*/  FADD.FTZ R135, R135, -R141 ;  /* 0x8000008d87877221 */ /* 0x000fe20000010000 */
[----:B------:R-:W-:Y:S01]  /*2b00*/  FFMA.FTZ R21, -R21, R21, 1 ;  /* 0x3f80000015157423 */ /* 0x000fe20000010115 */
[----:B------:R-:W-:Y:S01]  /*2b10*/  FFMA.FTZ R155, R155, UR4, -R13 ;  /* 0x000000049b9b7c23 */ /* 0x000fe2000801080d */
[----:B------:R-:W-:Y:S01]  /*2b20*/  FFMA.FTZ R145, -R145, R145, 1 ;  /* 0x3f80000091917423 */ /* 0x000fe20000010191 */
[----:B------:R-:W2:Y:S01]  /*2b30*/  MUFU.EX2 R154, R154 ;  /* 0x0000009a009a7308 */ /* 0x000ea20000000800 */
[----:B-1----:R-:W-:Y:S01]  /*2b40*/  FSEL R152, R23, -INF , P3 ;  /* 0xff80000017987808 */ /* 0x002fe20001800000 */
[----:B------:R-:W-:Y:S01]  /*2b50*/  FFMA.FTZ R139, -R139, R139, 1 ;  /* 0x3f8000008b8b7423 */ /* 0x000fe2000001018b */
[----:B------:R-:W-:Y:S01]  /*2b60*/  FFMA.FTZ R144, -R144, R144, 1 ;  /* 0x3f80000090907423 */ /* 0x000fe20000010190 */
[----:B------:R-:W-:-:S02]  /*2b70*/  UMOV UR7, 0x80000020 ;  /* 0x8000002000077882 */ /* 0x000fc40000000000 */
[----:B------:R-:W-:Y:S01]  /*2b80*/  FFMA.FTZ R152, R152, UR4, -R13 ;  /* 0x0000000498987c23 */ /* 0x000fe2000801080d */
[----:B------:R-:W-:Y:S01]  /*2b90*/  USHF.R.U32.HI UR4, URZ, 0x4, UR37 ;  /* 0x000000043f047899 */ /* 0x000fe20008011625 */
[----:B------:R-:W1:Y:S01]  /*2ba0*/  MUFU.EX2 R138, R138 ;  /* 0x0000008a008a7308 */ /* 0x000e620000000800 */
[----:B---3--:R-:W-:Y:S02]  /*2bb0*/  FMUL.FTZ R143, R142, R132 ;  /* 0x000000848e8f7220 */ /* 0x008fe40000410000 */
[----:B------:R-:W-:-:S04]  /*2bc0*/  ULOP3.LUT UR4, UR4, 0x3fff, URZ, 0xc0, !UPT ;  /* 0x00003fff04047892 */ /* 0x000fc8000f8ec03f */
[----:B------:R-:W-:Y:S01]  /*2bd0*/  ULOP3.LUT UR9, UR4, 0x1000000, URZ, 0xfc, !UPT ;  /* 0x0100000004097892 */ /* 0x000fe2000f8efc3f */
[----:B------:R-:W3:Y:S01]  /*2be0*/  MUFU.EX2 R149, R149 ;  /* 0x0000009500957308 */ /* 0x000ee20000000800 */
[----:B--2---:R-:W-:Y:S01]  /*2bf0*/  FMUL.FTZ R132, R154, R133 ;  /* 0x000000859a847220 */ /* 0x004fe20000410000 */
[----:B------:R-:W-:Y:S01]  /*2c00*/  FMUL.FTZ R133, R140, R143 ;  /* 0x0000008f8c857220 */ /* 0x000fe20000410000 */
[----:B------:R-:W-:Y:S02]  /*2c10*/  UMOV UR4, UR8 ;  /* 0x0000000800047c82 */ /* 0x000fe40008000000 */
[----:B------:R-:W-:Y:S01]  /*2c20*/  FMUL.FTZ R132, R145, R132 ;  /* 0x0000008491847220 */ /* 0x000fe20000410000 */
[----:B------:R-:W-:Y:S02]  /*2c30*/  UMOV UR6, UR9 ;  /* 0x0000000900067c82 */ /* 0x000fe40008000000 */
[----:B------:R-:W-:Y:S01]  /*2c40*/  MUFU.EX2 R148, R148 ;  /* 0x0000009400947308 */ /* 0x000fe20000000800 */
[----:B-1----:R-:W-:-:S04]  /*2c50*/  FMUL.FTZ R129, R138, R129 ;  /* 0x000000818a817220 */ /* 0x002fc80000410000 */
[----:B------:R-:W-:Y:S01]  /*2c60*/  FMUL.FTZ R129, R12, R129 ;  /* 0x000000810c817220 */ /* 0x000fe20000410000 */
[----:B------:R-:W-:Y:S02]  /*2c70*/  F2FP.BF16.F32.PACK_AB R12, R147, R146 ;  /* 0x00000092930c723e */ /* 0x000fe400000010ff */
[----:B------:R-:W1:Y:S01]  /*2c80*/  MUFU.EX2 R150, R150 ;  /* 0x0000009600967308 */ /* 0x000e620000000800 */
[----:B---3--:R-:W-:Y:S01]  /*2c90*/  F2FP.BF16.F32.PACK_AB R13, R149, R137 ;  /* 0x00000089950d723e */ /* 0x008fe200000010ff */
[----:B------:R-:W-:Y:S01]  /*2ca0*/  FMUL.FTZ R137, R137, R122 ;  /* 0x0000007a89897220 */ /* 0x000fe20000410000 */
[----:B------:R-:W-:Y:S01]  /*2cb0*/  FFMA.FTZ R122, -R19, R19, 1 ;  /* 0x3f800000137a7423 */ /* 0x000fe20000010113 */
[----:B------:R-:W-:Y:S01]  /*2cc0*/  FFMA.FTZ R19, -R20, R20, 1 ;  /* 0x3f80000014137423 */ /* 0x000fe20000010114 */
[----:B------:R-:W-:Y:S01]  /*2cd0*/  F2FP.BF16.F32.PACK_AB R20, R129, R128 ;  /* 0x000000808114723e */ /* 0x000fe200000010ff */
[----:B------:R-:W-:Y:S02]  /*2ce0*/  FMUL.FTZ R18, R18, R137 ;  /* 0x0000008912127220 */ /* 0x000fe40000410000 */
[----:B------:R-:W2:Y:S08]  /*2cf0*/  MUFU.EX2 R151, R151 ;  /* 0x0000009700977308 */ /* 0x000eb00000000800 */
[----:B------:R-:W3:Y:S01]  /*2d00*/  MUFU.EX2 R152, R152 ;  /* 0x0000009800987308 */ /* 0x000ee20000000800 */
[C---:B-1----:R-:W-:Y:S01]  /*2d10*/  F2FP.BF16.F32.PACK_AB R15, R150.reuse, R148 ;  /* 0x00000094960f723e */ /* 0x042fe200000010ff */
[----:B------:R-:W-:Y:S01]  /*2d20*/  BAR.SYNC.DEFER_BLOCKING 0x9, 0x180 ;  /* 0x0246000000007b1d */ /* 0x000fe20000010000 */
[----:B------:R-:W-:-:S04]  /*2d30*/  FMUL.FTZ R150, R150, R127 ;  /* 0x0000007f96967220 */ /* 0x000fc80000410000 */
[----:B------:R-:W-:Y:S01]  /*2d40*/  FMUL.FTZ R21, R21, R150 ;  /* 0x0000009615157220 */ /* 0x000fe20000410000 */
[----:B------:R-:W1:Y:S01]  /*2d50*/  MUFU.EX2 R153, R153 ;  /* 0x0000009900997308 */ /* 0x000e620000000800 */
[----:B--2---:R-:W-:-:S07]  /*2d60*/  FMUL.FTZ R130, R151, R130 ;  /* 0x0000008297827220 */ /* 0x004fce0000410000 */
[----:B------:R-:W2:Y:S01]  /*2d70*/  MUFU.EX2 R140, R155 ;  /* 0x0000009b008c7308 */ /* 0x000ea20000000800 */
[----:B---3--:R-:W-:Y:S01]  /*2d80*/  FMUL.FTZ R131, R152, R131 ;  /* 0x0000008398837220 */ /* 0x008fe20000410000 */
[----:B-1----:R-:W-:Y:S01]  /*2d90*/  FMUL.FTZ R134, R153, R134 ;  /* 0x0000008699867220 */ /* 0x002fe20000410000 */
[----:B------:R1:W-:Y:S01]  /*2da0*/  STSM.16.M88.4 [R9+0x30400], R12 ;  /* 0x0304000c09007844 */ /* 0x0003e20000000200 */
[----:B--2---:R-:W-:-:S04]  /*2db0*/  FMUL.FTZ R135, R140, R135 ;  /* 0x000000878c877220 */ /* 0x004fc80000410000 */
[----:B------:R-:W-:Y:S01]  /*2dc0*/  FMUL.FTZ R144, R144, R135 ;  /* 0x0000008790907220 */ /* 0x000fe20000410000 */
[--C-:B-1----:R-:W-:Y:S01]  /*2dd0*/  FADD.FTZ R12, R123, -R141.reuse ;  /* 0x8000008d7b0c7221 */ /* 0x102fe20000010000 */
        /* <DEDUP_REMOVED lines=18> */
[----:B--2---:R-:W2:Y:S01]  /*2f00*/  FENCE.VIEW.ASYNC.S ;  /* 0x00000000000073c6 */ /* 0x004ea20000000000 */
[----:B-1----:R-:W-:Y:S01]  /*2f10*/  FFMA.FTZ R12, -R23, R23, 1 ;  /* 0x3f800000170c7423 */ /* 0x002fe20000010117 */
[----:B------:R-:W-:Y:S01]  /*2f20*/  FMUL.FTZ R23, R139, R134 ;  /* 0x000000868b177220 */ /* 0x000fe20000410000 */
[----:B------:R-:W-:-:S02]  /*2f30*/  F2FP.BF16.F32.PACK_AB R14, R125, R124 ;  /* 0x0000007c7d0e723e */ /* 0x000fc400000010ff */
[----:B------:R-:W-:Y:S01]  /*2f40*/  FMUL.FTZ R122, R12, R131 ;  /* 0x000000830c7a7220 */ /* 0x000fe20000410000 */
[----:B------:R-:W-:Y:S02]  /*2f50*/  F2FP.BF16.F32.PACK_AB R12, R121, R120 ;  /* 0x00000078790c723e */ /* 0x000fe400000010ff */
[----:B------:R-:W-:Y:S02]  /*2f60*/  F2FP.BF16.F32.PACK_AB R13, R149, R18 ;  /* 0x00000012950d723e */ /* 0x000fe400000010ff */
[----:B------:R-:W-:Y:S02]  /*2f70*/  F2FP.BF16.F32.PACK_AB R15, R21, R148 ;  /* 0x00000094150f723e */ /* 0x000fe400000010ff */
        /* <DEDUP_REMOVED lines=85> */
.L_x_379:
        /* <DEDUP_REMOVED lines=62> */
.L_x_380:
        /* <DEDUP_REMOVED lines=12> */
.L_x_370:
[----:B--2---:R-:W2:Y:S01]  /*3970*/  LDC R10, c[0x0][0x850] ;  /* 0x00021400ff0a7b82 */ /* 0x004ea20000000800 */
[----:B------:R-:W4:Y:S01]  /*3980*/  S2R R9, SR_CTAID.Y ;  /* 0x0000000000097919 */ /* 0x000f220000002600 */
[----:B------:R-:W-:Y:S01]  /*3990*/  ULDC.64 UR4, c[0x0][0x818] ;  /* 0x0002060000047ab9 */ /* 0x000fe20000000a00 */
[----:B------:R-:W-:Y:S01]  /*39a0*/  ULDC.64 UR6, c[0x0][0x840] ;  /* 0x0002100000067ab9 */ /* 0x000fe20000000a00 */
[----:B-1----:R-:W-:Y:S01]  /*39b0*/  IMAD R16, R16, 0x1800, R17 ;  /* 0x0000180010107824 */ /* 0x002fe200078e0211 */
[----:B------:R-:W1:Y:S01]  /*39c0*/  S2R R8, SR_CTAID.X ;  /* 0x0000000000087919 */ /* 0x000e620000002500 */
[----:B------:R-:W5:Y:S03]  /*39d0*/  S2R R7, SR_CTAID.Z ;  /* 0x0000000000077919 */ /* 0x000f660000002700 */
[----:B------:R-:W-:Y:S02]  /*39e0*/  LEA R16, R16, UR36, 0x2 ;  /* 0x0000002410107c11 */ /* 0x000fe4000f8e10ff */
[----:B--2---:R-:W-:Y:S01]  /*39f0*/  ISETP.NE.AND P0, PT, R10, 0x1, PT ;  /* 0x000000010a00780c */ /* 0x004fe20003f05270 */
[----:B----4-:R-:W-:-:S12]  /*3a00*/  IMAD.MOV.U32 R6, RZ, RZ, R9 ;  /* 0x000000ffff067224 */ /* 0x010fd800078e0009 */
[----:B------:R-:W2:Y:S01]  /*3a10*/  @P0 LDC R0, c[0x0][0x854] ;  /* 0x00021500ff000b82 */ /* 0x000ea20000000800 */
[----:B-1----:R-:W-:-:S05]  /*3a20*/  IMAD R4, R8, 0x4800, RZ ;  /* 0x0000480008047824 */ /* 0x002fca00078e02ff */
[----:B------:R-:W-:Y:S02]  /*3a30*/  SHF.R.S32.HI R5, RZ, 0x1f, R4 ;  /* 0x0000001fff057819 */ /* 0x000fe40000011404 */
[----:B---3--:R-:W1:Y:S01]  /*3a40*/  @P0 LDC R3, c[0x0][0x858] ;  /* 0x00021600ff030b82 */ /* 0x008e620000000800 */
[----:B--2---:R-:W-:-:S05]  /*3a50*/  @P0 IMAD.HI.U32 R0, R9, R0, RZ ;  /* 0x0000000009000227 */ /* 0x004fca00078e00ff */
[----:B-1----:R-:W-:-:S04]  /*3a60*/  @P0 SHF.R.U32.HI R6, RZ, R3, R0 ;  /* 0x00000003ff060219 */ /* 0x002fc80000011600 */
[----:B------:R-:W-:Y:S01]  /*3a70*/  SHF.R.S32.HI R0, RZ, 0x1f, R6 ;  /* 0x0000001fff007819 */ /* 0x000fe20000011406 */
[----:B------:R-:W-:-:S04]  /*3a80*/  IMAD.WIDE.U32 R2, R6, UR4, R4 ;  /* 0x0000000406027c25 */ /* 0x000fc8000f8e0004 */
[C---:B------:R-:W-:Y:S02]  /*3a90*/  IMAD R11, R0.reuse, UR4, RZ ;  /* 0x00000004000b7c24 */ /* 0x040fe4000f8e02ff */
[----:B------:R-:W-:Y:S02]  /*3aa0*/  IMAD R15, R0, UR6, RZ ;  /* 0x00000006000f7c24 */ /* 0x000fe4000f8e02ff */
[C---:B------:R-:W-:Y:S01]  /*3ab0*/  IMAD R13, R6.reuse, UR5, R11 ;  /* 0x00000005060d7c24 */ /* 0x040fe2000f8e020b */
[----:B-----5:R-:W-:Y:S01]  /*3ac0*/  SHF.R.S32.HI R11, RZ, 0x1f, R7 ;  /* 0x0000001fff0b7819 */ /* 0x020fe20000011407 */
[----:B------:R-:W-:Y:S01]  /*3ad0*/  ULDC.64 UR4, c[0x0][0x820] ;  /* 0x0002080000047ab9 */ /* 0x000fe20000000a00 */
[----:B------:R-:W-:-:S04]  /*3ae0*/  IMAD.WIDE.U32 R4, R6, UR6, R4 ;  /* 0x0000000606047c25 */ /* 0x000fc8000f8e0004 */
[----:B------:R-:W-:Y:S02]  /*3af0*/  IMAD R12, R11, UR4, RZ ;  /* 0x000000040b0c7c24 */ /* 0x000fe4000f8e02ff */
[----:B------:R-:W-:Y:S01]  /*3b00*/  IMAD R15, R6, UR7, R15 ;  /* 0x00000007060f7c24 */ /* 0x000fe2000f8e020f */
[----:B------:R-:W-:Y:S01]  /*3b10*/  ULDC.64 UR6, c[0x0][0x848] ;  /* 0x0002120000067ab9 */ /* 0x000fe20000000a00 */
[----:B------:R-:W-:Y:S02]  /*3b20*/  IMAD.IADD R3, R3, 0x1, R13 ;  /* 0x0000000103037824 */ /* 0x000fe400078e020d */
[----:B------:R-:W-:Y:S02]  /*3b30*/  IMAD R18, R11, UR6, RZ ;  /* 0x000000060b127c24 */ /* 0x000fe4000f8e02ff */
[----:B------:R-:W-:Y:S02]  /*3b40*/  IMAD R11, R7, UR5, R12 ;  /* 0x00000005070b7c24 */ /* 0x000fe4000f8e020c */
[----:B------:R-:W1:Y:S01]  /*3b50*/  S2R R12, SR_TID.X ;  /* 0x00000000000c7919 */ /* 0x000e620000002100 */
[----:B------:R-:W-:-:S02]  /*3b60*/  IMAD.IADD R15, R5, 0x1, R15 ;  /* 0x00000001050f7824 */ /* 0x000fc400078e020f */
[----:B------:R-:W-:Y:S02]  /*3b70*/  IMAD.MOV.U32 R14, RZ, RZ, R4 ;  /* 0x000000ffff0e7224 */ /* 0x000fe400078e0004 */
[----:B------:R-:W-:Y:S01]  /*3b80*/  IMAD.WIDE.U32 R4, R7, UR4, R2 ;  /* 0x0000000407047c25 */ /* 0x000fe2000f8e0002 */
[----:B------:R-:W-:-:S03]  /*3b90*/  ULDC UR4, c[0x0][0x740] ;  /* 0x0001d00000047ab9 */ /* 0x000fc60000000800 */
[----:B------:R-:W-:Y:S01]  /*3ba0*/  FMUL.FTZ R72, R72, UR4 ;  /* 0x0000000448487c20 */ /* 0x000fe20008410000 */
[----:B------:R-:W-:Y:S02]  /*3bb0*/  IMAD R13, R7, UR7, R18 ;  /* 0x00000007070d7c24 */ /* 0x000fe4000f8e0212 */
        /* <DEDUP_REMOVED lines=52> */
[----:B-1----:R-:W-:-:S05]  /*3f00*/  ISETP.NE.AND P1, PT, R12, 0x80, PT ;  /* 0x000000800c00780c */ /* 0x002fca0003f25270 */
[----:B------:R-:W-:Y:S02]  /*3f10*/  ULDC UR4, c[0x0][0x870] ;  /* 0x00021c0000047ab9 */ /* 0x000fe40000000800 */
[----:B------:R-:W1:Y:S01]  /*3f20*/  LDC.64 R18, c[0x0][0x800] ;  /* 0x00020000ff127b82 */ /* 0x000e620000000a00 */
[----:B------:R-:W-:Y:S01]  /*3f30*/  IMAD R8, R8, UR4, RZ ;  /* 0x0000000408087c24 */ /* 0x000fe2000f8e02ff */
[----:B------:R-:W-:Y:S01]  /*3f40*/  ULDC UR4, c[0x0][0x80c] ;  /* 0x0002030000047ab9 */ /* 0x000fe20000000800 */
[----:B------:R-:W-:Y:S01]  /*3f50*/  BSSY B0, `(.L_x_382) ;  /* 0x0000023000007945 */ /* 0x000fe20003800000 */
[----:B------:R-:W-:Y:S02]  /*3f60*/  IMAD R7, R7, UR4, RZ ;  /* 0x0000000407077c24 */ /* 0x000fe4000f8e02ff */
[----:B------:R-:W-:Y:S01]  /*3f70*/  IMAD R8, R8, UR4, RZ ;  /* 0x0000000408087c24 */ /* 0x000fe2000f8e02ff */
[----:B------:R-:W-:Y:S01]  /*3f80*/  ULDC.64 UR4, c[0x0][0x868] ;  /* 0x00021a0000047ab9 */ /* 0x000fe20000000a00 */
[----:B------:R-:W2:Y:S01]  /*3f90*/  LDC.64 R20, c[0x0][0x828] ;  /* 0x00020a00ff147b82 */ /* 0x000ea20000000a00 */
[----:B------:R-:W-:-:S02]  /*3fa0*/  SHF.R.S32.HI R11, RZ, 0x1f, R7 ;  /* 0x0000001fff0b7819 */ /* 0x000fc40000011407 */
[----:B------:R-:W-:Y:S02]  /*3fb0*/  IADD3 R7, P0, P2, R8, R7, R6 ;  /* 0x0000000708077210 */ /* 0x000fe40007a1e006 */
[----:B------:R-:W-:Y:S01]  /*3fc0*/  SHF.R.S32.HI R8, RZ, 0x1f, R8 ;  /* 0x0000001fff087819 */ /* 0x000fe20000011408 */
[----:B------:R3:W-:Y:S03]  /*3fd0*/  STS.128 [R16], R24 ;  /* 0x0000001810007388 */ /* 0x0007e60000000c00 */
[----:B------:R-:W-:Y:S01]  /*3fe0*/  IADD3.X R8, R8, R11, R0, P0, P2 ;  /* 0x0000000b08087210 */ /* 0x000fe200007e4400 */
[C---:B------:R-:W-:Y:S01]  /*3ff0*/  IMAD.SHL.U32 R11, R7.reuse, 0x4, RZ ;  /* 0x00000004070b7824 */ /* 0x040fe200078e00ff */
[----:B------:R3:W-:Y:S02]  /*4000*/  STS.128 [R16+0x800], R28 ;  /* 0x0008001c10007388 */ /* 0x0007e40000000c00 */
[----:B------:R-:W-:Y:S01]  /*4010*/  SHF.L.U64.HI R8, R7, 0x2, R8 ;  /* 0x0000000207087819 */ /* 0x000fe20000010208 */
[----:B------:R-:W-:Y:S01]  /*4020*/  IMAD.MOV R0, RZ, RZ, -R6 ;  /* 0x000000ffff007224 */ /* 0x000fe200078e0a06 */
[----:B------:R-:W-:Y:S01]  /*4030*/  IADD3 R12, P0, R11, UR4, RZ ;  /* 0x000000040b0c7c10 */ /* 0x000fe2000ff1e0ff */
[----:B------:R3:W-:Y:S01]  /*4040*/  STS.128 [R16+0x1000], R32 ;  /* 0x0010002010007388 */ /* 0x0007e20000000c00 */
[----:B-1----:R-:W-:Y:S01]  /*4050*/  LEA R18, P2, R4, R18, 0x2 ;  /* 0x0000001204127211 */ /* 0x002fe200078410ff */
[----:B------:R-:W-:Y:S01]  /*4060*/  IMAD R9, R10, R0, R9 ;  /* 0x000000000a097224 */ /* 0x000fe200078e0209 */
[----:B------:R-:W-:Y:S01]  /*4070*/  IADD3.X R13, R8, UR5, RZ, P0, !PT ;  /* 0x00000005080d7c10 */ /* 0x000fe200087fe4ff */
[----:B------:R3:W-:Y:S01]  /*4080*/  STS.128 [R16+0x1800], R36 ;  /* 0x0018002410007388 */ /* 0x0007e20000000c00 */
[----:B--2---:R-:W-:-:S03]  /*4090*/  LEA R20, P3, R2, R20, 0x2 ;  /* 0x0000001402147211 */ /* 0x004fc600078610ff */
        /* <DEDUP_REMOVED lines=8> */
[----:B------:R-:W-:Y:S05]  /*4120*/  @P1 BRA `(.L_x_383) ;  /* 0x0000000000141947 */ /* 0x000fea0003800000 */
.L_x_384:
[----:B------:R-:W2:Y:S04]  /*4130*/  LDG.E.STRONG.GPU R0, desc[UR38][R12.64] ;  /* 0x000000260c007981 */ /* 0x000ea8000c1ef900 */
[----:B--2---:R-:W-:Y:S01]  /*4140*/  CCTL.IVALL ;  /* 0x00000000ff00798f */ /* 0x004fe20002000000 */
[----:B------:R-:W-:Y:S05]  /*4150*/  YIELD ;  /* 0x0000000000007946 */ /* 0x000fea0003800000 */
[----:B------:R-:W-:-:S13]  /*4160*/  ISETP.NE.AND P0, PT, R0, R9, PT ;  /* 0x000000090000720c */ /* 0x000fda0003f05270 */
[----:B------:R-:W-:Y:S05]  /*4170*/  @P0 BRA `(.L_x_384) ;  /* 0xfffffffc00ec0947 */ /* 0x000fea000383ffff */
.L_x_383:
[----:B------:R-:W-:Y:S05]  /*4180*/  BSYNC B0 ;  /* 0x0000000000007941 */ /* 0x000fea0003800000 */
.L_x_382:
[----:B------:R-:W-:Y:S01]  /*4190*/  UMOV UR4, 0xffffffff ;  /* 0xffffffff00047882 */ /* 0x000fe20000000000 */
[----:B------:R-:W-:Y:S02]  /*41a0*/  LEA.HI.X R19, R4, R19, R15, 0x2, P2 ;  /* 0x0000001304137211 */ /* 0x000fe400010f140f */
[----:B------:R-:W-:Y:S01]  /*41b0*/  LEA.HI.X R14, R2, R21, R14, 0x2, P3 ;  /* 0x00000015020e7211 */ /* 0x000fe200018f140e */
[----:B------:R-:W-:Y:S06]  /*41c0*/  BRA.DIV UR4, `(.L_x_385) ;  /* 0x00000042042c7947 */ /* 0x000fec000b800000 */
[----:B------:R-:W-:Y:S01]  /*41d0*/  NOP ;  /* 0x0000000000007918 */ /* 0x000fe20000000000 */
.L_x_478:
[----:B------:R-:W-:Y:S01]  /*41e0*/  @!PT LDS RZ, [RZ] ;  /* 0x00000000fffff984 */ /* 0x000fe20000000800 */
[----:B------:R-:W-:Y:S01]  /*41f0*/  @!PT LDS RZ, [RZ] ;  /* 0x00000000fffff984 */ /* 0x000fe20000000800 */
[----:B------:R-:W-:Y:S01]  /*4200*/  @!PT LDS RZ, [RZ] ;  /* 0x00000000fffff984 */ /* 0x000fe20000000800 */
[----:B------:R-:W-:Y:S01]  /*4210*/  @!PT LDS RZ, [RZ] ;  /* 0x00000000fffff984 */ /* 0x000fe20000000800 */
[----:B------:R1:W-:Y:S06]  /*4220*/  MEMBAR.ALL.CTA ;  /* 0x0000000000007992 */ /* 0x0003ec0000008000 */
[----:B-1----:R-:W1:Y:S01]  /*4230*/  FENCE.VIEW.ASYNC.S ;  /* 0x00000000000073c6 */ /* 0x002e620000000000 */
[----:B------:R-:W-:Y:S05]  /*4240*/  WARPSYNC.ALL ;  /* 0x0000000000007948 */ /* 0x000fea0003800000 */
[----:B------:R-:W-:Y:S01]  /*4250*/  BSSY B0, `(.L_x_386) ;  /* 0x0000010000007945 */ /* 0x000fe20003800000 */
        /* <DEDUP_REMOVED lines=8> */
.L_x_388:
[----:B------:R-:W-:Y:S01]  /*42e0*/  @P0 ELECT P2, URZ, PT ;  /* 0x00000000003f082f */ /* 0x000fe20003840000 */
[----:B------:R1:W-:-:S12]  /*42f0*/  UBLKRED.G.S.ADD.F32.RN [UR4], [UR36], UR6, desc[UR8] ;  /* 0x00000804240073bb */ /* 0x0003d800080a1406 */
[----:B------:R-:W-:Y:S02]  /*4300*/  @P2 PLOP3.LUT P0, PT, P2, PT, PT, 0x8, 0x0 ;  /* 0x000000000000281c */ /* 0x000fe4000170e170 */
[----:B------:R-:W-:-:S11]  /*4310*/  PLOP3.LUT P2, PT, PT, PT, PT, 0x8, 0x0 ;  /* 0x000000000000781c */ /* 0x000fd60003f4e170 */
[----:B-1----:R-:W-:Y:S05]  /*4320*/  @P0 BRA.U.ANY `(.L_x_388) ;  /* 0xfffffffd00ec0947 */ /* 0x002fea000393ffff */
[----:B------:R0:W-:Y:S01]  /*4330*/  UTMACMDFLUSH ;  /* 0x00000000000079b7 */ /* 0x0001e20000000000 */
[----:B------:R-:W-:-:S04]  /*4340*/  DEPBAR.LE SB0, 0x0 ;  /* 0x000080000000791a */ /* 0x000fc80000000000 */
.L_x_387:
[----:B------:R-:W-:Y:S05]  /*4350*/  BSYNC B0 ;  /* 0x0000000000007941 */ /* 0x000fea0003800000 */
.L_x_386:
        /* <DEDUP_REMOVED lines=12> */
[----:B------:R-:W-:-:S05]  /*4420*/  IMAD.MOV.U32 R3, RZ, RZ, 0x1 ;  /* 0x00000001ff037424 */ /* 0x000fca00078e00ff */
[----:B------:R1:W-:Y:S02]  /*4430*/  REDG.E.ADD.S32.STRONG.GPU desc[UR38][R12.64], R3 ;  /* 0x000000030c00798e */ /* 0x0003e4000c10e3a6 */
.L_x_390:
[----:B------:R-:W-:Y:S05]  /*4440*/  BSYNC B0 ;  /* 0x0000000000007941 */ /* 0x000fea0003800000 */
.L_x_389:
[----:B------:R-:W-:Y:S06]  /*4450*/  BAR.SYNC.DEFER_BLOCKING 0x1, 0x180 ;  /* 0x0046000000007b1d */ /* 0x000fec0000010000 */
[----:B------:R-:W-:Y:S01]  /*4460*/  ULDC.64 UR4, c[0x0][0x860] ;  /* 0x0002180000047ab9 */ /* 0x000fe20000000a00 */
[----:B------:R-:W-:Y:S01]  /*4470*/  BSSY B0, `(.L_x_391) ;  /* 0x0000015000007945 */ /* 0x000fe20003800000 */
[----:B------:R-:W-:-:S04]  /*4480*/  IADD3 R2, P0, R11, UR4, RZ ;  /* 0x000000040b027c10 */ /* 0x000fc8000ff1e0ff */
[----:B-1----:R-:W-:Y:S01]  /*4490*/  IADD3.X R3, R8, UR5, RZ, P0, !PT ;  /* 0x0000000508037c10 */ /* 0x002fe200087fe4ff */
        /* <DEDUP_REMOVED lines=13> */
.L_x_393:
[----:B------:R-:W2:Y:S04]  /*4570*/  LDG.E.STRONG.GPU R0, desc[UR38][R2.64] ;  /* 0x0000002602007981 */ /* 0x000ea8000c1ef900 */
[----:B--2---:R-:W-:Y:S01]  /*4580*/  CCTL.IVALL ;  /* 0x00000000ff00798f */ /* 0x004fe20002000000 */
[----:B------:R-:W-:Y:S05]  /*4590*/  YIELD ;  /* 0x0000000000007946 */ /* 0x000fea0003800000 */
[----:B------:R-:W-:-:S13]  /*45a0*/  ISETP.NE.AND P0, PT, R0, R9, PT ;  /* 0x000000090000720c */ /* 0x000fda0003f05270 */
[----:B------:R-:W-:Y:S05]  /*45b0*/  @P0 BRA `(.L_x_393) ;  /* 0xfffffffc00ec0947 */ /* 0x000fea000383ffff */
.L_x_392:
[----:B------:R-:W-:Y:S05]  /*45c0*/  BSYNC B0 ;  /* 0x0000000000007941 */ /* 0x000fea0003800000 */
.L_x_391:
[----:B------:R-:W-:-:S03]  /*45d0*/  UMOV UR4, 0xffffffff ;  /* 0xffffffff00047882 */ /* 0x000fc60000000000 */
[----:B------:R-:W-:Y:S05]  /*45e0*/  BRA.DIV UR4, `(.L_x_394) ;  /* 0x0000003e04407947 */ /* 0x000fea000b800000 */
[----:B------:R-:W-:Y:S01]  /*45f0*/  NOP ;  /* 0x0000000000007918 */ /* 0x000fe20000000000 */
.L_x_481:
[----:B------:R-:W-:Y:S01]  /*4600*/  @!PT LDS RZ, [RZ] ;  /* 0x00000000fffff984 */ /* 0x000fe20000000800 */
[----:B------:R-:W-:Y:S01]  /*4610*/  @!PT LDS RZ, [RZ] ;  /* 0x00000000fffff984 */ /* 0x000fe20000000800 */
[----:B------:R-:W-:Y:S01]  /*4620*/  @!PT LDS RZ, [RZ] ;  /* 0x00000000fffff984 */ /* 0x000fe20000000800 */
[----:B------:R-:W-:Y:S01]  /*4630*/  @!PT LDS RZ, [RZ] ;  /* 0x00000000fffff984 */ /* 0x000fe20000000800 */
[----:B------:R2:W-:Y:S06]  /*4640*/  MEMBAR.ALL.CTA ;  /* 0x0000000000007992 */ /* 0x0005ec0000008000 */
[----:B--2---:R-:W2:Y:S01]  /*4650*/  FENCE.VIEW.ASYNC.S ;  /* 0x00000000000073c6 */ /* 0x004ea20000000000 */
[----:B------:R-:W-:Y:S05]  /*4660*/  WARPSYNC.ALL ;  /* 0x0000000000007948 */ /* 0x000fea0003800000 */
[----:B------:R-:W-:Y:S01]  /*4670*/  BSSY B0, `(.L_x_395) ;  /* 0x0000010000007945 */ /* 0x000fe20003800000 */
[----:B--2---:R-:W-:Y:S06]  /*4680*/  BAR.SYNC.DEFER_BLOCKING 0x1, 0x180 ;  /* 0x0046000000007b1d */ /* 0x004fec0000010000 */
[----:B------:R-:W-:Y:S05]  /*4690*/  @P1 BRA `(.L_x_396) ;  /* 0x0000000000341947 */ /* 0x000fea0003800000 */
[----:B------:R-:W-:Y:S01]  /*46a0*/  R2UR UR4, R18 ;  /* 0x00000000120472ca */ /* 0x000fe200000e0000 */
[----:B------:R-:W-:Y:S01]  /*46b0*/  UMOV UR6, 0x1200 ;  /* 0x0000120000067882 */ /* 0x000fe20000000000 */
[----:B------:R-:W-:Y:S01]  /*46c0*/  R2UR UR5, R19 ;  /* 0x00000000130572ca */ /* 0x000fe200000e0000 */
[----:B------:R-:W-:Y:S01]  /*46d0*/  UMOV UR8, 0x0 ;  /* 0x0000000000087882 */ /* 0x000fe20000000000 */
[----:B------:R-:W-:Y:S01]  /*46e0*/  PLOP3.LUT P0, PT, PT, PT, PT, 0x80, 0x0 ;  /* 0x000000000000781c */ /* 0x000fe20003f0f070 */
[----:B------:R-:W-:-:S12]  /*46f0*/  UMOV UR9, 0x14f00000 ;  /* 0x14f0000000097882 */ /* 0x000fd80000000000 */
.L_x_397:
[----:B------:R-:W-:Y:S01]  /*4700*/  @P0 ELECT P2, URZ, PT ;  /* 0x00000000003f082f */ /* 0x000fe20003840000 */
[----:B------:R2:W-:-:S12]  /*4710*/  UBLKRED.G.S.ADD.F32.RN [UR4], [UR36], UR6, desc[UR8] ;  /* 0x00000804240073bb */ /* 0x0005d800080a1406 */
[----:B------:R-:W-:Y:S02]  /*4720*/  @P2 PLOP3.LUT P0, PT, P2, PT, PT, 0x8, 0x0 ;  /* 0x000000000000281c */ /* 0x000fe4000170e170 */
[----:B------:R-:W-:-:S11]  /*4730*/  PLOP3.LUT P2, PT, PT, PT, PT, 0x8, 0x0 ;  /* 0x000000000000781c */ /* 0x000fd60003f4e170 */
[----:B--2---:R-:W-:Y:S05]  /*4740*/  @P0 BRA.U.ANY `(.L_x_397) ;  /* 0xfffffffd00ec0947 */ /* 0x004fea000393ffff */
[----:B------:R0:W-:Y:S01]  /*4750*/  UTMACMDFLUSH ;  /* 0x00000000000079b7 */ /* 0x0001e20000000000 */
[----:B------:R-:W-:-:S04]  /*4760*/  DEPBAR.LE SB0, 0x0 ;  /* 0x000080000000791a */ /* 0x000fc80000000000 */
.L_x_396:
[----:B------:R-:W-:Y:S05]  /*4770*/  BSYNC B0 ;  /* 0x0000000000007941 */ /* 0x000fea0003800000 */
.L_x_395:
[----:B------:R-:W-:Y:S01]  /*4780*/  NOP ;  /* 0x0000000000007918 */ /* 0x000fe20000000000 */
[----:B------:R-:W-:Y:S05]  /*4790*/  @P1 BRA `(.L_x_362) ;  /* 0x00000038004c1947 */ /* 0x000fea0003800000 */
[----:B------:R-:W-:Y:S01]  /*47a0*/  IMAD.MOV.U32 R5, RZ, RZ, 0x1 ;  /* 0x00000001ff057424 */ /* 0x000fe200078e00ff */
        /* <DEDUP_REMOVED lines=8> */
[----:B012345:R-:W-:Y:S04]  /*4830*/  CCTL.IVALL ;  /* 0x00000000ff00798f */ /* 0x03ffe80002000000 */
[----:B------:R4:W-:Y:S01]  /*4840*/  REDG.E.ADD.S32.STRONG.GPU desc[UR38][R2.64], R5 ;  /* 0x000000050200798e */ /* 0x0009e2000c10e3a6 */
[----:B------:R-:W-:Y:S05]  /*4850*/  BRA `(.L_x_362) ;  /* 0x00000038001c7947 */ /* 0x000fea0003800000 */
.L_x_360:
        /* <DEDUP_REMOVED lines=20> */
[----:B------:R-:W-:Y:S02]  /*49a0*/  UIMAD UR6, UR10, UR8, URZ ;  /* 0x000000080a0672a4 */ /* 0x000fe4000f8e023f */
[----:B------:R-:W-:Y:S01]  /*49b0*/  USHF.R.S32.HI UR8, URZ, 0x1f, UR7 ;  /* 0x0000001f3f087899 */ /* 0x000fe20008011407 */
[----:B--2---:R-:W-:Y:S01]  /*49c0*/  ISETP.GE.AND P1, PT, R4, 0x1, PT ;  /* 0x000000010400780c */ /* 0x004fe20003f26270 */
[----:B------:R-:W-:Y:S02]  /*49d0*/  UIMAD UR6, UR11, UR9, UR6 ;  /* 0x000000090b0672a4 */ /* 0x000fe4000f8e0206 */
[----:B------:R-:W-:-:S02]  /*49e0*/  UIMAD UR9, UR7, UR13, URZ ;  /* 0x0000000d070972a4 */ /* 0x000fc4000f8e023f */
[----:B------:R-:W-:Y:S02]  /*49f0*/  UIADD3 UR5, UR5, UR6, URZ ;  /* 0x0000000605057290 */ /* 0x000fe4000fffe03f */
[----:B------:R-:W-:Y:S02]  /*4a00*/  UIMAD UR6, UR8, UR14, URZ ;  /* 0x0000000e080672a4 */ /* 0x000fe4000f8e023f */
[----:B------:R-:W-:Y:S02]  /*4a10*/  UIADD3 UR8, UP0, UR9, UR11, URZ ;  /* 0x0000000b09087290 */ /* 0x000fe4000ff1e03f */
[----:B------:R-:W-:Y:S02]  /*4a20*/  UIMAD UR12, UR7, UR15, UR6 ;  /* 0x0000000f070c72a4 */ /* 0x000fe4000f8e0206 */
[----:B------:R-:W-:Y:S02]  /*4a30*/  UIMAD.WIDE.U32 UR6, UR7, UR14, UR4 ;  /* 0x0000000e070672a5 */ /* 0x000fe4000f8e0004 */
[----:B------:R-:W-:Y:S01]  /*4a40*/  ULEA.HI.X.SX32 UR9, UR9, UR10, 0x1, UP0 ;  /* 0x0000000a09097291 */ /* 0x000fe200080f0e3f */
[----:B------:R-:W-:Y:S11]  /*4a50*/  @!P1 BRA `(.L_x_362) ;  /* 0x00000034009c9947 */ /* 0x000ff60003800000 */
        /* <DEDUP_REMOVED lines=9> */
[----:B------:R-:W-:-:S04]  /*4af0*/  LEA.HI R3, R3, R0, RZ, 0x6 ;  /* 0x0000000003037211 */ /* 0x000fc800078f30ff */
        /* <DEDUP_REMOVED lines=13> */
.L_x_432:
        /* <DEDUP_REMOVED lines=13> */
.L_x_402:
[----:B------:R-:W2:Y:S04]  /*4ca0*/  LDG.E.STRONG.GPU R6, desc[UR38][R2.64] ;  /* 0x0000002602067981 */ /* 0x000ea8000c1ef900 */
[----:B--2---:R-:W-:Y:S01]  /*4cb0*/  CCTL.IVALL ;  /* 0x00000000ff00798f */ /* 0x004fe20002000000 */
[----:B------:R-:W-:Y:S05]  /*4cc0*/  YIELD ;  /* 0x0000000000007946 */ /* 0x000fea0003800000 */
[----:B------:R-:W-:-:S13]  /*4cd0*/  ISETP.NE.AND P2, PT, R6, UR22, PT ;  /* 0x0000001606007c0c */ /* 0x000fda000bf45270 */
[----:B------:R-:W-:Y:S05]  /*4ce0*/  @P2 BRA `(.L_x_402) ;  /* 0xfffffffc00ec2947 */ /* 0x000fea000383ffff */
.L_x_401:
[----:B------:R-:W-:Y:S05]  /*4cf0*/  BSYNC B0 ;  /* 0x0000000000007941 */ /* 0x000fea0003800000 */
.L_x_400:
[----:B------:R-:W-:-:S03]  /*4d00*/  UMOV UR14, 0xffffffff ;  /* 0xffffffff000e7882 */ /* 0x000fc60000000000 */
[----:B------:R-:W-:Y:S05]  /*4d10*/  BRA.DIV UR14, `(.L_x_403) ;  /* 0x000000360e907947 */ /* 0x000fea000b800000 */
[----:B------:R-:W-:Y:S01]  /*4d20*/  NOP ;  /* 0x0000000000007918 */ /* 0x000fe20000000000 */
.L_x_484:
        /* <DEDUP_REMOVED lines=19> */
.L_x_405:
[----:B------:R-:W-:Y:S05]  /*4e60*/  BSYNC B0 ;  /* 0x0000000000007941 */ /* 0x000fea0003800000 */
.L_x_404:
        /* <DEDUP_REMOVED lines=14> */
.L_x_407:
[----:B------:R-:W-:Y:S05]  /*4f50*/  BSYNC B0 ;  /* 0x0000000000007941 */ /* 0x000fea0003800000 */
.L_x_406:
        /* <DEDUP_REMOVED lines=15> */
.L_x_409:
[----:B------:R-:W-:Y:S05]  /*5050*/  BSYNC B0 ;  /* 0x0000000000007941 */ /* 0x000fea0003800000 */
.L_x_408:
[----:B------:R-:W-:Y:S06]  /*5060*/  BAR.ARV 0xa, 0xa0 ;  /* 0x0282800000007b1d */ /* 0x000fec0000002000 */
[----:B------:R-:W-:Y:S04]  /*5070*/  BSSY B0, `(.L_x_410) ;  /* 0x0000003000007945 */ /* 0x000fe80003800000 */
[----:B------:R-:W-:Y:S05]  /*5080*/  @!P0 BRA `(.L_x_411) ;  /* 0x0000000000048947 */ /* 0x000fea0003800000 */
[----:B------:R-:W-:-:S04]  /*5090*/  DEPBAR.LE SB0, 0x1 ;  /* 0x000080400000791a */ /* 0x000fc80000000000 */
.L_x_411:
[----:B------:R-:W-:Y:S05]  /*50a0*/  BSYNC B0 ;  /* 0x0000000000007941 */ /* 0x000fea0003800000 */
.L_x_410:
[----:B------:R-:W-:Y:S06]  /*50b0*/  BAR.ARV 0xb, 0xa0 ;  /* 0x02c2800000007b1d */ /* 0x000fec0000002000 */
[----:B------:R-:W-:Y:S04]  /*50c0*/  BSSY B0, `(.L_x_412) ;  /* 0x0000003000007945 */ /* 0x000fe80003800000 */
[----:B------:R-:W-:Y:S05]  /*50d0*/  @!P0 BRA `(.L_x_413) ;  /* 0x0000000000048947 */ /* 0x000fea0003800000 */
[----:B------:R-:W-:-:S04]  /*50e0*/  DEPBAR.LE SB0, 0x0 ;  /* 0x000080000000791a */ /* 0x000fc80000000000 */
.L_x_413:
[----:B------:R-:W-:Y:S05]  /*50f0*/  BSYNC B0 ;  /* 0x0000000000007941 */ /* 0x000fea0003800000 */
.L_x_412:
        /* <DEDUP_REMOVED lines=19> */
.L_x_415:
[----:B------:R-:W-:Y:S05]  /*5230*/  BSYNC B0 ;  /* 0x0000000000007941 */ /* 0x000fea0003800000 */
.L_x_414:
        /* <DEDUP_REMOVED lines=9> */
.L_x_418:
[----:B------:R-:W2:Y:S04]  /*52d0*/  LDG.E.STRONG.GPU R6, desc[UR38][R2.64] ;  /* 0x0000002602067981 */ /* 0x000ea8000c1ef900 */
[----:B--2---:R-:W-:Y:S01]  /*52e0*/  CCTL.IVALL ;  /* 0x00000000ff00798f */ /* 0x004fe20002000000 */
[----:B------:R-:W-:Y:S05]  /*52f0*/  YIELD ;  /* 0x0000000000007946 */ /* 0x000fea0003800000 */
[----:B------:R-:W-:-:S13]  /*5300*/  ISETP.NE.AND P2, PT, R6, UR22, PT ;  /* 0x0000001606007c0c */ /* 0x000fda000bf45270 */
[----:B------:R-:W-:Y:S05]  /*5310*/  @P2 BRA `(.L_x_418) ;  /* 0xfffffffc00ec2947 */ /* 0x000fea000383ffff */
.L_x_417:
[----:B------:R-:W-:Y:S05]  /*5320*/  BSYNC B0 ;  /* 0x0000000000007941 */ /* 0x000fea0003800000 */
.L_x_416:
[----:B------:R-:W-:-:S03]  /*5330*/  UMOV UR10, 0xffffffff ;  /* 0xffffffff000a7882 */ /* 0x000fc60000000000 */
[----:B------:R-:W-:Y:S05]  /*5340*/  BRA.DIV UR10, `(.L_x_419) ;  /* 0x000000320a207947 */ /* 0x000fea000b800000 */
[----:B------:R-:W-:Y:S01]  /*5350*/  NOP ;  /* 0x0000000000007918 */ /* 0x000fe20000000000 */
.L_x_487:
        /* <DEDUP_REMOVED lines=15> */
.L_x_421:
[----:B------:R-:W-:Y:S05]  /*5450*/  BSYNC B0 ;  /* 0x0000000000007941 */ /* 0x000fea0003800000 */
.L_x_420:
        /* <DEDUP_REMOVED lines=14> */
.L_x_423:
[----:B------:R-:W-:Y:S05]  /*5540*/  BSYNC B0 ;  /* 0x0000000000007941 */ /* 0x000fea0003800000 */
.L_x_422:
        /* <DEDUP_REMOVED lines=15> */
.L_x_425:
[----:B------:R-:W-:Y:S05]  /*5640*/  BSYNC B0 ;  /* 0x0000000000007941 */ /* 0x000fea0003800000 */
.L_x_424:
[----:B------:R-:W-:Y:S06]  /*5650*/  BAR.ARV 0xa, 0xa0 ;  /* 0x0282800000007b1d */ /* 0x000fec0000002000 */
[----:B------:R-:W-:Y:S04]  /*5660*/  BSSY B0, `(.L_x_426) ;  /* 0x0000003000007945 */ /* 0x000fe80003800000 */
[----:B------:R-:W-:Y:S05]  /*5670*/  @!P0 BRA `(.L_x_427) ;  /* 0x0000000000048947 */ /* 0x000fea0003800000 */
[----:B------:R-:W-:-:S04]  /*5680*/  DEPBAR.LE SB0, 0x1 ;  /* 0x000080400000791a */ /* 0x000fc80000000000 */
.L_x_427:
[----:B------:R-:W-:Y:S05]  /*5690*/  BSYNC B0 ;  /* 0x0000000000007941 */ /* 0x000fea0003800000 */
.L_x_426:
[----:B------:R-:W-:Y:S06]  /*56a0*/  BAR.ARV 0xb, 0xa0 ;  /* 0x02c2800000007b1d */ /* 0x000fec0000002000 */
[----:B------:R-:W-:Y:S04]  /*56b0*/  BSSY B0, `(.L_x_428) ;  /* 0x0000003000007945 */ /* 0x000fe80003800000 */
[----:B------:R-:W-:Y:S05]  /*56c0*/  @!P0 BRA `(.L_x_429) ;  /* 0x0000000000048947 */ /* 0x000fea0003800000 */
[----:B------:R-:W-:-:S04]  /*56d0*/  DEPBAR.LE SB0, 0x0 ;  /* 0x000080000000791a */ /* 0x000fc80000000000 */
.L_x_429:
[----:B------:R-:W-:Y:S05]  /*56e0*/  BSYNC B0 ;  /* 0x0000000000007941 */ /* 0x000fea0003800000 */
.L_x_428:
        /* <DEDUP_REMOVED lines=19> */
.L_x_431:
[----:B------:R-:W-:Y:S05]  /*5820*/  BSYNC B0 ;  /* 0x0000000000007941 */ /* 0x000fea0003800000 */
.L_x_430:
[----:B------:R-:W-:Y:S02]  /*5830*/  UIADD3 UR4, UR4, 0x2, URZ ;  /* 0x0000000204047890 */ /* 0x000fe4000fffe03f */
[----:B------:R-:W-:Y:S01]  /*5840*/  UIADD3 UR5, UR5, 0x1, URZ ;  /* 0x0000000105057890 */ /* 0x000fe2000fffe03f */
[----:B------:R-:W-:Y:S11]  /*5850*/  @P1 BRA `(.L_x_432) ;  /* 0xfffffff000dc1947 */ /* 0x000ff6000383ffff */
.L_x_399:
[----:B------:R-:W-:-:S13]  /*5860*/  ISETP.NE.AND P1, PT, R5, RZ, PT ;  /* 0x000000ff0500720c */ /* 0x000fda0003f25270 */
[----:B------:R-:W-:Y:S05]  /*5870*/  @!P1 BRA `(.L_x_362) ;  /* 0x0000002800149947 */ /* 0x000fea0003800000 */
        /* <DEDUP_REMOVED lines=11> */
.L_x_435:
[----:B------:R-:W2:Y:S04]  /*5930*/  LDG.E.STRONG.GPU R0, desc[UR38][R2.64] ;  /* 0x0000002602007981 */ /* 0x000ea8000c1ef900 */
[----:B--2---:R-:W-:Y:S01]  /*5940*/  CCTL.IVALL ;  /* 0x00000000ff00798f */ /* 0x004fe20002000000 */
[----:B------:R-:W-:Y:S05]  /*5950*/  YIELD ;  /* 0x0000000000007946 */ /* 0x000fea0003800000 */
[----:B------:R-:W-:-:S13]  /*5960*/  ISETP.NE.AND P1, PT, R0, UR22, PT ;  /* 0x0000001600007c0c */ /* 0x000fda000bf25270 */
[----:B------:R-:W-:Y:S05]  /*5970*/  @P1 BRA `(.L_x_435) ;  /* 0xfffffffc00ec1947 */ /* 0x000fea000383ffff */
.L_x_434:
[----:B------:R-:W-:Y:S05]  /*5980*/  BSYNC B0 ;  /* 0x0000000000007941 */ /* 0x000fea0003800000 */
.L_x_433:
[----:B------:R-:W-:-:S03]  /*5990*/  UMOV UR5, 0xffffffff ;  /* 0xffffffff00057882 */ /* 0x000fc60000000000 */
[----:B------:R-:W-:Y:S05]  /*59a0*/  BRA.DIV UR5, `(.L_x_436) ;  /* 0x0000002a05a47947 */ /* 0x000fea000b800000 */
[----:B------:R-:W-:Y:S01]  /*59b0*/  NOP ;  /* 0x0000000000007918 */ /* 0x000fe20000000000 */
.L_x_490:
        /* <DEDUP_REMOVED lines=22> */
.L_x_438:
[----:B------:R-:W-:Y:S05]  /*5b20*/  BSYNC B0 ;  /* 0x0000000000007941 */ /* 0x000fea0003800000 */
.L_x_437:
        /* <DEDUP_REMOVED lines=19> */
.L_x_440:
[----:B------:R-:W-:Y:S05]  /*5c60*/  BSYNC B0 ;  /* 0x0000000000007941 */ /* 0x000fea0003800000 */
.L_x_439:
        /* <DEDUP_REMOVED lines=20> */
.L_x_442:
[----:B------:R-:W-:Y:S05]  /*5db0*/  BSYNC B0 ;  /* 0x0000000000007941 */ /* 0x000fea0003800000 */
.L_x_441:
[----:B------:R-:W-:Y:S06]  /*5dc0*/  BAR.ARV 0xa, 0xa0 ;  /* 0x0282800000007b1d */ /* 0x000fec0000002000 */
[----:B------:R-:W-:Y:S04]  /*5dd0*/  BSSY B0, `(.L_x_443) ;  /* 0x0000003000007945 */ /* 0x000fe80003800000 */
[----:B------:R-:W-:Y:S05]  /*5de0*/  @!P0 BRA `(.L_x_444) ;  /* 0x0000000000048947 */ /* 0x000fea0003800000 */
[----:B------:R-:W-:-:S04]  /*5df0*/  DEPBAR.LE SB0, 0x1 ;  /* 0x000080400000791a */ /* 0x000fc80000000000 */
.L_x_444:
[----:B------:R-:W-:Y:S05]  /*5e00*/  BSYNC B0 ;  /* 0x0000000000007941 */ /* 0x000fea0003800000 */
.L_x_443:
[----:B------:R-:W-:Y:S06]  /*5e10*/  BAR.ARV 0xb, 0xa0 ;  /* 0x02c2800000007b1d */ /* 0x000fec0000002000 */
[----:B------:R-:W-:Y:S04]  /*5e20*/  BSSY B0, `(.L_x_445) ;  /* 0x0000003000007945 */ /* 0x000fe80003800000 */
[----:B------:R-:W-:Y:S05]  /*5e30*/  @!P0 BRA `(.L_x_446) ;  /* 0x0000000000048947 */ /* 0x000fea0003800000 */
[----:B------:R-:W-:-:S04]  /*5e40*/  DEPBAR.LE SB0, 0x0 ;  /* 0x000080000000791a */ /* 0x000fc80000000000 */
.L_x_446:
[----:B------:R-:W-:Y:S05]  /*5e50*/  BSYNC B0 ;  /* 0x0000000000007941 */ /* 0x000fea0003800000 */
.L_x_445:
[----:B------:R-:W-:Y:S06]  /*5e60*/  BAR.ARV 0xc, 0xa0 ;  /* 0x0302800000007b1d */ /* 0x000fec0000002000 */
[----:B------:R-:W-:Y:S01]  /*5e70*/  NOP ;  /* 0x0000000000007918 */ /* 0x000fe20000000000 */
        /* <DEDUP_REMOVED lines=15> */
[----:B--2---:R2:W-:Y:S01]  /*5f70*/  @P0 REDG.E.ADD.S32.STRONG.GPU desc[UR38][R2.64], R5 ;  /* 0x000000050200098e */ /* 0x0045e2000c10e3a6 */
[----:B------:R-:W-:Y:S05]  /*5f80*/  BRA `(.L_x_362) ;  /* 0x0000002000507947 */ /* 0x000fea0003800000 */
.L_x_398:
        /* <DEDUP_REMOVED lines=57> */
.L_x_491:
        /* <DEDUP_REMOVED lines=9> */
.L_x_450:
        /* <DEDUP_REMOVED lines=102> */
.L_x_461:
[----:B-1----:R-:W-:-:S05]  /*6a10*/  IMAD.MOV.U32 R10, RZ, RZ, 0x1 ;  /* 0x00000001ff0a7424 */ /* 0x002fca00078e00ff */
[----:B------:R-:W-:-:S04]  /*6a20*/  SHF.L.U32 R10, R10, 0x1f, RZ ;  /* 0x0000001f0a0a7819 */ /* 0x000fc800000006ff */
[----:B------:R-:W1:Y:S02]  /*6a30*/  SYNCS.PHASECHK.TRANS64.TRYWAIT P1, [R0+URZ+0x36438], R10 ;  /* 0x0364380a000075a7 */ /* 0x000e64000802017f */
[----:B-123--:R-:W-:Y:S05]  /*6a40*/  @!P1 BRA `(.L_x_453) ;  /* 0x0000001800ac9947 */ /* 0x00efea0003800000 */
.L_x_492:
[----:B------:R-:W-:Y:S05]  /*6a50*/  @P0 BRA `(.L_x_454) ;  /* 0x0000000000140947 */ /* 0x000fea0003800000 */
[----:B------:R-:W-:Y:S01]  /*6a60*/  ISETP.NE.AND P1, PT, R16, RZ, PT ;  /* 0x000000ff1000720c */ /* 0x000fe20003f25270 */
[----:B------:R-:W-:-:S04]  /*6a70*/  IMAD.MOV.U32 R3, RZ, RZ, 0x6100 ;  /* 0x00006100ff037424 */ /* 0x000fc800078e00ff */
[----:B------:R2:W-:Y:S08]  /*6a80*/  SYNCS.ARRIVE.TRANS64 RZ, [R0+URZ+0x36430], R3 ;  /* 0x0364300300ff79a7 */ /* 0x0005f0000800003f */
[----:B------:R-:W-:Y:S05]  /*6a90*/  @!P1 BRA `(.L_x_454) ;  /* 0x0000000000049947 */ /* 0x000fea0003800000 */
[----:B------:R-:W-:Y:S01]  /*6aa0*/  BPT.TRAP 0x1 ;  /* 0x000000040000795c */ /* 0x000fe20000300000 */
.L_x_454:
        /* <DEDUP_REMOVED lines=47> */
.L_x_493:
[----:B------:R-:W-:Y:S05]  /*6da0*/  @P0 BRA `(.L_x_456) ;  /* 0x0000000000140947 */ /* 0x000fea0003800000 */
[----:B------:R-:W-:Y:S01]  /*6db0*/  ISETP.NE.AND P1, PT, R16, RZ, PT ;  /* 0x000000ff1000720c */ /* 0x000fe20003f25270 */
[----:B--2---:R-:W-:-:S04]  /*6dc0*/  IMAD.MOV.U32 R3, RZ, RZ, 0x6100 ;  /* 0x00006100ff037424 */ /* 0x004fc800078e00ff */
[----:B------:R3:W-:Y:S08]  /*6dd0*/  SYNCS.ARRIVE.TRANS64 RZ, [R0+URZ+0x36418], R3 ;  /* 0x0364180300ff79a7 */ /* 0x0007f0000800003f */
[----:B------:R-:W-:Y:S05]  /*6de0*/  @!P1 BRA `(.L_x_456) ;  /* 0x0000000000049947 */ /* 0x000fea0003800000 */
[----:B------:R-:W-:Y:S01]  /*6df0*/  BPT.TRAP 0x1 ;  /* 0x000000040000795c */ /* 0x000fe20000300000 */
.L_x_456:
        /* <DEDUP_REMOVED lines=35> */
.L_x_494:
        /* <DEDUP_REMOVED lines=9> */
.L_x_458:
        /* <DEDUP_REMOVED lines=37> */
.L_x_496:
[----:B------:R-:W-:Y:S05]  /*7310*/  @P0 BRA `(.L_x_460) ;  /* 0x0000000000140947 */ /* 0x000fea0003800000 */
[----:B------:R-:W-:Y:S01]  /*7320*/  ISETP.NE.AND P1, PT, R16, RZ, PT ;  /* 0x000000ff1000720c */ /* 0x000fe20003f25270 */
[----:B--2---:R-:W-:-:S04]  /*7330*/  IMAD.MOV.U32 R5, RZ, RZ, 0x6100 ;  /* 0x00006100ff057424 */ /* 0x004fc800078e00ff */
[----:B------:R3:W-:Y:S08]  /*7340*/  SYNCS.ARRIVE.TRANS64 RZ, [R0+URZ+0x36410], R5 ;  /* 0x0364100500ff79a7 */ /* 0x0007f0000800003f */
[----:B------:R-:W-:Y:S05]  /*7350*/  @!P1 BRA `(.L_x_460) ;  /* 0x0000000000049947 */ /* 0x000fea0003800000 */
[----:B------:R-:W-:Y:S01]  /*7360*/  BPT.TRAP 0x1 ;  /* 0x000000040000795c */ /* 0x000fe20000300000 */
.L_x_460:
        /* <DEDUP_REMOVED lines=36> */
.L_x_452:
[----:B------:R-:W-:Y:S01]  /*75b0*/  ISETP.NE.AND P1, PT, R19, RZ, PT ;  /* 0x000000ff1300720c */ /* 0x000fe20003f25270 */
[----:B------:R-:W-:-:S12]  /*75c0*/  IMAD.MOV.U32 R4, RZ, RZ, 0x1 ;  /* 0x00000001ff047424 */ /* 0x000fd800078e00ff */
[----:B------:R-:W-:Y:S05]  /*75d0*/  @!P1 BRA `(.L_x_451) ;  /* 0x0000000400649947 */ /* 0x000fea0003800000 */
[----:B------:R-:W2:Y:S02]  /*75e0*/  SYNCS.PHASECHK.TRANS64.TRYWAIT P1, [R0+URZ+0x36438], R10 ;  /* 0x0364380a000075a7 */ /* 0x000ea4000802017f */
[----:B--2---:R-:W-:Y:S05]  /*75f0*/  @!P1 BRA `(.L_x_462) ;  /* 0x0000001000149947 */ /* 0x004fea0003800000 */
.L_x_497:
[----:B------:R-:W-:Y:S05]  /*7600*/  @P0 BRA `(.L_x_463) ;  /* 0x0000000000140947 */ /* 0x000fea0003800000 */
[----:B------:R-:W-:Y:S01]  /*7610*/  ISETP.NE.AND P1, PT, R16, RZ, PT ;  /* 0x000000ff1000720c */ /* 0x000fe20003f25270 */
[----:B------:R-:W-:-:S04]  /*7620*/  IMAD.MOV.U32 R5, RZ, RZ, 0x6100 ;  /* 0x00006100ff057424 */ /* 0x000fc800078e00ff */
[----:B------:R3:W-:Y:S08]  /*7630*/  SYNCS.ARRIVE.TRANS64 RZ, [R0+URZ+0x36430], R5 ;  /* 0x0364300500ff79a7 */ /* 0x0007f0000800003f */
[----:B------:R-:W-:Y:S05]  /*7640*/  @!P1 BRA `(.L_x_463) ;  /* 0x0000000000049947 */ /* 0x000fea0003800000 */
[----:B------:R-:W-:Y:S01]  /*7650*/  BPT.TRAP 0x1 ;  /* 0x000000040000795c */ /* 0x000fe20000300000 */
.L_x_463:
        /* <DEDUP_REMOVED lines=41> */
.L_x_498:
[----:B------:R-:W-:Y:S01]  /*78f0*/  IMAD.MOV.U32 R4, RZ, RZ, RZ ;  /* 0x000000ffff047224 */ /* 0x000fe200078e00ff */
[----:B------:R-:W-:Y:S06]  /*7900*/  @P0 BRA `(.L_x_465) ;  /* 0x0000000000140947 */ /* 0x000fec0003800000 */
[----:B------:R-:W-:Y:S01]  /*7910*/  ISETP.NE.AND P1, PT, R16, RZ, PT ;  /* 0x000000ff1000720c */ /* 0x000fe20003f25270 */
[----:B---3--:R-:W-:-:S04]  /*7920*/  IMAD.MOV.U32 R5, RZ, RZ, 0x6100 ;  /* 0x00006100ff057424 */ /* 0x008fc800078e00ff */
[----:B------:R4:W-:Y:S08]  /*7930*/  SYNCS.ARRIVE.TRANS64 RZ, [R0+URZ+0x36418], R5 ;  /* 0x0364180500ff79a7 */ /* 0x0009f0000800003f */
[----:B------:R-:W-:Y:S05]  /*7940*/  @!P1 BRA `(.L_x_465) ;  /* 0x0000000000049947 */ /* 0x000fea0003800000 */
[----:B------:R-:W-:Y:S01]  /*7950*/  BPT.TRAP 0x1 ;  /* 0x000000040000795c */ /* 0x000fe20000300000 */
.L_x_465:
        /* <DEDUP_REMOVED lines=33> */
.L_x_451:
[----:B------:R-:W-:-:S04]  /*7b70*/  SHF.L.U32 R3, R4, 0x1f, RZ ;  /* 0x0000001f04037819 */ /* 0x000fc800000006ff */
[----:B------:R-:W3:Y:S02]  /*7b80*/  SYNCS.PHASECHK.TRANS64.TRYWAIT P1, [R0+URZ+0x36438], R3 ;  /* 0x03643803000075a7 */ /* 0x000ee4000802017f */
[----:B---3--:R-:W-:Y:S05]  /*7b90*/  @!P1 BRA `(.L_x_466) ;  /* 0x0000000800d49947 */ /* 0x008fea0003800000 */
.L_x_499:
[----:B------:R-:W-:Y:S05]  /*7ba0*/  @P0 BRA `(.L_x_467) ;  /* 0x0000000000180947 */ /* 0x000fea0003800000 */
[----:B------:R-:W4:Y:S01]  /*7bb0*/  S2R R2, SR_TID.X ;  /* 0x0000000000027919 */ /* 0x000f220000002100 */
[----:B---3--:R-:W-:-:S04]  /*7bc0*/  IMAD.MOV.U32 R3, RZ, RZ, 0x6100 ;  /* 0x00006100ff037424 */ /* 0x008fc800078e00ff */
[----:B------:R3:W-:Y:S01]  /*7bd0*/  SYNCS.ARRIVE.TRANS64 RZ, [R0+URZ+0x36430], R3 ;  /* 0x0364300300ff79a7 */ /* 0x0007e2000800003f */
[----:B----4-:R-:W-:-:S13]  /*7be0*/  LOP3.LUT P0, RZ, R2, 0x1f, RZ, 0xc0, !PT ;  /* 0x0000001f02ff7812 */ /* 0x010fda000780c0ff */
[----:B---3--:R-:W-:Y:S05]  /*7bf0*/  @!P0 BRA `(.L_x_467) ;  /* 0x0000000000048947 */ /* 0x008fea0003800000 */
[----:B------:R-:W-:Y:S01]  /*7c00*/  BPT.TRAP 0x1 ;  /* 0x000000040000795c */ /* 0x000fe20000300000 */
.L_x_467:
        /* <DEDUP_REMOVED lines=43> */
.L_x_448:
[----:B------:R-:W-:Y:S05]  /*7ec0*/  BSYNC B0 ;  /* 0x0000000000007941 */ /* 0x000fea0003800000 */
.L_x_447:
[----:B------:R-:W-:-:S03]  /*7ed0*/  UMOV UR6, 0xffffffff ;  /* 0xffffffff00067882 */ /* 0x000fc60000000000 */
[----:B------:R-:W-:Y:S05]  /*7ee0*/  BRA.DIV UR6, `(.L_x_468) ;  /* 0x0000000a06147947 */ /* 0x000fea000b800000 */
[----:B------:R-:W-:-:S13]  /*7ef0*/  ELECT P0, URZ, PT ;  /* 0x00000000003f782f */ /* 0x000fda0003800000 */
.L_x_502:
[----:B------:R-:W-:Y:S05]  /*7f00*/  @!P0 BRA `(.L_x_362) ;  /* 0x0000000000708947 */ /* 0x000fea0003800000 */
[----:B------:R-:W-:-:S04]  /*7f10*/  LOP3.LUT R18, R18, 0x2, RZ, 0xfc, !PT ;  /* 0x0000000212127812 */ /* 0x000fc800078efcff */
[----:B------:R-:W-:-:S13]  /*7f20*/  ISETP.NE.AND P2, PT, R18, 0x3, PT ;  /* 0x000000031200780c */ /* 0x000fda0003f45270 */
[----:B------:R-:W-:Y:S05]  /*7f30*/  @!P2 BRA `(.L_x_469) ;  /* 0x000000000004a947 */ /* 0x000fea0003800000 */
[----:B------:R-:W-:Y:S01]  /*7f40*/  BPT.TRAP 0x1 ;  /* 0x000000040000795c */ /* 0x000fe20000300000 */
.L_x_469:
        /* <DEDUP_REMOVED lines=15> */
.L_x_503:
[----:B------:R-:W2:Y:S02]  /*8040*/  SYNCS.PHASECHK.TRANS64.TRYWAIT P0, [R3+URZ], R2 ;  /* 0x00000002030075a7 */ /* 0x000ea4000800017f */
[----:B--2---:R-:W-:Y:S05]  /*8050*/  @!P0 BRA `(.L_x_471) ;  /* 0x0000000400f08947 */ /* 0x004fea0003800000 */
.L_x_504:
[----:B------:R-:W-:Y:S05]  /*8060*/  @!P2 BRA `(.L_x_472) ;  /* 0x000000000004a947 */ /* 0x000fea0003800000 */
[----:B------:R-:W-:Y:S01]  /*8070*/  BPT.TRAP 0x1 ;  /* 0x000000040000795c */ /* 0x000fe20000300000 */
.L_x_472:
[----:B------:R-:W-:-:S07]  /*8080*/  SHF.L.U32 R4, R4, 0x1f, RZ ;  /* 0x0000001f04047819 */ /* 0x000fce00000006ff */
.L_x_473:
[----:B---3--:R3:W4:Y:S02]  /*8090*/  SYNCS.PHASECHK.TRANS64.TRYWAIT P0, [R9+URZ+0x36438], R4 ;  /* 0x03643804090075a7 */ /* 0x008724000800017f */
[----:B----4-:R-:W-:Y:S05]  /*80a0*/  @!P0 NANOSLEEP.SYNCS 0x989680 ;  /* 0x009896800000895d */ /* 0x010fea0003900000 */
[----:B------:R-:W4:Y:S02]  /*80b0*/  @!P0 SYNCS.PHASECHK.TRANS64 P0, [R9+URZ+0x36438], R4 ;  /* 0x03643804090085a7 */ /* 0x000f24000800007f */
[----:B----4-:R-:W-:Y:S05]  /*80c0*/  @!P0 BRA `(.L_x_473) ;  /* 0xfffffffc00f08947 */ /* 0x010fea000383ffff */
.L_x_362:
[----:B------:R-:W-:Y:S05]  /*80d0*/  BSYNC B6 ;  /* 0x0000000000067941 */ /* 0x000fea0003800000 */
.L_x_359:
[----:B------:R-:W-:Y:S05]  /*80e0*/  EXIT ;  /* 0x000000000000794d */ /* 0x000fea0003800000 */
.L_x_367:
[----:B------:R-:W-:Y:S02]  /*80f0*/  IMAD.MOV.U32 R13, RZ, RZ, R16 ;  /* 0x000000ffff0d7224 */ /* 0x000fe400078e0010 */
[----:B------:R-:W-:Y:S02]  /*8100*/  IMAD.MOV.U32 R12, RZ, RZ, RZ ;  /* 0x000000ffff0c7224 */ /* 0x000fe400078e00ff */
[----:B------:R-:W-:Y:S02]  /*8110*/  IMAD.MOV.U32 R11, RZ, RZ, 0x1f ;  /* 0x0000001fff0b7424 */ /* 0x000fe400078e00ff */
[----:B------:R-:W-:-:S07]  /*8120*/  IMAD.MOV.U32 R15, RZ, RZ, -0x1 ;  /* 0xffffffffff0f7424 */ /* 0x000fce00078e00ff */
[----:B------:R-:W-:Y:S05]  /*8130*/  WARPSYNC.COLLECTIVE R15, `(.L_x_474) ;  /* 0x000000000f087348 */ /* 0x000fea0003c00000 */
[----:B------:R1:W2:Y:S02]  /*8140*/  SHFL.IDX P6, R14, R13, R12, R11 ;  /* 0x0000000c0d0e7389 */ /* 0x0002a400000c000b */
[----:B-12---:R-:W-:Y:S01]  /*8150*/  ENDCOLLECTIVE ;  /* 0x000000000000791b */ /* 0x006fe20003800000 */
.L_x_474:
[----:B------:R-:W-:Y:S05]  /*8160*/  BRA `(.L_x_475) ;  /* 0xffffff8800747947 */ /* 0x000fea000383ffff */
.L_x_369:
[----:B--2---:R-:W-:-:S04]  /*8170*/  IMAD.U32 R5, RZ, RZ, UR36 ;  /* 0x00000024ff057e24 */ /* 0x004fc8000f8e00ff */
[----:B------:R2:W3:Y:S03]  /*8180*/  SYNCS.PHASECHK.TRANS64.TRYWAIT P0, [R5+URZ+0x36400], R10 ;  /* 0x0364000a050075a7 */ /* 0x0004e6000800017f */
[----:B---3--:R-:W-:Y:S05]  /*8190*/  @!P0 NANOSLEEP.SYNCS 0x989680 ;  /* 0x009896800000895d */ /* 0x008fea0003900000 */
[----:B------:R-:W3:Y:S02]  /*81a0*/  @!P0 SYNCS.PHASECHK.TRANS64 P0, [R5+URZ+0x36400], R10 ;  /* 0x0364000a050085a7 */ /* 0x000ee4000800007f */
[----:B---3--:R-:W-:Y:S05]  /*81b0*/  @!P0 BRA `(.L_x_369) ;  /* 0xfffffffc00ec8947 */ /* 0x008fea000383ffff */
[----:B------:R-:W-:Y:S05]  /*81c0*/  BRA `(.L_x_368) ;  /* 0xffffff8800a87947 */ /* 0x000fea000383ffff */
.L_x_374:
[----:B---3--:R3:W4:Y:S02]  /*81d0*/  SYNCS.PHASECHK.TRANS64.TRYWAIT P1, [R3+URZ+0x36410], R12 ;  /* 0x0364100c030075a7 */ /* 0x008724000802017f */
[----:B----4-:R-:W-:Y:S05]  /*81e0*/  @!P1 NANOSLEEP.SYNCS 0x989680 ;  /* 0x009896800000995d */ /* 0x010fea0003900000 */
[----:B------:R-:W4:Y:S02]  /*81f0*/  @!P1 SYNCS.PHASECHK.TRANS64 P1, [R3+URZ+0x36410], R12 ;  /* 0x0364100c030095a7 */ /* 0x000f24000802007f */
[----:B----4-:R-:W-:Y:S05]  /*8200*/  @!P1 BRA `(.L_x_374) ;  /* 0xfffffffc00f09947 */ /* 0x010fea000383ffff */
[----:B------:R-:W-:Y:S05]  /*8210*/  BRA `(.L_x_373) ;  /* 0xffffff9400307947 */ /* 0x000fea000383ffff */
.L_x_378:
[----:B------:R-:W-:-:S04]  /*8220*/  IMAD.U32 R15, RZ, RZ, UR36 ;  /* 0x00000024ff0f7e24 */ /* 0x000fc8000f8e00ff */
[----:B------:R1:W1:Y:S03]  /*8230*/  SYNCS.PHASECHK.TRANS64.TRYWAIT P1, [R15+URZ+0x36430], R14 ;  /* 0x0364300e0f0075a7 */ /* 0x000266000802017f */
[----:B-1----:R-:W-:Y:S05]  /*8240*/  @!P1 NANOSLEEP.SYNCS 0x989680 ;  /* 0x009896800000995d */ /* 0x002fea0003900000 */
[----:B------:R-:W1:Y:S02]  /*8250*/  @!P1 SYNCS.PHASECHK.TRANS64 P1, [R15+URZ+0x36430], R14 ;  /* 0x0364300e0f0095a7 */ /* 0x000e64000802007f */
[----:B-1----:R-:W-:Y:S05]  /*8260*/  @!P1 BRA `(.L_x_378) ;  /* 0xfffffffc00ec9947 */ /* 0x002fea000383ffff */
[----:B------:R-:W-:Y:S05]  /*8270*/  BRA `(.L_x_377) ;  /* 0xffffff9800d07947 */ /* 0x000fea000383ffff */
.L_x_385:
[----:B------:R-:W-:Y:S01]  /*8280*/  BSSY B0, `(.L_x_476) ;  /* 0x0000005000007945 */ /* 0x000fe20003800000 */
[----:B------:R-:W-:-:S07]  /*8290*/  IMAD.MOV.U32 R15, RZ, RZ, -0x1 ;  /* 0xffffffffff0f7424 */ /* 0x000fce00078e00ff */
[----:B---3--:R-:W-:Y:S05]  /*82a0*/  WARPSYNC.COLLECTIVE R15, `(.L_x_477) ;  /* 0x000000000f087348 */ /* 0x008fea0003c00000 */
[----:B------:R-:W-:Y:S01]  /*82b0*/  NOP ;  /* 0x0000000000007918 */ /* 0x000fe20000000000 */
[----:B---3--:R-:W-:Y:S01]  /*82c0*/  ENDCOLLECTIVE ;  /* 0x000000000000791b */ /* 0x008fe20003800000 */
.L_x_477:
[----:B------:R-:W-:Y:S05]  /*82d0*/  BSYNC B0 ;  /* 0x0000000000007941 */ /* 0x000fea0003800000 */
.L_x_476:
[----:B------:R-:W-:Y:S05]  /*82e0*/  BRA `(.L_x_478) ;  /* 0xffffffbc00bc7947 */ /* 0x000fea000383ffff */
.L_x_394:
[----:B------:R-:W-:Y:S01]  /*82f0*/  BSSY B0, `(.L_x_479) ;  /* 0x0000005000007945 */ /* 0x000fe20003800000 */
[----:B------:R-:W-:-:S07]  /*8300*/  IMAD.MOV.U32 R15, RZ, RZ, -0x1 ;  /* 0xffffffffff0f7424 */ /* 0x000fce00078e00ff */
[----:B-1-3--:R-:W-:Y:S05]  /*8310*/  WARPSYNC.COLLECTIVE R15, `(.L_x_480) ;  /* 0x000000000f087348 */ /* 0x00afea0003c00000 */
[----:B------:R-:W-:Y:S01]  /*8320*/  NOP ;  /* 0x0000000000007918 */ /* 0x000fe20000000000 */
[----:B-1-3--:R-:W-:Y:S01]  /*8330*/  ENDCOLLECTIVE ;  /* 0x000000000000791b */ /* 0x00afe20003800000 */
.L_x_480:
[----:B------:R-:W-:Y:S05]  /*8340*/  BSYNC B0 ;  /* 0x0000000000007941 */ /* 0x000fea0003800000 */
.L_x_479:
[----:B------:R-:W-:Y:S05]  /*8350*/  BRA `(.L_x_481) ;  /* 0xffffffc000a87947 */ /* 0x000fea000383ffff */
.L_x_403:
[----:B------:R-:W-:Y:S01]  /*8360*/  BSSY B0, `(.L_x_482) ;  /* 0x0000005000007945 */ /* 0x000fe20003800000 */
[----:B------:R-:W-:-:S07]  /*8370*/  IMAD.MOV.U32 R15, RZ, RZ, -0x1 ;  /* 0xffffffffff0f7424 */ /* 0x000fce00078e00ff */
[----:B------:R-:W-:Y:S05]  /*8380*/  WARPSYNC.COLLECTIVE R15, `(.L_x_483) ;  /* 0x000000000f087348 */ /* 0x000fea0003c00000 */
[----:B------:R-:W-:Y:S01]  /*8390*/  NOP ;  /* 0x0000000000007918 */ /* 0x000fe20000000000 */
[----:B------:R-:W-:Y:S01]  /*83a0*/  ENDCOLLECTIVE ;  /* 0x000000000000791b */ /* 0x000fe20003800000 */
.L_x_483:
[----:B------:R-:W-:Y:S05]  /*83b0*/  BSYNC B0 ;  /* 0x0000000000007941 */ /* 0x000fea0003800000 */
.L_x_482:
[----:B------:R-:W-:Y:S05]  /*83c0*/  BRA `(.L_x_484) ;  /* 0xffffffc800587947 */ /* 0x000fea000383ffff */
.L_x_419:
[----:B------:R-:W-:Y:S01]  /*83d0*/  BSSY B0, `(.L_x_485) ;  /* 0x0000005000007945 */ /* 0x000fe20003800000 */
[----:B------:R-:W-:-:S07]  /*83e0*/  IMAD.MOV.U32 R15, RZ, RZ, -0x1 ;  /* 0xffffffffff0f7424 */ /* 0x000fce00078e00ff */
[----:B------:R-:W-:Y:S05]  /*83f0*/  WARPSYNC.COLLECTIVE R15, `(.L_x_486) ;  /* 0x000000000f087348 */ /* 0x000fea0003c00000 */
[----:B------:R-:W-:Y:S01]  /*8400*/  NOP ;  /* 0x0000000000007918 */ /* 0x000fe20000000000 */
[----:B------:R-:W-:Y:S01]  /*8410*/  ENDCOLLECTIVE ;  /* 0x000000000000791b */ /* 0x000fe20003800000 */
.L_x_486:
[----:B------:R-:W-:Y:S05]  /*8420*/  BSYNC B0 ;  /* 0x0000000000007941 */ /* 0x000fea0003800000 */
.L_x_485:
[----:B------:R-:W-:Y:S05]  /*8430*/  BRA `(.L_x_487) ;  /* 0xffffffcc00c87947 */ /* 0x000fea000383ffff */
.L_x_436:
[----:B------:R-:W-:Y:S01]  /*8440*/  BSSY B0, `(.L_x_488) ;  /* 0x0000005000007945 */ /* 0x000fe20003800000 */
[----:B------:R-:W-:-:S07]  /*8450*/  IMAD.MOV.U32 R15, RZ, RZ, -0x1 ;  /* 0xffffffffff0f7424 */ /* 0x000fce00078e00ff */
[----:B------:R-:W-:Y:S05]  /*8460*/  WARPSYNC.COLLECTIVE R15, `(.L_x_489) ;  /* 0x000000000f087348 */ /* 0x000fea0003c00000 */
[----:B------:R-:W-:Y:S01]  /*8470*/  NOP ;  /* 0x0000000000007918 */ /* 0x000fe20000000000 */
[----:B------:R-:W-:Y:S01]  /*8480*/  ENDCOLLECTIVE ;  /* 0x000000000000791b */ /* 0x000fe20003800000 */
.L_x_489:
[----:B------:R-:W-:Y:S05]  /*8490*/  BSYNC B0 ;  /* 0x0000000000007941 */ /* 0x000fea0003800000 */
.L_x_488:
[----:B------:R-:W-:Y:S05]  /*84a0*/  BRA `(.L_x_490) ;  /* 0xffffffd400447947 */ /* 0x000fea000383ffff */
.L_x_449:
[----:B-1----:R1:W2:Y:S02]  /*84b0*/  SYNCS.PHASECHK.TRANS64.TRYWAIT P1, [R0+URZ+0x36420], R10 ;  /* 0x0364200a000075a7 */ /* 0x0022a4000802017f */
[----:B--2---:R-:W-:Y:S05]  /*84c0*/  @!P1 NANOSLEEP.SYNCS 0x989680 ;  /* 0x009896800000995d */ /* 0x004fea0003900000 */
[----:B------:R-:W2:Y:S02]  /*84d0*/  @!P1 SYNCS.PHASECHK.TRANS64 P1, [R0+URZ+0x36420], R10 ;  /* 0x0364200a000095a7 */ /* 0x000ea4000802007f */
[----:B--2---:R-:W-:Y:S05]  /*84e0*/  @!P1 BRA `(.L_x_449) ;  /* 0xfffffffc00f09947 */ /* 0x004fea000383ffff */
[----:B------:R-:W-:Y:S05]  /*84f0*/  BRA `(.L_x_491) ;  /* 0xffffffdc00887947 */ /* 0x000fea000383ffff */
.L_x_453:
[----:B-1----:R1:W2:Y:S02]  /*8500*/  SYNCS.PHASECHK.TRANS64.TRYWAIT P1, [R0+URZ+0x36438], R10 ;  /* 0x0364380a000075a7 */ /* 0x0022a4000802017f */
[----:B--2---:R-:W-:Y:S05]  /*8510*/  @!P1 NANOSLEEP.SYNCS 0x989680 ;  /* 0x009896800000995d */ /* 0x004fea0003900000 */
[----:B------:R-:W2:Y:S02]  /*8520*/  @!P1 SYNCS.PHASECHK.TRANS64 P1, [R0+URZ+0x36438], R10 ;  /* 0x0364380a000095a7 */ /* 0x000ea4000802007f */
[----:B--2---:R-:W-:Y:S05]  /*8530*/  @!P1 BRA `(.L_x_453) ;  /* 0xfffffffc00f09947 */ /* 0x004fea000383ffff */
[----:B------:R-:W-:Y:S05]  /*8540*/  BRA `(.L_x_492) ;  /* 0xffffffe400407947 */ /* 0x000fea000383ffff */
.L_x_455:
[----:B--2---:R2:W3:Y:S02]  /*8550*/  SYNCS.PHASECHK.TRANS64.TRYWAIT P1, [R0+URZ+0x36428], R3 ;  /* 0x03642803000075a7 */ /* 0x0044e4000802017f */
[----:B---3--:R-:W-:Y:S05]  /*8560*/  @!P1 NANOSLEEP.SYNCS 0x989680 ;  /* 0x009896800000995d */ /* 0x008fea0003900000 */
[----:B------:R-:W3:Y:S02]  /*8570*/  @!P1 SYNCS.PHASECHK.TRANS64 P1, [R0+URZ+0x36428], R3 ;  /* 0x03642803000095a7 */ /* 0x000ee4000802007f */
[----:B---3--:R-:W-:Y:S05]  /*8580*/  @!P1 BRA `(.L_x_455) ;  /* 0xfffffffc00f09947 */ /* 0x008fea000383ffff */
[----:B------:R-:W-:Y:S05]  /*8590*/  BRA `(.L_x_493) ;  /* 0xffffffe800007947 */ /* 0x000fea000383ffff */
.L_x_457:
[----:B--2---:R2:W3:Y:S02]  /*85a0*/  SYNCS.PHASECHK.TRANS64.TRYWAIT P1, [R0+URZ+0x36438], R29 ;  /* 0x0364381d000075a7 */ /* 0x0044e4000802017f */
[----:B---3--:R-:W-:Y:S05]  /*85b0*/  @!P1 NANOSLEEP.SYNCS 0x989680 ;  /* 0x009896800000995d */ /* 0x008fea0003900000 */
[----:B------:R-:W3:Y:S02]  /*85c0*/  @!P1 SYNCS.PHASECHK.TRANS64 P1, [R0+URZ+0x36438], R29 ;  /* 0x0364381d000095a7 */ /* 0x000ee4000802007f */
[----:B---3--:R-:W-:Y:S05]  /*85d0*/  @!P1 BRA `(.L_x_457) ;  /* 0xfffffffc00f09947 */ /* 0x008fea000383ffff */
[----:B------:R-:W-:Y:S05]  /*85e0*/  BRA `(.L_x_494) ;  /* 0xffffffe800907947 */ /* 0x000fea000383ffff */
.L_x_459:
[----:B------:R-:W-:-:S07]  /*85f0*/  SHF.L.U32 R5, R12, 0x1f, RZ ;  /* 0x0000001f0c057819 */ /* 0x000fce00000006ff */
.L_x_495:
[----:B--2---:R2:W3:Y:S02]  /*8600*/  SYNCS.PHASECHK.TRANS64.TRYWAIT P1, [R0+URZ+0x36420], R5 ;  /* 0x03642005000075a7 */ /* 0x0044e4000802017f */
[----:B---3--:R-:W-:Y:S05]  /*8610*/  @!P1 NANOSLEEP.SYNCS 0x989680 ;  /* 0x009896800000995d */ /* 0x008fea0003900000 */
[----:B------:R-:W3:Y:S02]  /*8620*/  @!P1 SYNCS.PHASECHK.TRANS64 P1, [R0+URZ+0x36420], R5 ;  /* 0x03642005000095a7 */ /* 0x000ee4000802007f */
[----:B---3--:R-:W-:Y:S05]  /*8630*/  @!P1 BRA `(.L_x_495) ;  /* 0xfffffffc00f09947 */ /* 0x008fea000383ffff */
[----:B------:R-:W-:Y:S05]  /*8640*/  BRA `(.L_x_496) ;  /* 0xffffffec00307947 */ /* 0x000fea000383ffff */
.L_x_462:
[----:B--2---:R2:W3:Y:S02]  /*8650*/  SYNCS.PHASECHK.TRANS64.TRYWAIT P1, [R0+URZ+0x36438], R10 ;  /* 0x0364380a000075a7 */ /* 0x0044e4000802017f */
[----:B---3--:R-:W-:Y:S05]  /*8660*/  @!P1 NANOSLEEP.SYNCS 0x989680 ;  /* 0x009896800000995d */ /* 0x008fea0003900000 */
[----:B------:R-:W3:Y:S02]  /*8670*/  @!P1 SYNCS.PHASECHK.TRANS64 P1, [R0+URZ+0x36438], R10 ;  /* 0x0364380a000095a7 */ /* 0x000ee4000802007f */
[----:B---3--:R-:W-:Y:S05]  /*8680*/  @!P1 BRA `(.L_x_462) ;  /* 0xfffffffc00f09947 */ /* 0x008fea000383ffff */
[----:B------:R-:W-:Y:S05]  /*8690*/  BRA `(.L_x_497) ;  /* 0xffffffec00d87947 */ /* 0x000fea000383ffff */
.L_x_464:
[----:B---3--:R3:W4:Y:S02]  /*86a0*/  SYNCS.PHASECHK.TRANS64.TRYWAIT P1, [R0+URZ+0x36428], R5 ;  /* 0x03642805000075a7 */ /* 0x008724000802017f */
[----:B----4-:R-:W-:Y:S05]  /*86b0*/  @!P1 NANOSLEEP.SYNCS 0x989680 ;  /* 0x009896800000995d */ /* 0x010fea0003900000 */
[----:B------:R-:W4:Y:S02]  /*86c0*/  @!P1 SYNCS.PHASECHK.TRANS64 P1, [R0+URZ+0x36428], R5 ;  /* 0x03642805000095a7 */ /* 0x000f24000802007f */
[----:B----4-:R-:W-:Y:S05]  /*86d0*/  @!P1 BRA `(.L_x_464) ;  /* 0xfffffffc00f09947 */ /* 0x010fea000383ffff */
[----:B------:R-:W-:Y:S05]  /*86e0*/  BRA `(.L_x_498) ;  /* 0xfffffff000807947 */ /* 0x000fea000383ffff */
.L_x_466:
[----:B---3--:R3:W4:Y:S02]  /*86f0*/  SYNCS.PHASECHK.TRANS64.TRYWAIT P1, [R0+URZ+0x36438], R3 ;  /* 0x03643803000075a7 */ /* 0x008724000802017f */
[----:B----4-:R-:W-:Y:S05]  /*8700*/  @!P1 NANOSLEEP.SYNCS 0x989680 ;  /* 0x009896800000995d */ /* 0x010fea0003900000 */
[----:B------:R-:W4:Y:S02]  /*8710*/  @!P1 SYNCS.PHASECHK.TRANS64 P1, [R0+URZ+0x36438], R3 ;  /* 0x03643803000095a7 */ /* 0x000f24000802007f */
[----:B----4-:R-:W-:Y:S05]  /*8720*/  @!P1 BRA `(.L_x_466) ;  /* 0xfffffffc00f09947 */ /* 0x010fea000383ffff */
[----:B------:R-:W-:Y:S05]  /*8730*/  BRA `(.L_x_499) ;  /* 0xfffffff400187947 */ /* 0x000fea000383ffff */
.L_x_468:
[----:B------:R-:W-:Y:S01]  /*8740*/  BSSY B0, `(.L_x_500) ;  /* 0x0000006000007945 */ /* 0x000fe20003800000 */
[----:B------:R-:W-:-:S07]  /*8750*/  IMAD.MOV.U32 R15, RZ, RZ, -0x1 ;  /* 0xffffffffff0f7424 */ /* 0x000fce00078e00ff */
[----:B-12---:R-:W-:Y:S05]  /*8760*/  WARPSYNC.COLLECTIVE R15, `(.L_x_501) ;  /* 0x000000000f0c7348 */ /* 0x006fea0003c00000 */
[----:B------:R-:W-:Y:S02]  /*8770*/  ELECT P6, UR62, PT ;  /* 0x00000000003e782f */ /* 0x000fe400038c0000 */
[----:B------:R-:W-:Y:S01]  /*8780*/  MOV R14, UR62 ;  /* 0x0000003e000e7c02 */ /* 0x000fe20008000f00 */
[----:B-12---:R-:W-:Y:S10]  /*8790*/  ENDCOLLECTIVE ;  /* 0x000000000000791b */ /* 0x006ff40003800000 */
.L_x_501:
[----:B------:R-:W-:Y:S05]  /*87a0*/  BSYNC B0 ;  /* 0x0000000000007941 */ /* 0x000fea0003800000 */
.L_x_500:
[----:B------:R-:W-:Y:S01]  /*87b0*/  PLOP3.LUT P0, PT, P6, PT, PT, 0x80, 0x0 ;  /* 0x000000000000781c */ /* 0x000fe2000370f070 */
[----:B------:R-:W-:-:S12]  /*87c0*/  BRA `(.L_x_502) ;  /* 0xfffffff400cc7947 */ /* 0x000fd8000383ffff */
.L_x_470:
[----:B-1----:R1:W2:Y:S02]  /*87d0*/  SYNCS.PHASECHK.TRANS64.TRYWAIT P0, [R7+URZ], R0 ;  /* 0x00000000070075a7 */ /* 0x0022a4000800017f */
[----:B--2---:R-:W-:Y:S05]  /*87e0*/  @!P0 NANOSLEEP.SYNCS 0x989680 ;  /* 0x009896800000895d */ /* 0x004fea0003900000 */
[----:B------:R-:W2:Y:S02]  /*87f0*/  @!P0 SYNCS.PHASECHK.TRANS64 P0, [R7+URZ], R0 ;  /* 0x00000000070085a7 */ /* 0x000ea4000800007f */
[----:B--2---:R-:W-:Y:S05]  /*8800*/  @!P0 BRA `(.L_x_470) ;  /* 0xfffffffc00f08947 */ /* 0x004fea000383ffff */
[----:B------:R-:W-:Y:S05]  /*8810*/  BRA `(.L_x_503) ;  /* 0xfffffff800087947 */ /* 0x000fea000383ffff */
.L_x_471:
[----:B--2---:R2:W3:Y:S02]  /*8820*/  SYNCS.PHASECHK.TRANS64.TRYWAIT P0, [R3+URZ], R2 ;  /* 0x00000002030075a7 */ /* 0x0044e4000800017f */
[----:B---3--:R-:W-:Y:S05]  /*8830*/  @!P0 NANOSLEEP.SYNCS 0x989680 ;  /* 0x009896800000895d */ /* 0x008fea0003900000 */
[----:B------:R-:W3:Y:S02]  /*8840*/  @!P0 SYNCS.PHASECHK.TRANS64 P0, [R3+URZ], R2 ;  /* 0x00000002030085a7 */ /* 0x000ee4000800007f */
[----:B---3--:R-:W-:Y:S05]  /*8850*/  @!P0 BRA `(.L_x_471) ;  /* 0xfffffffc00f08947 */ /* 0x008fea000383ffff */
[----:B------:R-:W-:Y:S05]  /*8860*/  BRA `(.L_x_504) ;  /* 0xfffffff400fc7947 */ /* 0x000fea000383ffff */
.L_x_505:
        /* <DEDUP_REMOVED lines=9> */
.L_x_3858:


//--------------------- .text._ZN7cutlass13device_kernelIN5flash11enable_sm90INS1_16FlashAttnBwdSm90INS1_25CollectiveMainloopBwdSm90ILi2ELi1ELi1EN4cute5tupleIJNS5_1CILi1EEES8_S8_EEENS6_IJNS7_ILi64EEENS7_ILi96EEENS7_ILi192EEEEEENS_10bfloat16_tEfNS_4arch4Sm90ELb0ELb0ELb1ELb1ELb0ELb0ELb1ELb0ELi3ELi1ELi1ELi1ELb0EEENS1_21CollectiveEpilogueBwdISD_SE_SG_Li384ELb1ELb1ELi3EEENS1_19SingleTileSchedulerILb1ELb0ELb0ELi96EEEEEEEEEvNT_6ParamsE --------------------------
	.section	.text._ZN7cutlass13device_kernelIN5flash11enable_sm90INS1_16FlashAttnBwdSm90INS1_25CollectiveMainloopBwdSm90ILi2ELi1ELi1EN4cute5tupleIJNS5_1CILi1EEES8_S8_EEENS6_IJNS7_ILi64EEENS7_ILi96EEENS7_ILi192EEEEEENS_10bfloat16_tEfNS_4arch4Sm90ELb0ELb0ELb1ELb1ELb0ELb0ELb1ELb0ELi3ELi1ELi1ELi1ELb0EEENS1_21CollectiveEpilogueBwdISD_SE_SG_Li384ELb1ELb1ELi3EEENS1_19SingleTileSchedulerILb1ELb0ELb0ELi96EEEEEEEEEvNT_6ParamsE,"ax",@progbits
	.align	128
.text._ZN7cutlass13device_kernelIN5flash11enable_sm90INS1_16FlashAttnBwdSm90INS1_25CollectiveMainloopBwdSm90ILi2ELi1ELi1EN4cute5tupleIJNS5_1CILi1EEES8_S8_EEENS6_IJNS7_ILi64EEENS7_ILi96EEENS7_ILi192EEEEEENS_10bfloat16_tEfNS_4arch4Sm90ELb0ELb0ELb1ELb1ELb0ELb0ELb1ELb0ELi3ELi1ELi1ELi1ELb0EEENS1_21CollectiveEpilogueBwdISD_SE_SG_Li384ELb1ELb1ELi3EEENS1_19SingleTileSchedulerILb1ELb0ELb0ELi96EEEEEEEEEvNT_6ParamsE:
        .type           _ZN7cutlass13device_kernelIN5flash11enable_sm90INS1_16FlashAttnBwdSm90INS1_25CollectiveMainloopBwdSm90ILi2ELi1ELi1EN4cute5tupleIJNS5_1CILi1EEES8_S8_EEENS6_IJNS7_ILi64EEENS7_ILi96EEENS7_ILi192EEEEEENS_10bfloat16_tEfNS_4arch4Sm90ELb0ELb0ELb1ELb1ELb0ELb0ELb1ELb0ELi3ELi1ELi1ELi1ELb0EEENS1_21CollectiveEpilogueBwdISD_SE_SG_Li384ELb1ELb1ELi3EEENS1_19SingleTileSchedulerILb1ELb0ELb0ELi96EEEEEEEEEvNT_6ParamsE,@function
        .size           _ZN7cutlass13device_kernelIN5flash11enable_sm90INS1_16FlashAttnBwdSm90INS1_25CollectiveMainloopBwdSm90ILi2ELi1ELi1EN4cute5tupleIJNS5_1CILi1EEES8_S8_EEENS6_IJNS7_ILi64EEENS7_ILi96EEENS7_ILi192EEEEEENS_10bfloat16_tEfNS_4arch4Sm90ELb0ELb0ELb1ELb1ELb0ELb0ELb1ELb0ELi3ELi1ELi1ELi1ELb0EEENS1_21CollectiveEpilogueBwdISD_SE_SG_Li384ELb1ELb1ELi3EEENS1_19SingleTileSchedulerILb1ELb0ELb0ELi96EEEEEEEEEvNT_6ParamsE,(.L_x_3859 - _ZN7cutlass13device_kernelIN5flash11enable_sm90INS1_16FlashAttnBwdSm90INS1_25CollectiveMainloopBwdSm90ILi2ELi1ELi1EN4cute5tupleIJNS5_1CILi1EEES8_S8_EEENS6_IJNS7_ILi64EEENS7_ILi96EEENS7_ILi192EEEEEENS_10bfloat16_tEfNS_4arch4Sm90ELb0ELb0ELb1ELb1ELb0ELb0ELb1ELb0ELi3ELi1ELi1ELi1ELb0EEENS1_21CollectiveEpilogueBwdISD_SE_SG_Li384ELb1ELb1ELi3EEENS1_19SingleTileSchedulerILb1ELb0ELb0ELi96EEEEEEEEEvNT_6ParamsE)
        .other          _ZN7cutlass13device_kernelIN5flash11enable_sm90INS1_16FlashAttnBwdSm90INS1_25CollectiveMainloopBwdSm90ILi2ELi1ELi1EN4cute5tupleIJNS5_1CILi1EEES8_S8_EEENS6_IJNS7_ILi64EEENS7_ILi96EEENS7_ILi192EEEEEENS_10bfloat16_tEfNS_4arch4Sm90ELb0ELb0ELb1ELb1ELb0ELb0ELb1ELb0ELi3ELi1ELi1ELi1ELb0EEENS1_21CollectiveEpilogueBwdISD_SE_SG_Li384ELb1ELb1ELi3EEENS1_19SingleTileSchedulerILb1ELb0ELb0ELi96EEEEEEEEEvNT_6ParamsE,@"STO_CUDA_ENTRY STV_DEFAULT"
_ZN7cutlass13device_kernelIN5flash11enable_sm90INS1_16FlashAttnBwdSm90INS1_25CollectiveMainloopBwdSm90ILi2ELi1ELi1EN4cute5tupleIJNS5_1CILi1EEES8_S8_EEENS6_IJNS7_ILi64EEENS7_ILi96EEENS7_ILi192EEEEEENS_10bfloat16_tEfNS_4arch4Sm90ELb0ELb0ELb1ELb1ELb0ELb0ELb1ELb0ELi3ELi1ELi1ELi1ELb0EEENS1_21CollectiveEpilogueBwdISD_SE_SG_Li384ELb1ELb1ELi3EEENS1_19SingleTileSchedulerILb1ELb0ELb0ELi96EEEEEEEEEvNT_6ParamsE:
        /* <DEDUP_REMOVED lines=23> */
.L_x_507:
[----:B------:R-:W-:Y:S05]  /*0170*/  BSYNC B0 ;  /* 0x0000000000007941 */ /* 0x000fea0003800000 */
.L_x_506:
        /* <DEDUP_REMOVED lines=34> */
.L_x_508:
        /* <DEDUP_REMOVED lines=20> */
.L_x_509:
        /* <DEDUP_REMOVED lines=8> */
.L_x_512:
[----:B------:R-:W-:-:S08]  /*0560*/  NOP ;  /* 0x0000000000007918 */ /* 0x000fd00000000000 */
[----:B------:R-:W1:Y:S02]  /*0570*/  USETMAXREG.TRY_ALLOC.CTAPOOL UP0, 0xa0 ;  /* 0x000000a0000079c8 */ /* 0x000e640008000600 */
[----:B-1----:R-:W-:-:S13]  /*0580*/  PLOP3.LUT P0, PT, PT, PT, UP0, 0x80, 0x0 ;  /* 0x000000000000781c */ /* 0x002fda0003f0f008 */
[----:B------:R-:W-:Y:S05]  /*0590*/  @!P0 BRA `(.L_x_512) ;  /* 0xfffffffc00f08947 */ /* 0x000fea000383ffff */
[----:B------:R-:W-:Y:S01]  /*05a0*/  LOP3.LUT R0, R0, 0x3, RZ, 0xc0, !PT ;  /* 0x0000000300007812 */ /* 0x000fe200078ec0ff */
[----:B------:R-:W1:Y:S01]  /*05b0*/  S2R R2, SR_TID.X ;  /* 0x0000000000027919 */ /* 0x000e620000002100 */
[----:B------:R-:W-:Y:S01]  /*05c0*/  ULDC.64 UR4, c[0x0][0x8d8] ;  /* 0x0002360000047ab9 */ /* 0x000fe20000000a00 */
[----:B------:R-:W2:Y:S03]  /*05d0*/  S2R R17, SR_CTAID.X ;  /* 0x0000000000117919 */ /* 0x000ea60000002500 */
[----:B------:R-:W3:Y:S01]  /*05e0*/  SHFL.IDX PT, R0, R0, RZ, 0x1f ;  /* 0x00001fff00007589 */ /* 0x000ee200000e0000 */
[----:B------:R-:W4:Y:S01]  /*05f0*/  S2R R7, SR_CTAID.Z ;  /* 0x0000000000077919 */ /* 0x000f220000002700 */
[----:B---3--:R-:W-:Y:S02]  /*0600*/  ISETP.NE.AND P0, PT, R0, RZ, PT ;  /* 0x000000ff0000720c */ /* 0x008fe40003f05270 */
[----:B-1----:R-:W-:-:S11]  /*0610*/  SHF.R.U32.HI R2, RZ, 0x7, R2 ;  /* 0x00000007ff027819 */ /* 0x002fd60000011602 */
[----:B------:R-:W-:-:S05]  /*0620*/  @!P0 VIADD R2, R2, 0x9 ;  /* 0x0000000902028836 */ /* 0x000fca0000000000 */
[----:B------:R1:W-:Y:S06]  /*0630*/  @!P0 BAR.ARV R2, 0xa0 ;  /* 0x000280020000851d */ /* 0x0003ec0000002000 */
[----:B------:R-:W-:-:S04]  /*0640*/  ISETP.NE.U32.AND P0, PT, RZ, UR4, PT ;  /* 0x00000004ff007c0c */ /* 0x000fc8000bf05070 */
[----:B------:R-:W-:-:S13]  /*0650*/  ISETP.NE.AND.EX P0, PT, RZ, UR5, PT, P0 ;  /* 0x00000005ff007c0c */ /* 0x000fda000bf05300 */
[----:B-12-4-:R-:W-:Y:S05]  /*0660*/  @!P0 BRA `(.L_x_513) ;  /* 0x0000000000108947 */ /* 0x016fea0003800000 */
[----:B------:R-:W1:Y:S02]  /*0670*/  LDC.64 R2, c[0x0][0x8d8] ;  /* 0x00023600ff027b82 */ /* 0x000e640000000a00 */
[----:B-1----:R-:W-:-:S05]  /*0680*/  IMAD.WIDE R2, R7, 0x4, R2 ;  /* 0x0000000407027825 */ /* 0x002fca00078e0202 */
[----:B------:R1:W5:Y:S01]  /*0690*/  LDG.E R0, desc[UR38][R2.64] ;  /* 0x0000002602007981 */ /* 0x000362000c1e1900 */
[----:B------:R-:W-:Y:S05]  /*06a0*/  BRA `(.L_x_514) ;  /* 0x00000000002c7947 */ /* 0x000fea0003800000 */
.L_x_513:
[----:B------:R-:W-:Y:S02]  /*06b0*/  ULDC.64 UR4, c[0x0][0x8d0] ;  /* 0x0002340000047ab9 */ /* 0x000fe40000000a00 */
[----:B------:R-:W-:-:S04]  /*06c0*/  ISETP.NE.U32.AND P0, PT, RZ, UR4, PT ;  /* 0x00000004ff007c0c */ /* 0x000fc8000bf05070 */
[----:B------:R-:W-:-:S13]  /*06d0*/  ISETP.NE.AND.EX P0, PT, RZ, UR5, PT, P0 ;  /* 0x00000005ff007c0c */ /* 0x000fda000bf05300 */
[----:B------:R-:W-:Y:S05]  /*06e0*/  @!P0 BRA `(.L_x_515) ;  /* 0x0000000000188947 */ /* 0x000fea0003800000 */
[----:B------:R-:W1:Y:S02]  /*06f0*/  LDC.64 R2, c[0x0][0x8d0] ;  /* 0x00023400ff027b82 */ /* 0x000e640000000a00 */
[----:B-1----:R-:W-:-:S05]  /*0700*/  IMAD.WIDE R2, R7, 0x4, R2 ;  /* 0x0000000407027825 */ /* 0x002fca00078e0202 */
[----:B------:R-:W2:Y:S04]  /*0710*/  LDG.E R0, desc[UR38][R2.64] ;  /* 0x0000002602007981 */ /* 0x000ea8000c1e1900 */
[----:B------:R-:W2:Y:S02]  /*0720*/  LDG.E R5, desc[UR38][R2.64+0x4] ;  /* 0x0000042602057981 */ /* 0x000ea4000c1e1900 */
[----:B--2---:R-:W-:Y:S01]  /*0730*/  IMAD.IADD R0, R5, 0x1, -R0 ;  /* 0x0000000105007824 */ /* 0x004fe200078e0a00 */
[----:B------:R-:W-:Y:S06]  /*0740*/  BRA `(.L_x_514) ;  /* 0x0000000000047947 */ /* 0x000fec0003800000 */
.L_x_515:
[----:B------:R-:W2:Y:S02]  /*0750*/  LDC R0, c[0x0][0x8bc] ;  /* 0x00022f00ff007b82 */ /* 0x000ea40000000800 */
.L_x_514:
[----:B-1----:R-:W-:-:S05]  /*0760*/  IMAD R3, R17, 0x60, RZ ;  /* 0x0000006011037824 */ /* 0x002fca00078e02ff */
[----:B--2--5:R-:W-:-:S04]  /*0770*/  ISETP.GE.AND P0, PT, R3, R0, PT ;  /* 0x000000000300720c */ /* 0x024fc80003f06270 */
[----:B------:R-:W-:-:S04]  /*0780*/  SEL R4, R7, 0xffffffff, !P0 ;  /* 0xffffffff07047807 */ /* 0x000fc80004000000 */
[----:B------:R-:W-:Y:S01]  /*0790*/  ISETP.GE.AND P0, PT, R4, RZ, PT ;  /* 0x000000ff0400720c */ /* 0x000fe20003f06270 */
[----:B------:R1:W-:-:S12]  /*07a0*/  STL [R1+0x8], R4 ;  /* 0x0000080401007387 */ /* 0x0003d80000100800 */
[----:B-1----:R-:W-:Y:S05]  /*07b0*/  @!P0 BRA `(.L_x_516) ;  /* 0x0000009800f08947 */ /* 0x002fea0003800000 */
[----:B------:R-:W-:Y:S01]  /*07c0*/  ULDC.64 UR4, c[0x0][0x780] ;  /* 0x0001e00000047ab9 */ /* 0x000fe20000000a00 */
[----:B------:R-:W1:Y:S01]  /*07d0*/  LDC R18, c[0x0][0x290] ;  /* 0x0000a400ff127b82 */ /* 0x000e620000000800 */
[----:B------:R-:W-:-:S04]  /*07e0*/  ISETP.NE.U32.AND P0, PT, RZ, UR4, PT ;  /* 0x00000004ff007c0c */ /* 0x000fc8000bf05070 */
[----:B------:R-:W-:-:S13]  /*07f0*/  ISETP.NE.AND.EX P0, PT, RZ, UR5, PT, P0 ;  /* 0x00000005ff007c0c */ /* 0x000fda000bf05300 */
[----:B------:R-:W-:Y:S05]  /*0800*/  @!P0 BRA `(.L_x_517) ;  /* 0x0000000000108947 */ /* 0x000fea0003800000 */
[----:B------:R-:W2:Y:S02]  /*0810*/  LDC.64 R2, c[0x0][0x780] ;  /* 0x0001e000ff027b82 */ /* 0x000ea40000000a00 */
[----:B--2---:R-:W-:-:S05]  /*0820*/  IMAD.WIDE R2, R4, 0x4, R2 ;  /* 0x0000000404027825 */ /* 0x004fca00078e0202 */
[----:B------:R2:W5:Y:S01]  /*0830*/  LDG.E R19, desc[UR38][R2.64] ;  /* 0x0000002602137981 */ /* 0x000562000c1e1900 */
[----:B------:R-:W-:Y:S05]  /*0840*/  BRA `(.L_x_518) ;  /* 0x0000000000287947 */ /* 0x000fea0003800000 */
.L_x_517:
[----:B------:R-:W-:Y:S01]  /*0850*/  ULDC.64 UR4, c[0x0][0x770] ;  /* 0x0001dc0000047ab9 */ /* 0x000fe20000000a00 */
[----:B------:R-:W3:Y:S01]  /*0860*/  LDC R19, c[0x0][0x280] ;  /* 0x0000a000ff137b82 */ /* 0x000ee20000000800 */
[----:B------:R-:W-:-:S04]  /*0870*/  ISETP.NE.U32.AND P0, PT, RZ, UR4, PT ;  /* 0x00000004ff007c0c */ /* 0x000fc8000bf05070 */
[----:B------:R-:W-:-:S13]  /*0880*/  ISETP.NE.AND.EX P0, PT, RZ, UR5, PT, P0 ;  /* 0x00000005ff007c0c */ /* 0x000fda000bf05300 */
[----:B------:R-:W-:Y:S05]  /*0890*/  @!P0 BRA `(.L_x_518) ;  /* 0x0000000000148947 */ /* 0x000fea0003800000 */
[----:B------:R-:W2:Y:S02]  /*08a0*/  LDC.64 R2, c[0x0][0x770] ;  /* 0x0001dc00ff027b82 */ /* 0x000ea40000000a00 */
[----:B--2---:R-:W-:-:S05]  /*08b0*/  IMAD.WIDE R2, R4, 0x4, R2 ;  /* 0x0000000404027825 */ /* 0x004fca00078e0202 */
[----:B---3--:R-:W2:Y:S04]  /*08c0*/  LDG.E R19, desc[UR38][R2.64] ;  /* 0x0000002602137981 */ /* 0x008ea8000c1e1900 */
[----:B------:R-:W2:Y:S02]  /*08d0*/  LDG.E R0, desc[UR38][R2.64+0x4] ;  /* 0x0000042602007981 */ /* 0x000ea4000c1e1900 */
[----:B--2---:R-:W-:-:S07]  /*08e0*/  IMAD.IADD R19, R0, 0x1, -R19 ;  /* 0x0000000100137824 */ /* 0x004fce00078e0a13 */
.L_x_518:
[----:B------:R-:W-:Y:S02]  /*08f0*/  ULDC.64 UR4, c[0x0][0x788] ;  /* 0x0001e20000047ab9 */ /* 0x000fe40000000a00 */
[----:B------:R-:W-:-:S04]  /*0900*/  ISETP.NE.U32.AND P0, PT, RZ, UR4, PT ;  /* 0x00000004ff007c0c */ /* 0x000fc8000bf05070 */
[----:B------:R-:W-:-:S13]  /*0910*/  ISETP.NE.AND.EX P0, PT, RZ, UR5, PT, P0 ;  /* 0x00000005ff007c0c */ /* 0x000fda000bf05300 */
[----:B------:R-:W-:Y:S05]  /*0920*/  @!P0 BRA `(.L_x_519) ;  /* 0x0000000000108947 */ /* 0x000fea0003800000 */
[----:B--2---:R-:W2:Y:S02]  /*0930*/  LDC.64 R2, c[0x0][0x788] ;  /* 0x0001e200ff027b82 */ /* 0x004ea40000000a00 */
[----:B--2---:R-:W-:-:S05]  /*0940*/  IMAD.WIDE R2, R4, 0x4, R2 ;  /* 0x0000000404027825 */ /* 0x004fca00078e0202 */
[----:B-1----:R1:W5:Y:S01]  /*0950*/  LDG.E R18, desc[UR38][R2.64] ;  /* 0x0000002602127981 */ /* 0x002362000c1e1900 */
[----:B------:R-:W-:Y:S05]  /*0960*/  BRA `(.L_x_520) ;  /* 0x0000000000247947 */ /* 0x000fea0003800000 */
.L_x_519:
[----:B------:R-:W-:Y:S02]  /*0970*/  ULDC.64 UR4, c[0x0][0x778] ;  /* 0x0001de0000047ab9 */ /* 0x000fe40000000a00 */
[----:B------:R-:W-:-:S04]  /*0980*/  ISETP.NE.U32.AND P0, PT, RZ, UR4, PT ;  /* 0x00000004ff007c0c */ /* 0x000fc8000bf05070 */
[----:B------:R-:W-:-:S13]  /*0990*/  ISETP.NE.AND.EX P0, PT, RZ, UR5, PT, P0 ;  /* 0x00000005ff007c0c */ /* 0x000fda000bf05300 */
[----:B------:R-:W-:Y:S05]  /*09a0*/  @!P0 BRA `(.L_x_520) ;  /* 0x0000000000148947 */ /* 0x000fea0003800000 */
[----:B--2---:R-:W2:Y:S02]  /*09b0*/  LDC.64 R2, c[0x0][0x778] ;  /* 0x0001de00ff027b82 */ /* 0x004ea40000000a00 */
[----:B--2---:R-:W-:-:S05]  /*09c0*/  IMAD.WIDE R2, R4, 0x4, R2 ;  /* 0x0000000404027825 */ /* 0x004fca00078e0202 */
[----:B-1----:R-:W2:Y:S04]  /*09d0*/  LDG.E R18, desc[UR38][R2.64] ;  /* 0x0000002602127981 */ /* 0x002ea8000c1e1900 */
[----:B------:R-:W2:Y:S02]  /*09e0*/  LDG.E R5, desc[UR38][R2.64+0x4] ;  /* 0x0000042602057981 */ /* 0x000ea4000c1e1900 */
[----:B--2---:R-:W-:-:S07]  /*09f0*/  IMAD.IADD R18, R5, 0x1, -R18 ;  /* 0x0000000105127824 */ /* 0x004fce00078e0a12 */
.L_x_520:
[----:B---3-5:R-:W-:Y:S02]  /*0a00*/  ISETP.GE.AND P1, PT, R19, 0x1, PT ;  /* 0x000000011300780c */ /* 0x028fe40003f26270 */
[----:B------:R-:W-:Y:S02]  /*0a10*/  CS2R R70, SRZ ;  /* 0x0000000000467805 */ /* 0x000fe4000001ff00 */
[----:B------:R-:W-:Y:S02]  /*0a20*/  PLOP3.LUT P0, PT, PT, PT, PT, 0x80, 0x0 ;  /* 0x000000000000781c */ /* 0x000fe40003f0f070 */
        /* <DEDUP_REMOVED lines=48> */
[----:B------:R-:W3:Y:S01]  /*0d30*/  S2UR UR4, SR_CgaCtaId ;  /* 0x00000000000479c3 */ /* 0x000ee20000008800 */
[----:B------:R-:W-:Y:S01]  /*0d40*/  UMOV UR36, 0x400 ;  /* 0x0000040000247882 */ /* 0x000fe20000000000 */
[----:B------:R-:W-:Y:S01]  /*0d50*/  ULDC UR40, c[0x0][0x75c] ;  /* 0x0001d70000287ab9 */ /* 0x000fe20000000800 */
[----:B------:R-:W-:Y:S01]  /*0d60*/  ULDC UR41, c[0x0][0x744] ;  /* 0x0001d10000297ab9 */ /* 0x000fe20000000800 */
[----:B---3--:R-:W-:-:S04]  /*0d70*/  ULEA UR36, UR4, UR36, 0x18 ;  /* 0x0000002404247291 */ /* 0x008fc8000f8ec03f */
[----:B------:R-:W-:-:S04]  /*0d80*/  UIADD3 UR37, UR36, 0x30400, URZ ;  /* 0x0003040024257890 */ /* 0x000fc8000fffe03f */
[----:B------:R-:W-:-:S06]  /*0d90*/  ULOP3.LUT UP0, URZ, UR37, 0x1bf, URZ, 0xc0, !UPT ;  /* 0x000001bf253f7892 */ /* 0x000fcc000f80c03f */
[----:B------:R-:W-:-:S13]  /*0da0*/  PLOP3.LUT P0, PT, PT, PT, UP0, 0x80, 0x0 ;  /* 0x000000000000781c */ /* 0x000fda0003f0f008 */
[----:B------:R-:W-:Y:S05]  /*0db0*/  @!P0 BRA `(.L_x_522) ;  /* 0x00000000007c8947 */ /* 0x000fea0003800000 */
[----:B-12---:R-:W-:Y:S01]  /*0dc0*/  MOV R2, 0x0 ;  /* 0x0000000000027802 */ /* 0x006fe20000000f00 */
        /* <DEDUP_REMOVED lines=15> */
.L_x_523:
        /* <DEDUP_REMOVED lines=15> */
.L_x_522:
[----:B------:R-:W-:-:S04]  /*0fb0*/  IMAD.U32 R0, RZ, RZ, UR36 ;  /* 0x00000024ff007e24 */ /* 0x000fc8000f8e00ff */
[----:B------:R-:W-:-:S05]  /*0fc0*/  VIADD R0, R0, 0x33400 ;  /* 0x0003340000007836 */ /* 0x000fca0000000000 */
[----:B------:R-:W-:-:S13]  /*0fd0*/  LOP3.LUT P0, RZ, R0, 0x1bf, RZ, 0xc0, !PT ;  /* 0x000001bf00ff7812 */ /* 0x000fda000780c0ff */
        /* <DEDUP_REMOVED lines=17> */
.L_x_525:
        /* <DEDUP_REMOVED lines=15> */
.L_x_524:
[----:B-12---:R-:W1:Y:S01]  /*11e0*/  S2R R2, SR_TID.X ;  /* 0x0000000000027919 */ /* 0x006e620000002100 */
[----:B------:R-:W-:Y:S01]  /*11f0*/  UMOV UR4, 0xffffffff ;  /* 0xffffffff00047882 */ /* 0x000fe20000000000 */
[----:B-1----:R-:W-:-:S05]  /*1200*/  VIADD R0, R2, 0xffffff80 ;  /* 0xffffff8002007836 */ /* 0x002fca0000000000 */
[----:B------:R-:W-:-:S04]  /*1210*/  SHF.R.S32.HI R3, RZ, 0x1f, R0 ;  /* 0x0000001fff037819 */ /* 0x000fc80000011400 */
[----:B------:R-:W-:-:S04]  /*1220*/  LEA.HI R2, R3, R0, RZ, 0x7 ;  /* 0x0000000003027211 */ /* 0x000fc800078f38ff */
[----:B------:R-:W-:Y:S01]  /*1230*/  SHF.R.S32.HI R13, RZ, 0x7, R2 ;  /* 0x00000007ff0d7819 */ /* 0x000fe20000011402 */
[----:B------:R-:W-:Y:S06]  /*1240*/  BRA.DIV UR4, `(.L_x_526) ;  /* 0x0000009204547947 */ /* 0x000fec000b800000 */
[----:B------:R1:W2:Y:S02]  /*1250*/  SHFL.IDX PT, R14, R13, RZ, 0x1f ;  /* 0x00001fff0d0e7589 */ /* 0x0002a400000e0000 */
.L_x_656:
[----:B------:R-:W-:Y:S01]  /*1260*/  SHF.L.U32 R11, RZ, 0x1f, RZ ;  /* 0x0000001fff0b7819 */ /* 0x000fe200000006ff */
[----:B--2---:R-:W-:Y:S01]  /*1270*/  IMAD.HI R4, R14, 0x55555556, RZ ;  /* 0x555555560e047827 */ /* 0x004fe200078e02ff */
[----:B------:R-:W-:Y:S02]  /*1280*/  LEA.HI R6, R3, R0, RZ, 0x4 ;  /* 0x0000000003067211 */ /* 0x000fe400078f20ff */
[----:B------:R-:W2:Y:S01]  /*1290*/  SYNCS.PHASECHK.TRANS64.TRYWAIT P0, [UR36+0x36400], R11 ;  /* 0x0364000bff0075a7 */ /* 0x000ea20008000164 */
[----:B------:R-:W-:Y:S01]  /*12a0*/  LOP3.LUT R7, R2, 0xffffff80, RZ, 0xc0, !PT ;  /* 0xffffff8002077812 */ /* 0x000fe200078ec0ff */
[----:B------:R-:W-:Y:S01]  /*12b0*/  VIADD R19, R19, 0x3f ;  /* 0x0000003f13137836 */ /* 0x000fe20000000000 */
[----:B------:R-:W-:Y:S01]  /*12c0*/  LEA.HI R5, R4, R4, RZ, 0x1 ;  /* 0x0000000404057211 */ /* 0x000fe200078f08ff */
[----:B------:R-:W-:Y:S01]  /*12d0*/  IMAD.HI R4, R13, 0x55555556, RZ ;  /* 0x555555560d047827 */ /* 0x000fe200078e02ff */
[----:B------:R-:W-:Y:S02]  /*12e0*/  LEA.HI R2, R3, R0, RZ, 0x5 ;  /* 0x0000000003027211 */ /* 0x000fe400078f28ff */
[----:B------:R-:W-:Y:S01]  /*12f0*/  LOP3.LUT R3, R6, 0xfffffff0, RZ, 0xc0, !PT ;  /* 0xfffffff006037812 */ /* 0x000fe200078ec0ff */
[----:B------:R-:W-:Y:S01]  /*1300*/  IMAD R18, R17, -0x60, R18 ;  /* 0xffffffa011127824 */ /* 0x000fe200078e0212 */
[----:B------:R-:W-:Y:S01]  /*1310*/  LEA.HI R8, R4, R4, RZ, 0x1 ;  /* 0x0000000404087211 */ /* 0x000fe200078f08ff */
[C---:B------:R-:W-:Y:S01]  /*1320*/  IMAD.IADD R4, R0.reuse, 0x1, -R7 ;  /* 0x0000000100047824 */ /* 0x040fe200078e0a07 */
[--C-:B------:R-:W-:Y:S01]  /*1330*/  SHF.R.S32.HI R9, RZ, 0x5, R2.reuse ;  /* 0x00000005ff097819 */ /* 0x100fe20000011402 */
[----:B------:R-:W-:Y:S01]  /*1340*/  IMAD.IADD R3, R0, 0x1, -R3 ;  /* 0x0000000100037824 */ /* 0x000fe200078e0a03 */
[----:B------:R-:W-:Y:S01]  /*1350*/  SHF.R.S32.HI R10, RZ, 0x1f, R19 ;  /* 0x0000001fff0a7819 */ /* 0x000fe20000011413 */
[----:B------:R-:W-:Y:S01]  /*1360*/  IMAD R7, R8, -0x3, R13 ;  /* 0xfffffffd08077824 */ /* 0x000fe200078e020d */
[----:B------:R-:W-:Y:S01]  /*1370*/  SHF.R.S32.HI R8, RZ, 0x1f, R2 ;  /* 0x0000001fff087819 */ /* 0x000fe20000011402 */
[----:B------:R-:W-:Y:S01]  /*1380*/  IMAD R5, R5, -0x3, R14 ;  /* 0xfffffffd05057824 */ /* 0x000fe200078e020e */
[----:B------:R-:W-:Y:S01]  /*1390*/  LEA.HI R2, R10, R19, RZ, 0x6 ;  /* 0x000000130a027211 */ /* 0x000fe200078f30ff */
[----:B------:R-:W-:Y:S01]  /*13a0*/  IMAD R17, R7, -0x20, R18 ;  /* 0xffffffe007117824 */ /* 0x000fe200078e0212 */
[----:B------:R-:W-:-:S02]  /*13b0*/  LEA.HI R8, R8, R9, RZ, 0x2 ;  /* 0x0000000908087211 */ /* 0x000fc400078f10ff */
[----:B------:R-:W-:Y:S01]  /*13c0*/  LEA.HI R0, R3, R3, RZ, 0x1 ;  /* 0x0000000303007211 */ /* 0x000fe200078f08ff */
[----:B--2---:R-:W-:Y:S06]  /*13d0*/  @P0 BRA `(.L_x_527) ;  /* 0x0000000000080947 */ /* 0x004fec0003800000 */
[----:B------:R-:W2:Y:S02]  /*13e0*/  SYNCS.PHASECHK.TRANS64.TRYWAIT P0, [UR36+0x36400], R11 ;  /* 0x0364000bff0075a7 */ /* 0x000ea40008000164 */
[----:B--2---:R-:W-:Y:S05]  /*13f0*/  @!P0 BRA `(.L_x_528) ;  /* 0x0000009000048947 */ /* 0x004fea0003800000 */
.L_x_527:
[----:B------:R-:W-:Y:S01]  /*1400*/  LOP3.LUT R12, R8, 0x3ffffc, RZ, 0xc0, !PT ;  /* 0x003ffffc080c7812 */ /* 0x000fe200078ec0ff */
[----:B------:R-:W-:Y:S01]  /*1410*/  IMAD R14, R13, 0x400, R4 ;  /* 0x000004000d0e7824 */ /* 0x000fe200078e0204 */
[--C-:B--2---:R-:W-:Y:S01]  /*1420*/  SHF.R.S32.HI R7, RZ, 0x1, R0.reuse ;  /* 0x00000001ff077819 */ /* 0x104fe20000011400 */
[----:B------:R-:W-:Y:S01]  /*1430*/  IMAD.MOV.U32 R157, RZ, RZ, 0x20 ;  /* 0x00000020ff9d7424 */ /* 0x000fe200078e00ff */
[----:B------:R-:W-:Y:S01]  /*1440*/  SHF.R.S32.HI R8, RZ, 0x1f, R0 ;  /* 0x0000001fff087819 */ /* 0x000fe20000011400 */
[----:B------:R-:W-:Y:S01]  /*1450*/  IMAD.IADD R15, R9, 0x1, -R12 ;  /* 0x00000001090f7824 */ /* 0x000fe200078e0a0c */
[----:B------:R-:W-:Y:S02]  /*1460*/  SHF.R.S32.HI R10, RZ, 0x1f, R3 ;  /* 0x0000001fff0a7819 */ /* 0x000fe40000011403 */
[----:B------:R-:W-:Y:S02]  /*1470*/  CS2R R70, SRZ ;  /* 0x0000000000467805 */ /* 0x000fe4000001ff00 */
[----:B------:R-:W-:-:S02]  /*1480*/  LEA.HI R8, R8, R7, RZ, 0x2 ;  /* 0x0000000708087211 */ /* 0x000fc400078f10ff */
[----:B------:R-:W-:Y:S02]  /*1490*/  CS2R R68, SRZ ;  /* 0x0000000000447805 */ /* 0x000fe4000001ff00 */
[----:B------:R-:W-:Y:S02]  /*14a0*/  LEA.HI R10, R10, R3, RZ, 0x3 ;  /* 0x000000030a0a7211 */ /* 0x000fe400078f18ff */
[----:B------:R-:W-:Y:S02]  /*14b0*/  CS2R R66, SRZ ;  /* 0x0000000000427805 */ /* 0x000fe4000001ff00 */
[----:B------:R-:W-:Y:S02]  /*14c0*/  LOP3.LUT R8, R8, 0xfffffffc, RZ, 0xc0, !PT ;  /* 0xfffffffc08087812 */ /* 0x000fe400078ec0ff */
[----:B------:R-:W-:Y:S02]  /*14d0*/  CS2R R64, SRZ ;  /* 0x0000000000407805 */ /* 0x000fe4000001ff00 */
[----:B------:R-:W-:Y:S01]  /*14e0*/  LOP3.LUT R0, R0, 0x7fffffe, RZ, 0xc0, !PT ;  /* 0x07fffffe00007812 */ /* 0x000fe200078ec0ff */
[----:B------:R-:W-:Y:S01]  /*14f0*/  IMAD.SHL.U32 R10, R10, 0x20, RZ ;  /* 0x000000200a0a7824 */ /* 0x000fe200078e00ff */
[----:B------:R-:W-:Y:S01]  /*1500*/  SHF.R.S32.HI R6, RZ, 0x4, R6 ;  /* 0x00000004ff067819 */ /* 0x000fe20000011406 */
[----:B------:R-:W-:Y:S01]  /*1510*/  IMAD.IADD R8, R7, 0x1, -R8 ;  /* 0x0000000107087824 */ /* 0x000fe200078e0a08 */
[----:B------:R-:W-:Y:S01]  /*1520*/  CS2R R62, SRZ ;  /* 0x00000000003e7805 */ /* 0x000fe2000001ff00 */
[----:B------:R-:W-:Y:S01]  /*1530*/  IMAD.IADD R11, R3, 0x1, -R0 ;  /* 0x00000001030b7824 */ /* 0x000fe200078e0a00 */
[----:B------:R-:W-:Y:S01]  /*1540*/  SHF.R.S32.HI R3, RZ, 0x1f, R4 ;  /* 0x0000001fff037819 */ /* 0x000fe20000011404 */
[----:B------:R-:W-:Y:S01]  /*1550*/  IMAD.SHL.U32 R9, R8, 0x40, RZ ;  /* 0x0000004008097824 */ /* 0x000fe200078e00ff */
[----:B------:R-:W-:Y:S01]  /*1560*/  LOP3.LUT R10, R10, 0x7fffff00, RZ, 0xc0, !PT ;  /* 0x7fffff000a0a7812 */ /* 0x000fe200078ec0ff */
[----:B------:R-:W-:Y:S01]  /*1570*/  IMAD.SHL.U32 R12, R6, 0x8, RZ ;  /* 0x00000008060c7824 */ /* 0x000fe200078e00ff */
[----:B------:R-:W-:-:S02]  /*1580*/  LEA.HI R0, R3, R4, RZ, 0x2 ;  /* 0x0000000403007211 */ /* 0x000fc400078f10ff */
[----:B------:R-:W-:Y:S02]  /*1590*/  CS2R R60, SRZ ;  /* 0x00000000003c7805 */ /* 0x000fe4000001ff00 */
[----:B------:R-:W-:Y:S01]  /*15a0*/  LOP3.LUT R9, R9, 0xc0, RZ, 0xc0, !PT ;  /* 0x000000c009097812 */ /* 0x000fe200078ec0ff */
[----:B------:R-:W-:Y:S01]  /*15b0*/  IMAD R10, R13, 0x800, R10 ;  /* 0x000008000d0a7824 */ /* 0x000fe200078e020a */
[--C-:B------:R-:W-:Y:S02]  /*15c0*/  SHF.R.S32.HI R6, RZ, 0x2, R0.reuse ;  /* 0x00000002ff067819 */ /* 0x100fe40000011400 */
[----:B------:R-:W-:Y:S02]  /*15d0*/  CS2R R58, SRZ ;  /* 0x00000000003a7805 */ /* 0x000fe4000001ff00 */
[----:B------:R-:W-:Y:S01]  /*15e0*/  SHF.R.S32.HI R7, RZ, 0x1f, R0 ;  /* 0x0000001fff077819 */ /* 0x000fe20000011400 */
[----:B------:R-:W-:Y:S01]  /*15f0*/  IMAD R10, R11, 0x20, R10 ;  /* 0x000000200b0a7824 */ /* 0x000fe200078e020a */
[----:B------:R-:W-:-:S02]  /*1600*/  LOP3.LUT R12, R9, 0x8, R12, 0xf8, !PT ;  /* 0x00000008090c7812 */ /* 0x000fc400078ef80c */
[----:B------:R-:W-:Y:S02]  /*1610*/  CS2R R56, SRZ ;  /* 0x0000000000387805 */ /* 0x000fe4000001ff00 */
[----:B------:R-:W-:Y:S01]  /*1620*/  SHF.R.U32.HI R9, RZ, 0x3, R9 ;  /* 0x00000003ff097819 */ /* 0x000fe20000011609 */
[----:B------:R-:W-:Y:S01]  /*1630*/  IMAD R10, R15, 0x200, R10 ;  /* 0x000002000f0a7824 */ /* 0x000fe200078e020a */
[----:B------:R-:W-:Y:S02]  /*1640*/  LEA.HI R7, R7, R6, RZ, 0x3 ;  /* 0x0000000607077211 */ /* 0x000fe400078f18ff */
[----:B------:R-:W-:Y:S02]  /*1650*/  CS2R R54, SRZ ;  /* 0x0000000000367805 */ /* 0x000fe4000001ff00 */
[----:B------:R-:W-:Y:S02]  /*1660*/  LOP3.LUT R9, R12, R9, RZ, 0x3c, !PT ;  /* 0x000000090c097212 */ /* 0x000fe400078e3cff */
[----:B------:R-:W-:-:S02]  /*1670*/  CS2R R52, SRZ ;  /* 0x0000000000347805 */ /* 0x000fc4000001ff00 */
[----:B------:R-:W-:Y:S02]  /*1680*/  LEA.HI R3, R3, R4, RZ, 0x5 ;  /* 0x0000000403037211 */ /* 0x000fe400078f28ff */
[----:B------:R-:W-:Y:S02]  /*1690*/  CS2R R50, SRZ ;  /* 0x0000000000327805 */ /* 0x000fe4000001ff00 */
[----:B------:R-:W-:Y:S01]  /*16a0*/  LOP3.LUT R7, R7, 0xfffffff8, RZ, 0xc0, !PT ;  /* 0xfffffff807077812 */ /* 0x000fe200078ec0ff */
[----:B------:R-:W-:Y:S01]  /*16b0*/  IMAD.IADD R10, R10, 0x1, R9 ;  /* 0x000000010a0a7824 */ /* 0x000fe200078e0209 */
[----:B------:R-:W-:Y:S02]  /*16c0*/  SHF.R.S32.HI R3, RZ, 0x5, R3 ;  /* 0x00000005ff037819 */ /* 0x000fe40000011403 */
[----:B------:R-:W-:Y:S02]  /*16d0*/  CS2R R48, SRZ ;  /* 0x0000000000307805 */ /* 0x000fe4000001ff00 */
[----:B-1----:R-:W-:Y:S01]  /*16e0*/  LOP3.LUT R13, R0, 0xfffffffc, RZ, 0xc0, !PT ;  /* 0xfffffffc000d7812 */ /* 0x002fe200078ec0ff */
[----:B------:R-:W-:Y:S01]  /*16f0*/  IMAD.IADD R6, R6, 0x1, -R7 ;  /* 0x0000000106067824 */ /* 0x000fe200078e0a07 */
[----:B------:R-:W-:-:S02]  /*1700*/  LEA R156, R10, UR36, 0x1 ;  /* 0x000000240a9c7c11 */ /* 0x000fc4000f8e08ff */
[----:B------:R-:W-:Y:S02]  /*1710*/  CS2R R46, SRZ ;  /* 0x00000000002e7805 */ /* 0x000fe4000001ff00 */
[----:B------:R-:W-:Y:S01]  /*1720*/  SHF.R.S32.HI R10, RZ, 0x6, R2 ;  /* 0x00000006ff0a7819 */ /* 0x000fe20000011402 */
[----:B------:R-:W-:Y:S01]  /*1730*/  IMAD R3, R3, 0x10, R6 ;  /* 0x0000001003037824 */ /* 0x000fe200078e0206 */
[----:B------:R-:W-:Y:S01]  /*1740*/  LOP3.LUT P0, RZ, R8, 0x2, RZ, 0xc0, !PT ;  /* 0x0000000208ff7812 */ /* 0x000fe2000780c0ff */
[----:B------:R-:W-:Y:S01]  /*1750*/  IMAD.IADD R0, R4, 0x1, -R13 ;  /* 0x0000000104007824 */ /* 0x000fe200078e0a0d */
[----:B------:R-:W-:Y:S01]  /*1760*/  LOP3.LUT R9, R16, 0x1, RZ, 0xfc, !PT ;  /* 0x0000000110097812 */ /* 0x000fe200078efcff */
[----:B------:R-:W-:Y:S01]  /*1770*/  IMAD.SHL.U32 R4, R14, 0x4, RZ ;  /* 0x000000040e047824 */ /* 0x000fe200078e00ff */
[----:B------:R1:W-:Y:S01]  /*1780*/  STL [R1], R3 ;  /* 0x0000000301007387 */ /* 0x0003e20000100800 */
[----:B------:R-:W-:Y:S01]  /*1790*/  SEL R157, R157, 0xffffffe0, !P0 ;  /* 0xffffffe09d9d7807 */ /* 0x000fe20004000000 */
[----:B------:R-:W-:Y:S01]  /*17a0*/  IMAD R0, R0, -0x2, R17 ;  /* 0xfffffffe00007824 */ /* 0x000fe200078e0211 */
[----:B------:R-:W-:Y:S01]  /*17b0*/  CS2R R6, SRZ ;  /* 0x0000000000067805 */ /* 0x000fe2000001ff00 */
[----:B------:R2:W-:Y:S01]  /*17c0*/  STL [R1+0x4], R10 ;  /* 0x0000040a01007387 */ /* 0x0005e20000100800 */
[----:B------:R-:W-:Y:S01]  /*17d0*/  IMAD.MOV.U32 R8, RZ, RZ, RZ ;  /* 0x000000ffff087224 */ /* 0x000fe200078e00ff */
[----:B------:R-:W-:-:S02]  /*17e0*/  CS2R R44, SRZ ;  /* 0x00000000002c7805 */ /* 0x000fc4000001ff00 */
[----:B------:R-:W-:Y:S02]  /*17f0*/  CS2R R42, SRZ ;  /* 0x00000000002a7805 */ /* 0x000fe4000001ff00 */
[----:B------:R-:W-:Y:S02]  /*1800*/  CS2R R40, SRZ ;  /* 0x0000000000287805 */ /* 0x000fe4000001ff00 */
[----:B------:R-:W-:Y:S01]  /*1810*/  CS2R R38, SRZ ;  /* 0x0000000000267805 */ /* 0x000fe2000001ff00 */
[----:B-1----:R-:W-:Y:S01]  /*1820*/  IMAD.MOV.U32 R3, RZ, RZ, RZ ;  /* 0x000000ffff037224 */ /* 0x002fe200078e00ff */
        /* <DEDUP_REMOVED lines=31> */
[----:B------:R-:W-:Y:S02]  /*1a20*/  LEA R2, R4, UR36, 0x2 ;  /* 0x0000002404027c11 */ /* 0x000fe4000f8e10ff */
[----:B--2---:R-:W-:-:S07]  /*1a30*/  IADD3 R157, R157, 0x30400, R156 ;  /* 0x000304009d9d7810 */ /* 0x004fce0007ffe09c */
.L_x_539:
[----:B------:R-:W-:-:S13]  /*1a40*/  ISETP.NE.AND P0, PT, R9, 0x3, PT ;  /* 0x000000030900780c */ /* 0x000fda0003f05270 */
[----:B------:R-:W-:Y:S05]  /*1a50*/  @!P0 BRA `(.L_x_529) ;  /* 0x0000000000048947 */ /* 0x000fea0003800000 */
[----:B------:R-:W-:Y:S01]  /*1a60*/  BPT.TRAP 0x1 ;  /* 0x000000040000795c */ /* 0x000fe20000300000 */
.L_x_529:
[----:B------:R-:W-:Y:S02]  /*1a70*/  LEA R4, R3, UR36, 0x3 ;  /* 0x0000002403047c11 */ /* 0x000fe4000f8e18ff */
[----:B------:R-:W-:-:S04]  /*1a80*/  SHF.L.U32 R11, R7, 0x1f, RZ ;  /* 0x0000001f070b7819 */ /* 0x000fc800000006ff */
[----:B------:R1:W2:Y:S01]  /*1a90*/  SYNCS.PHASECHK.TRANS64.TRYWAIT P1, [R4+URZ+0x36410], R11 ;  /* 0x0364100b040075a7 */ /* 0x0002a2000802017f */
[----:B------:R-:W-:Y:S05]  /*1aa0*/  @!P0 BRA `(.L_x_530) ;  /* 0x0000000000048947 */ /* 0x000fea0003800000 */
[----:B------:R-:W-:Y:S01]  /*1ab0*/  BPT.TRAP 0x1 ;  /* 0x000000040000795c */ /* 0x000fe20000300000 */
.L_x_530:
[----:B--2---:R-:W-:Y:S05]  /*1ac0*/  @P1 BRA `(.L_x_531) ;  /* 0x0000000000081947 */ /* 0x004fea0003800000 */
[----:B------:R-:W2:Y:S02]  /*1ad0*/  SYNCS.PHASECHK.TRANS64.TRYWAIT P1, [R4+URZ+0x36410], R11 ;  /* 0x0364100b040075a7 */ /* 0x000ea4000802017f */
[----:B--2---:R-:W-:Y:S05]  /*1ae0*/  @!P1 BRA `(.L_x_532) ;  /* 0x0000008800609947 */ /* 0x004fea0003800000 */
.L_x_531:
[----:B------:R-:W-:Y:S05]  /*1af0*/  WARPSYNC.ALL ;  /* 0x0000000000007948 */ /* 0x000fea0003800000 */
[----:B------:R-:W-:Y:S01]  /*1b00*/  R2UR UR6, R5 ;  /* 0x00000000050672ca */ /* 0x000fe200000e0000 */
[----:B------:R-:W-:Y:S01]  /*1b10*/  UIADD3 UR4, UR36, 0x1e000, URZ ;  /* 0x0001e00024047890 */ /* 0x000fe2000fffe03f */
[----:B------:R-:W-:Y:S01]  /*1b20*/  R2UR UR7, R3 ;  /* 0x00000000030772ca */ /* 0x000fe200000e0000 */
[----:B------:R-:W3:Y:S01]  /*1b30*/  LDL R10, [R1] ;  /* 0x00000000010a7983 */ /* 0x000ee20000100800 */
[----:B------:R-:W-:Y:S01]  /*1b40*/  WARPGROUP.ARRIVE ;  /* 0x00000000000079c5 */ /* 0x000fe20000000000 */
[----:B------:R-:W-:Y:S01]  /*1b50*/  USHF.R.U32.HI UR5, URZ, 0x4, UR4 ;  /* 0x000000043f057899 */ /* 0x000fe20008011604 */
[----:B------:R-:W-:Y:S01]  /*1b60*/  UMOV UR13, 0x40000040 ;  /* 0x40000040000d7882 */ /* 0x000fe20000000000 */
[----:B------:R-:W-:-:S02]  /*1b70*/  UMOV UR15, 0x40000040 ;  /* 0x40000040000f7882 */ /* 0x000fc40000000000 */
[----:B------:R-:W-:Y:S01]  /*1b80*/  ULOP3.LUT UR5, UR5, 0x3fff, URZ, 0xc0, !UPT ;  /* 0x00003fff05057892 */ /* 0x000fe2000f8ec03f */
[----:B------:R-:W-:Y:S01]  /*1b90*/  UMOV UR9, 0x40000040 ;  /* 0x4000004000097882 */ /* 0x000fe20000000000 */
[----:B------:R-:W-:Y:S02]  /*1ba0*/  UMOV UR11, 0x40000040 ;  /* 0x40000040000b7882 */ /* 0x000fe40000000000 */
        /* <DEDUP_REMOVED lines=36> */
[----:B------:R-:W-:Y:S01]  /*1df0*/  WARPGROUP.ARRIVE ;  /* 0x00000000000079c5 */ /* 0x000fe20000000000 */
[----:B---3--:R-:W-:-:S05]  /*1e00*/  IMAD R10, R3, 0x40, R10 ;  /* 0x00000040030a7824 */ /* 0x008fca00078e020a */
[----:B------:R-:W-:Y:S01]  /*1e10*/  HGMMA.64x32x16.F32.BF16 R120, gdesc[UR12], R120, gsb0 ;  /* 0x006000000c7879f0 */ /* 0x000fe20008001878 */
[----:B------:R-:W-:Y:S01]  /*1e20*/  UIADD3 UR12, UR6, 0x202, URZ ;  /* 0x00000202060c7890 */ /* 0x000fe2000fffe03f */
[----:B------:R-:W-:Y:S01]  /*1e30*/  LEA R10, R10, UR36, 0x2 ;  /* 0x000000240a0a7c11 */ /* 0x000fe2000f8e10ff */
        /* <DEDUP_REMOVED lines=48> */
[----:B------:R3:W1:Y:S01]  /*2140*/  LDS R139, [R10+0x30020] ;  /* 0x030020000a8b7984 */ /* 0x0006620000000800 */
[----:B------:R-:W-:Y:S05]  /*2150*/  @!P0 BRA `(.L_x_533) ;  /* 0x0000000000048947 */ /* 0x000fea0003800000 */
[----:B------:R-:W-:Y:S01]  /*2160*/  BPT.TRAP 0x1 ;  /* 0x000000040000795c */ /* 0x000fe20000300000 */
.L_x_533:
[----:B------:R-:W-:-:S04]  /*2170*/  SHF.L.U32 R15, R6, 0x1f, RZ ;  /* 0x0000001f060f7819 */ /* 0x000fc800000006ff */
[----:B------:R1:W1:Y:S01]  /*2180*/  SYNCS.PHASECHK.TRANS64.TRYWAIT P1, [UR36+0x36430], R15 ;  /* 0x0364300fff0075a7 */ /* 0x0002620008020164 */
[----:B------:R-:W-:Y:S05]  /*2190*/  @!P0 BRA `(.L_x_534) ;  /* 0x0000000000048947 */ /* 0x000fea0003800000 */
[----:B------:R-:W-:Y:S01]  /*21a0*/  BPT.TRAP 0x1 ;  /* 0x000000040000795c */ /* 0x000fe20000300000 */
.L_x_534:
[----:B------:R-:W-:Y:S01]  /*21b0*/  FMUL.FTZ R12, R120, UR40 ;  /* 0x00000028780c7c20 */ /* 0x000fe20008410000 */
[----:B------:R-:W-:Y:S01]  /*21c0*/  FMUL.FTZ R13, R121, UR40 ;  /* 0x00000028790d7c20 */ /* 0x000fe20008410000 */
[----:B---3--:R-:W-:Y:S01]  /*21d0*/  FMUL.FTZ R10, R122, UR40 ;  /* 0x000000287a0a7c20 */ /* 0x008fe20008410000 */
[----:B-12---:R-:W-:Y:S01]  /*21e0*/  FMUL.FTZ R11, R123, UR40 ;  /* 0x000000287b0b7c20 */ /* 0x006fe20008410000 */
        /* <DEDUP_REMOVED lines=10> */
[----:B------:R-:W1:Y:S01]  /*2290*/  MUFU.TANH R12, R12 ;  /* 0x0000000c000c7308 */ /* 0x000e620000002400 */
[----:B------:R-:W-:Y:S01]  /*22a0*/  FMUL.FTZ R136, R134, UR40 ;  /* 0x0000002886887c20 */ /* 0x000fe20008410000 */
[----:B------:R-:W-:-:S06]  /*22b0*/  FMUL.FTZ R23, R135, UR40 ;  /* 0x0000002887177c20 */ /* 0x000fcc0008410000 */
[----:B------:R-:W2:Y:S08]  /*22c0*/  MUFU.TANH R13, R13 ;  /* 0x0000000d000d7308 */ /* 0x000eb00000002400 */
[----:B------:R-:W3:Y:S08]  /*22d0*/  MUFU.TANH R10, R10 ;  /* 0x0000000a000a7308 */ /* 0x000ef00000002400 */
[----:B------:R-:W1:Y:S08]  /*22e0*/  MUFU.TANH R11, R11 ;  /* 0x0000000b000b7308 */ /* 0x000e700000002400 */
        /* <DEDUP_REMOVED lines=9> */
[----:B------:R-:W1:Y:S01]  /*2380*/  MUFU.TANH R138, R138 ;  /* 0x0000008a008a7308 */ /* 0x000e620000002400 */
[----:B--23--:R-:W-:Y:S05]  /*2390*/  @P1 BRA `(.L_x_535) ;  /* 0x0000000000081947 */ /* 0x00cfea0003800000 */
[----:B------:R-:W2:Y:S02]  /*23a0*/  SYNCS.PHASECHK.TRANS64.TRYWAIT P1, [UR36+0x36430], R15 ;  /* 0x0364300fff0075a7 */ /* 0x000ea40008020164 */
[----:B--2---:R-:W-:Y:S05]  /*23b0*/  @!P1 BRA `(.L_x_536) ;  /* 0x0000008000409947 */ /* 0x004fea0003800000 */
.L_x_535:
[----:B------:R-:W3:Y:S01]  /*23c0*/  MUFU.TANH R136, R136 ;  /* 0x0000008800887308 */ /* 0x000ee20000002400 */
[C---:B------:R-:W-:Y:S01]  /*23d0*/  ISETP.GT.AND P6, PT, R0.reuse, RZ, PT ;  /* 0x000000ff0000720c */ /* 0x040fe20003fc4270 */
[----:B------:R-:W5:Y:S01]  /*23e0*/  LDL R145, [R1] ;  /* 0x0000000001917983 */ /* 0x000f620000100800 */
[----:B------:R-:W-:Y:S01]  /*23f0*/  UIADD3 UR5, UR36, 0x2a000, URZ ;  /* 0x0002a00024057890 */ /* 0x000fe2000fffe03f */
[----:B------:R-:W-:Y:S01]  /*2400*/  ISETP.GT.AND P1, PT, R0, 0x1, PT ;  /* 0x000000010000780c */ /* 0x000fe20003f24270 */
[----:B------:R-:W-:Y:S01]  /*2410*/  UIADD3 UR4, UR4, 0x9000, URZ ;  /* 0x0000900004047890 */ /* 0x000fe2000fffe03f */
[----:B-12---:R-:W-:Y:S01]  /*2420*/  FSEL R15, R12, -INF , P6 ;  /* 0xff8000000c0f7808 */ /* 0x006fe20003000000 */
[----:B------:R-:W-:Y:S01]  /*2430*/  USHF.R.U32.HI UR6, URZ, 0x4, UR5 ;  /* 0x000000043f067899 */ /* 0x000fe20008011605 */
[----:B------:R-:W1:Y:S01]  /*2440*/  MUFU.TANH R23, R23 ;  /* 0x0000001700177308 */ /* 0x000e620000002400 */
[----:B------:R-:W-:Y:S01]  /*2450*/  FSEL R144, R10, -INF , P6 ;  /* 0xff8000000a907808 */ /* 0x000fe20003000000 */
[----:B------:R-:W-:Y:S01]  /*2460*/  USHF.R.U32.HI UR4, URZ, 0x4, UR4 ;  /* 0x000000043f047899 */ /* 0x000fe20008011604 */
[C---:B------:R-:W-:Y:S01]  /*2470*/  ISETP.GT.AND P2, PT, R0.reuse, 0x8, PT ;  /* 0x000000080000780c */ /* 0x040fe20003f44270 */
[----:B------:R-:W-:Y:S01]  /*2480*/  ULOP3.LUT UR7, UR6, 0x3fff, URZ, 0xc0, !UPT ;  /* 0x00003fff06077892 */ /* 0x000fe2000f8ec03f */
[C---:B------:R-:W-:Y:S01]  /*2490*/  ISETP.GT.AND P3, PT, R0.reuse, 0x9, PT ;  /* 0x000000090000780c */ /* 0x040fe20003f64270 */
[----:B------:R-:W-:Y:S01]  /*24a0*/  ULOP3.LUT UR6, UR4, 0x3fff, URZ, 0xc0, !UPT ;  /* 0x00003fff04067892 */ /* 0x000fe2000f8ec03f */
[C---:B------:R-:W-:Y:S01]  /*24b0*/  ISETP.GT.AND P4, PT, R0.reuse, 0x10, PT ;  /* 0x000000100000780c */ /* 0x040fe20003f84270 */
[----:B------:R-:W-:Y:S01]  /*24c0*/  ULOP3.LUT UR4, UR7, 0x10000, URZ, 0xfc, !UPT ;  /* 0x0001000007047892 */ /* 0x000fe2000f8efc3f */
[C---:B------:R-:W-:Y:S01]  /*24d0*/  ISETP.GT.AND P5, PT, R0.reuse, 0x11, PT ;  /* 0x000000110000780c */ /* 0x040fe20003fa4270 */
[----:B------:R-:W-:Y:S01]  /*24e0*/  ULOP3.LUT UR6, UR6, 0x10000, URZ, 0xfc, !UPT ;  /* 0x0001000006067892 */ /* 0x000fe2000f8efc3f */
[----:B------:R-:W-:Y:S01]  /*24f0*/  ISETP.GT.AND P6, PT, R0, 0x18, PT ;  /* 0x000000180000780c */ /* 0x000fe20003fc4270 */
[--C-:B----4-:R-:W-:Y:S01]  /*2500*/  FFMA.FTZ R152, R15, UR41, -R148.reuse ;  /* 0x000000290f987c23 */ /* 0x110fe20008010894 */
[----:B------:R-:W-:Y:S01]  /*2510*/  FSEL R153, R13, -INF , P1 ;  /* 0xff8000000d997808 */ /* 0x000fe20000800000 */
[--C-:B------:R-:W-:Y:S01]  /*2520*/  FFMA.FTZ R144, R144, UR41, -R139.reuse ;  /* 0x0000002990907c23 */ /* 0x100fe2000801088b */
[----:B------:R-:W-:Y:S01]  /*2530*/  FSEL R120, R11, -INF , P1 ;  /* 0xff8000000b787808 */ /* 0x000fe20000800000 */
[----:B------:R-:W-:Y:S01]  /*2540*/  UMOV UR8, UR4 ;  /* 0x0000000400087c82 */ /* 0x000fe20008000000 */
[----:B------:R-:W-:Y:S01]  /*2550*/  ISETP.GT.AND P1, PT, R0, 0x19, PT ;  /* 0x000000190000780c */ /* 0x000fe20003f24270 */
[--C-:B------:R-:W-:Y:S01]  /*2560*/  FFMA.FTZ R153, R153, UR41, -R148.reuse ;  /* 0x0000002999997c23 */ /* 0x100fe20008010894 */
[----:B------:R-:W-:Y:S01]  /*2570*/  FSEL R151, R14, -INF , P2 ;  /* 0xff8000000e977808 */ /* 0x000fe20001000000 */
[--C-:B------:R-:W-:Y:S01]  /*2580*/  FFMA.FTZ R143, R120, UR41, -R139.reuse ;  /* 0x00000029788f7c23 */ /* 0x100fe2000801088b */
[----:B------:R-:W-:Y:S01]  /*2590*/  FSEL R155, R16, -INF , P3 ;  /* 0xff800000109b7808 */ /* 0x000fe20001800000 */
[----:B------:R-:W-:Y:S01]  /*25a0*/  UMOV UR9, 0x40000040 ;  /* 0x4000004000097882 */ /* 0x000fe20000000000 */
[----:B------:R-:W-:Y:S01]  /*25b0*/  FSEL R149, R21, -INF , P4 ;  /* 0xff80000015957808 */ /* 0x000fe20002000000 */
[--C-:B------:R-:W-:Y:S01]  /*25c0*/  FFMA.FTZ R151, R151, UR41, -R148.reuse ;  /* 0x0000002997977c23 */ /* 0x100fe20008010894 */
        /* <DEDUP_REMOVED lines=12> */
[----:B---3--:R-:W-:Y:S01]  /*2690*/  FSEL R146, R136, -INF , P6 ;  /* 0xff80000088927808 */ /* 0x008fe20003000000 */
[--C-:B------:R-:W-:Y:S01]  /*26a0*/  FFMA.FTZ R142, R142, UR41, -R139.reuse ;  /* 0x000000298e8e7c23 */ /* 0x100fe2000801088b */
[----:B------:R-:W-:Y:S01]  /*26b0*/  FSEL R123, R138, -INF , P1 ;  /* 0xff8000008a7b7808 */ /* 0x000fe20000800000 */
[--C-:B------:R-:W-:Y:S01]  /*26c0*/  FFMA.FTZ R147, R122, UR41, -R139.reuse ;  /* 0x000000297a937c23 */ /* 0x100fe2000801088b */
[----:B-1----:R-:W-:Y:S01]  /*26d0*/  FSEL R124, R23, -INF , P1 ;  /* 0xff800000177c7808 */ /* 0x002fe20000800000 */
[--C-:B------:R-:W-:Y:S01]  /*26e0*/  FFMA.FTZ R146, R146, UR41, -R139.reuse ;  /* 0x0000002992927c23 */ /* 0x100fe2000801088b */
[----:B------:R-:W-:Y:S01]  /*26f0*/  UMOV UR10, UR6 ;  /* 0x00000006000a7c82 */ /* 0x000fe20008000000 */
[----:B------:R-:W-:Y:S01]  /*2700*/  FFMA.FTZ R148, R123, UR41, -R148 ;  /* 0x000000297b947c23 */ /* 0x000fe20008010894 */
[----:B------:R-:W-:Y:S01]  /*2710*/  UMOV UR11, 0x40000040 ;  /* 0x40000040000b7882 */ /* 0x000fe20000000000 */
[----:B------:R-:W-:Y:S01]  /*2720*/  FFMA.FTZ R139, R124, UR41, -R139 ;  /* 0x000000297c8b7c23 */ /* 0x000fe2000801088b */
[----:B------:R-:W1:Y:S01]  /*2730*/  MUFU.EX2 R151, R151 ;  /* 0x0000009700977308 */ /* 0x000e620000000800 */
[----:B------:R-:W-:Y:S01]  /*2740*/  WARPGROUP.ARRIVE ;  /* 0x00000000000079c5 */ /* 0x000fe20000000000 */
[----:B------:R-:W-:Y:S01]  /*2750*/  FFMA.FTZ R14, -R14, R14, 1 ;  /* 0x3f8000000e0e7423 */ /* 0x000fe2000001010e */
[----:B------:R-:W-:Y:S01]  /*2760*/  FFMA.FTZ R12, -R12, R12, 1 ;  /* 0x3f8000000c0c7423 */ /* 0x000fe2000001010c */
[----:B------:R-:W-:Y:S01]  /*2770*/  FFMA.FTZ R13, -R13, R13, 1 ;  /* 0x3f8000000d0d7423 */ /* 0x000fe2000001010d */
[----:B------:R-:W-:Y:S01]  /*2780*/  FFMA.FTZ R21, -R21, R21, 1 ;  /* 0x3f80000015157423 */ /* 0x000fe20000010115 */
[----:B------:R-:W-:Y:S01]  /*2790*/  FFMA.FTZ R16, -R16, R16, 1 ;  /* 0x3f80000010107423 */ /* 0x000fe20000010110 */
[----:B------:R-:W-:Y:S01]  /*27a0*/  HGMMA.64x32x16.F32.BF16 R120, gdesc[UR8], RZ, !UPT, gsb0 ;  /* 0x00600000087879f0 */ /* 0x000fe2000c0018ff */
[----:B------:R-:W-:Y:S01]  /*27b0*/  UIADD3 UR10, UR6, 0x2, URZ ;  /* 0x00000002060a7890 */ /* 0x000fe2000fffe03f */
[----:B------:R-:W-:Y:S01]  /*27c0*/  MUFU.EX2 R155, R155 ;  /* 0x0000009b009b7308 */ /* 0x000fe20000000800 */
[----:B------:R-:W-:Y:S01]  /*27d0*/  UIADD3 UR8, UR4, 0x2, URZ ;  /* 0x0000000204087890 */ /* 0x000fe2000fffe03f */
[----:B------:R-:W-:Y:S01]  /*27e0*/  FFMA.FTZ R22, -R22, R22, 1 ;  /* 0x3f80000016167423 */ /* 0x000fe20000010116 */
[----:B------:R-:W-:Y:S01]  /*27f0*/  UMOV UR11, 0x40000040 ;  /* 0x40000040000b7882 */ /* 0x000fe20000000000 */
[----:B------:R-:W-:Y:S01]  /*2800*/  UMOV UR9, 0x40000040 ;  /* 0x4000004000097882 */ /* 0x000fe20000000000 */
[----:B------:R-:W-:Y:S01]  /*2810*/  FFMA.FTZ R17, -R17, R17, 1 ;  /* 0x3f80000011117423 */ /* 0x000fe20000010111 */
[----:B------:R-:W-:Y:S01]  /*2820*/  FFMA.FTZ R136, -R136, R136, 1 ;  /* 0x3f80000088887423 */ /* 0x000fe20000010188 */
[----:B------:R-:W-:Y:S01]  /*2830*/  FFMA.FTZ R23, -R23, R23, 1 ;  /* 0x3f80000017177423 */ /* 0x000fe20000010117 */
[----:B------:R-:W2:Y:S01]  /*2840*/  MUFU.EX2 R152, R152 ;  /* 0x0000009800987308 */ /* 0x000ea20000000800 */
[----:B------:R-:W-:-:S07]  /*2850*/  UMOV UR7, 0x80000020 ;  /* 0x8000002000077882 */ /* 0x000fce0000000000 */
[----:B------:R-:W3:Y:S08]  /*2860*/  MUFU.EX2 R153, R153 ;  /* 0x0000009900997308 */ /* 0x000ef00000000800 */
[----:B------:R-:W-:Y:S08]  /*2870*/  MUFU.EX2 R144, R144 ;  /* 0x0000009000907308 */ /* 0x000ff00000000800 */
[----:B------:R-:W4:Y:S08]  /*2880*/  MUFU.EX2 R143, R143 ;  /* 0x0000008f008f7308 */ /* 0x000f300000000800 */
[----:B------:R-:W-:Y:S08]  /*2890*/  MUFU.EX2 R150, R150 ;  /* 0x0000009600967308 */ /* 0x000ff00000000800 */
[----:B------:R-:W4:Y:S08]  /*28a0*/  MUFU.EX2 R154, R154 ;  /* 0x0000009a009a7308 */ /* 0x000f300000000800 */
[----:B------:R-:W-:Y:S01]  /*28b0*/  MUFU.EX2 R142, R142 ;  /* 0x0000008e008e7308 */ /* 0x000fe20000000800 */
[----:B------:R-:W-:-:S02]  /*28c0*/  WARPGROUP.DEPBAR.LE gsb0, 0x0 ;  /* 0x00008000000079c5 */ /* 0x000fc40000010000 */
[----:B------:R-:W-:-:S05]  /*28d0*/  WARPGROUP.ARRIVE ;  /* 0x00000000000079c5 */ /* 0x000fca0000000000 */
[----:B------:R-:W4:Y:S01]  /*28e0*/  MUFU.EX2 R141, R141 ;  /* 0x0000008d008d7308 */ /* 0x000f220000000800 */
[----:B------:R-:W-:Y:S01]  /*28f0*/  HGMMA.64x32x16.F32.BF16 R120, gdesc[UR8], R120, gsb0 ;  /* 0x00600000087879f0 */ /* 0x000fe20008001878 */
[----:B------:R-:W-:Y:S02]  /*2900*/  UIADD3 UR10, UR6, 0x4, URZ ;  /* 0x00000004060a7890 */ /* 0x000fe4000fffe03f */
[----:B------:R-:W-:Y:S01]  /*2910*/  UIADD3 UR8, UR4, 0x4, URZ ;  /* 0x0000000404087890 */ /* 0x000fe2000fffe03f */
[----:B------:R-:W-:Y:S01]  /*2920*/  UMOV UR11, 0x40000040 ;  /* 0x40000040000b7882 */ /* 0x000fe20000000000 */
[----:B------:R-:W-:Y:S02]  /*2930*/  UMOV UR9, 0x40000040 ;  /* 0x4000004000097882 */ /* 0x000fe40000000000 */
[----:B------:R-:W-:Y:S08]  /*2940*/  MUFU.EX2 R148, R148 ;  /* 0x0000009400947308 */ /* 0x000ff00000000800 */
[----:B------:R-:W-:Y:S08]  /*2950*/  MUFU.EX2 R147, R147 ;  /* 0x0000009300937308 */ /* 0x000ff00000000800 */
[----:B------:R-:W4:Y:S08]  /*2960*/  MUFU.EX2 R146, R146 ;  /* 0x0000009200927308 */ /* 0x000f300000000800 */
[----:B------:R-:W4:Y:S01]  /*2970*/  MUFU.EX2 R139, R139 ;  /* 0x0000008b008b7308 */ /* 0x000f220000000800 */
        /* <DEDUP_REMOVED lines=14> */
[----:B-----5:R-:W-:Y:S01]  /*2a60*/  LEA R15, R145, UR36, 0x2 ;  /* 0x00000024910f7c11 */ /* 0x020fe2000f8e10ff */
        /* <DEDUP_REMOVED lines=49> */
[----:B------:R-:W-:-:S04]  /*2d80*/  USHF.R.U32.HI UR4, URZ, 0x4, UR37 ;  /* 0x000000043f047899 */ /* 0x000fc80008011625 */
[----:B------:R-:W-:Y:S01]  /*2d90*/  ULOP3.LUT UR4, UR4, 0x3fff, URZ, 0xc0, !UPT ;  /* 0x00003fff04047892 */ /* 0x000fe2000f8ec03f */
[----:B------:R-:W-:Y:S02]  /*2da0*/  WARPGROUP.DEPBAR.LE gsb0, 0x0 ;  /* 0x00008000000079c5 */ /* 0x000fe40000010000 */
[----:B------:R-:W-:-:S06]  /*2db0*/  WARPGROUP.ARRIVE ;  /* 0x00000000000079c5 */ /* 0x000fcc0000000000 */
[----:B------:R-:W-:Y:S01]  /*2dc0*/  HGMMA.64x32x16.F32.BF16 R120, gdesc[UR8], R120, gsb0 ;  /* 0x00600000087879f0 */ /* 0x000fe20008001878 */
[----:B------:R-:W-:Y:S01]  /*2dd0*/  R2UR UR10, R5 ;  /* 0x00000000050a72ca */ /* 0x000fe200000e0000 */
[----:B------:R-:W-:Y:S01]  /*2de0*/  ULOP3.LUT UR9, UR4, 0x1000000, URZ, 0xfc, !UPT ;  /* 0x0100000004097892 */ /* 0x000fe2000f8efc3f */
[----:B------:R-:W-:-:S06]  /*2df0*/  UMOV UR11, 0x40000040 ;  /* 0x40000040000b7882 */ /* 0x000fcc0000000000 */
[----:B------:R-:W-:-:S05]  /*2e00*/  UMOV UR6, UR9 ;  /* 0x0000000900067c82 */ /* 0x000fca0008000000 */
[----:B------:R-:W-:-:S04]  /*2e10*/  ULEA UR5, UR10, UR5, 0xd ;  /* 0x000000050a057291 */ /* 0x000fc8000f8e683f */
[----:B------:R-:W-:-:S04]  /*2e20*/  USHF.R.U32.HI UR5, URZ, 0x4, UR5 ;  /* 0x000000043f057899 */ /* 0x000fc80008011605 */
[----:B------:R-:W-:-:S03]  /*2e30*/  ULOP3.LUT UR8, UR5, 0x3fff, URZ, 0xc0, !UPT ;  /* 0x00003fff05087892 */ /* 0x000fc6000f8ec03f */
[----:B------:R-:W-:-:S04]  /*2e40*/  UMOV UR5, 0x40000040 ;  /* 0x4000004000057882 */ /* 0x000fc80000000000 */
[----:B------:R-:W-:Y:S01]  /*2e50*/  UMOV UR4, UR8 ;  /* 0x0000000800047c82 */ /* 0x000fe20008000000 */
[----:B------:R-:W-:Y:S02]  /*2e60*/  WARPGROUP.DEPBAR.LE gsb0, 0x0 ;  /* 0x00008000000079c5 */ /* 0x000fe40000010000 */
[----:B------:R-:W5:Y:S02]  /*2e70*/  LDS R145, [R15+0x30200] ;  /* 0x030200000f917984 */ /* 0x000f640000000800 */
[--C-:B-----5:R-:W-:Y:S01]  /*2e80*/  FADD.FTZ R124, R124, -R145.reuse ;  /* 0x800000917c7c7221 */ /* 0x120fe20000010000 */
[--C-:B------:R-:W-:Y:S01]  /*2e90*/  FADD.FTZ R120, R120, -R145.reuse ;  /* 0x8000009178787221 */ /* 0x100fe20000010000 */
[--C-:B------:R-:W-:Y:S01]  /*2ea0*/  FADD.FTZ R121, R121, -R145.reuse ;  /* 0x8000009179797221 */ /* 0x100fe20000010000 */
[--C-:B------:R-:W-:Y:S01]  /*2eb0*/  FADD.FTZ R128, R128, -R145.reuse ;  /* 0x8000009180807221 */ /* 0x100fe20000010000 */
[----:B-1----:R-:W-:Y:S01]  /*2ec0*/  FMUL.FTZ R124, R151, R124 ;  /* 0x0000007c977c7220 */ /* 0x002fe20000410000 */
[----:B--2---:R-:W-:Y:S01]  /*2ed0*/  FMUL.FTZ R120, R152, R120 ;  /* 0x0000007898787220 */ /* 0x004fe20000410000 */
[----:B---3--:R-:W-:Y:S01]  /*2ee0*/  FMUL.FTZ R121, R153, R121 ;  /* 0x0000007999797220 */ /* 0x008fe20000410000 */
[--C-:B------:R-:W-:Y:S01]  /*2ef0*/  FADD.FTZ R132, R132, -R145.reuse ;  /* 0x8000009184847221 */ /* 0x100fe20000010000 */
[----:B------:R-:W-:Y:S01]  /*2f00*/  FMUL.FTZ R124, R14, R124 ;  /* 0x0000007c0e7c7220 */ /* 0x000fe20000410000 */
[----:B------:R-:W-:Y:S01]  /*2f10*/  F2FP.BF16.F32.PACK_AB R14, R155, R151 ;  /* 0x000000979b0e723e */ /* 0x000fe200000010ff */
[----:B------:R-:W-:Y:S01]  /*2f20*/  FMUL.FTZ R120, R12, R120 ;  /* 0x000000780c787220 */ /* 0x000fe20000410000 */
[----:B------:R1:W2:Y:S01]  /*2f30*/  LDS R151, [R15+0x30220] ;  /* 0x030220000f977984 */ /* 0x0002a20000000800 */
[----:B------:R-:W-:Y:S01]  /*2f40*/  FMUL.FTZ R121, R13, R121 ;  /* 0x000000790d797220 */ /* 0x000fe20000410000 */
[----:B------:R-:W-:Y:S01]  /*2f50*/  F2FP.BF16.F32.PACK_AB R12, R153, R152 ;  /* 0x00000098990c723e */ /* 0x000fe200000010ff */
[--C-:B------:R-:W-:Y:S01]  /*2f60*/  FADD.FTZ R125, R125, -R145.reuse ;  /* 0x800000917d7d7221 */ /* 0x100fe20000010000 */
[----:B----4-:R-:W-:Y:S01]  /*2f70*/  F2FP.BF16.F32.PACK_AB R13, R143, R144 ;  /* 0x000000908f0d723e */ /* 0x010fe200000010ff */
[--C-:B------:R-:W-:Y:S01]  /*2f80*/  FADD.FTZ R129, R129, -R145.reuse ;  /* 0x8000009181817221 */ /* 0x100fe20000010000 */
[----:B------:R-:W-:Y:S01]  /*2f90*/  FADD.FTZ R133, R133, -R145 ;  /* 0x8000009185857221 */ /* 0x000fe20000010000 */
[----:B------:R-:W-:Y:S01]  /*2fa0*/  FMUL.FTZ R125, R155, R125 ;  /* 0x0000007d9b7d7220 */ /* 0x000fe20000410000 */
[----:B-1----:R-:W-:Y:S01]  /*2fb0*/  F2FP.BF16.F32.PACK_AB R15, R154, R150 ;  /* 0x000000969a0f723e */ /* 0x002fe200000010ff */
[----:B------:R-:W-:Y:S01]  /*2fc0*/  BAR.SYNC.DEFER_BLOCKING 0x9, 0x180 ;  /* 0x0246000000007b1d */ /* 0x000fe20000010000 */
[----:B------:R-:W-:Y:S01]  /*2fd0*/  FMUL.FTZ R129, R141, R129 ;  /* 0x000000818d817220 */ /* 0x000fe20000410000 */
[----:B------:R-:W-:Y:S01]  /*2fe0*/  FMUL.FTZ R16, R16, R125 ;  /* 0x0000007d10107220 */ /* 0x000fe20000410000 */
[----:B------:R-:W-:Y:S01]  /*2ff0*/  FFMA.FTZ R125, -R138, R138, 1 ;  /* 0x3f8000008a7d7423 */ /* 0x000fe2000001018a */
[----:B------:R-:W-:Y:S01]  /*3000*/  F2FP.BF16.F32.PACK_AB R120, R121, R120 ;  /* 0x000000787978723e */ /* 0x000fe200000010ff */
[----:B------:R-:W-:Y:S01]  /*3010*/  FMUL.FTZ R22, R22, R129 ;  /* 0x0000008116167220 */ /* 0x000fe20000410000 */
[----:B------:R-:W-:-:S04]  /*3020*/  IMAD.U32 R153, RZ, RZ, UR36 ;  /* 0x00000024ff997e24 */ /* 0x000fc8000f8e00ff */
[----:B------:R-:W-:Y:S01]  /*3030*/  VIADD R153, R153, 0x33400 ;  /* 0x0003340099997836 */ /* 0x000fe20000000000 */
[----:B------:R1:W-:Y:S01]  /*3040*/  STSM.16.M88.4 [R156+0x30400], R12 ;  /* 0x0304000c9c007844 */ /* 0x0003e20000000200 */
[--C-:B--2---:R-:W-:Y:S01]  /*3050*/  FADD.FTZ R129, R127, -R151.reuse ;  /* 0x800000977f817221 */ /* 0x104fe20000010000 */
[----:B------:R-:W-:-:S03]  /*3060*/  FADD.FTZ R127, R134, -R151 ;  /* 0x80000097867f7221 */ /* 0x000fc60000010000 */
[----:B------:R-:W-:Y:S01]  /*3070*/  FMUL.FTZ R154, R154, R129 ;  /* 0x000000819a9a7220 */ /* 0x000fe20000410000 */
[----:B------:R-:W-:Y:S01]  /*3080*/  FMUL.FTZ R129, R146, R127 ;  /* 0x0000007f92817220 */ /* 0x000fe20000410000 */
[----:B------:R-:W-:Y:S01]  /*3090*/  FFMA.FTZ R127, -R10, R10, 1 ;  /* 0x3f8000000a7f7423 */ /* 0x000fe2000001010a */
[----:B------:R-:W-:Y:S01]  /*30a0*/  FFMA.FTZ R10, -R11, R11, 1 ;  /* 0x3f8000000b0a7423 */ /* 0x000fe2000001010b */
[----:B------:R-:W-:Y:S01]  /*30b0*/  FFMA.FTZ R11, -R18, R18, 1 ;  /* 0x3f800000120b7423 */ /* 0x000fe20000010112 */
[----:B-1----:R-:W1:Y:S01]  /*30c0*/  MUFU.EX2 R12, R149 ;  /* 0x00000095000c7308 */ /* 0x002e620000000800 */
[--C-:B------:R-:W-:Y:S01]  /*30d0*/  FADD.FTZ R15, R126, -R151.reuse ;  /* 0x800000977e0f7221 */ /* 0x100fe20000010000 */
[----:B------:R-:W-:Y:S01]  /*30e0*/  FADD.FTZ R126, R135, -R151 ;  /* 0x80000097877e7221 */ /* 0x000fe20000010000 */
[----:B------:R-:W-:Y:S01]  /*30f0*/  FMUL.FTZ R154, R11, R154 ;  /* 0x0000009a0b9a7220 */ /* 0x000fe20000410000 */
[----:B------:R-:W-:Y:S01]  /*3100*/  FFMA.FTZ R11, -R20, R20, 1 ;  /* 0x3f800000140b7423 */ /* 0x000fe20000010114 */
[----:B------:R-:W-:Y:S01]  /*3110*/  FMUL.FTZ R150, R150, R15 ;  /* 0x0000000f96967220 */ /* 0x000fe20000410000 */
[C---:B------:R-:W-:Y:S01]  /*3120*/  F2FP.BF16.F32.PACK_AB R15, R139.reuse, R146 ;  /* 0x000000928b0f723e */ /* 0x040fe200000010ff */
[----:B------:R-:W-:Y:S01]  /*3130*/  FMUL.FTZ R126, R139, R126 ;  /* 0x0000007e8b7e7220 */ /* 0x000fe20000410000 */
[----:B------:R-:W2:Y:S01]  /*3140*/  MUFU.EX2 R14, R140 ;  /* 0x0000008c000e7308 */ /* 0x000ea20000000800 */
[----:B------:R-:W-:-:S02]  /*3150*/  FMUL.FTZ R17, R17, R150 ;  /* 0x0000009611117220 */ /* 0x000fc40000410000 */
[----:B------:R-:W-:Y:S01]  /*3160*/  FMUL.FTZ R126, R23, R126 ;  /* 0x0000007e177e7220 */ /* 0x000fe20000410000 */
[----:B-1----:R-:W-:Y:S01]  /*3170*/  FMUL.FTZ R128, R12, R128 ;  /* 0x000000800c807220 */ /* 0x002fe20000410000 */
[----:B------:R-:W-:-:S03]  /*3180*/  F2FP.BF16.F32.PACK_AB R12, R141, R12 ;  /* 0x0000000c8d0c723e */ /* 0x000fc600000010ff */
[----:B------:R-:W-:Y:S01]  /*3190*/  FMUL.FTZ R21, R21, R128 ;  /* 0x0000008015157220 */ /* 0x000fe20000410000 */
[----:B------:R-:W-:Y:S01]  /*31a0*/  FFMA.FTZ R128, -R137, R137, 1 ;  /* 0x3f80000089807423 */ /* 0x000fe20000010189 */
[----:B--2---:R-:W-:Y:S01]  /*31b0*/  FMUL.FTZ R13, R14, R132 ;  /* 0x000000840e0d7220 */ /* 0x004fe20000410000 */
[C---:B------:R-:W-:Y:S01]  /*31c0*/  F2FP.BF16.F32.PACK_AB R14, R148.reuse, R14 ;  /* 0x0000000e940e723e */ /* 0x040fe200000010ff */
[----:B------:R-:W-:Y:S02]  /*31d0*/  FMUL.FTZ R132, R148, R133 ;  /* 0x0000008594847220 */ /* 0x000fe40000410000 */
[----:B------:R-:W-:Y:S01]  /*31e0*/  FMUL.FTZ R128, R128, R13 ;  /* 0x0000000d80807220 */ /* 0x000fe20000410000 */
[--C-:B------:R-:W-:Y:S01]  /*31f0*/  FADD.FTZ R13, R122, -R151.reuse ;  /* 0x800000977a0d7221 */ /* 0x100fe20000010000 */
[----:B------:R-:W-:Y:S01]  /*3200*/  FMUL.FTZ R125, R125, R132 ;  /* 0x000000847d7d7220 */ /* 0x000fe20000410000 */
[--C-:B------:R-:W-:Y:S01]  /*3210*/  FADD.FTZ R132, R123, -R151.reuse ;  /* 0x800000977b847221 */ /* 0x100fe20000010000 */
[--C-:B------:R-:W-:Y:S01]  /*3220*/  FADD.FTZ R123, R130, -R151.reuse ;  /* 0x80000097827b7221 */ /* 0x100fe20000010000 */
[----:B------:R-:W-:Y:S01]  /*3230*/  FMUL.FTZ R144, R144, R13 ;  /* 0x0000000d90907220 */ /* 0x000fe20000410000 */
[----:B------:R-:W-:Y:S01]  /*3240*/  F2FP.BF16.F32.PACK_AB R13, R147, R142 ;  /* 0x0000008e930d723e */ /* 0x000fe200000010ff */
[----:B------:R-:W-:Y:S01]  /*3250*/  FMUL.FTZ R143, R143, R132 ;  /* 0x000000848f8f7220 */ /* 0x000fe20000410000 */
[----:B------:R-:W-:Y:S01]  /*3260*/  FADD.FTZ R122, R131, -R151 ;  /* 0x80000097837a7221 */ /* 0x000fe20000010000 */
[----:B------:R-:W-:Y:S01]  /*3270*/  FMUL.FTZ R123, R142, R123 ;  /* 0x0000007b8e7b7220 */ /* 0x000fe20000410000 */
[----:B------:R-:W-:Y:S01]  /*3280*/  FMUL.FTZ R127, R127, R144 ;  /* 0x000000907f7f7220 */ /* 0x000fe20000410000 */
[----:B------:R1:W-:Y:S01]  /*3290*/  STSM.16.M88.4 [R157], R12 ;  /* 0x0000000c9d007844 */ /* 0x0003e20000000200 */
[----:B------:R-:W-:Y:S01]  /*32a0*/  FMUL.FTZ R18, R10, R143 ;  /* 0x0000008f0a127220 */ /* 0x000fe20000410000 */
[----:B------:R-:W-:Y:S01]  /*32b0*/  FMUL.FTZ R122, R147, R122 ;  /* 0x0000007a937a7220 */ /* 0x000fe20000410000 */
[----:B------:R-:W-:Y:S01]  /*32c0*/  FFMA.FTZ R10, -R19, R19, 1 ;  /* 0x3f800000130a7423 */ /* 0x000fe20000010113 */
[----:B------:R-:W-:Y:S01]  /*32d0*/  @!PT LDS RZ, [RZ] ;  /* 0x00000000fffff984 */ /* 0x000fe20000000800 */
[----:B------:R-:W-:Y:S01]  /*32e0*/  @!PT LDS RZ, [RZ] ;  /* 0x00000000fffff984 */ /* 0x000fe20000000800 */
[----:B------:R-:W-:Y:S01]  /*32f0*/  @!PT LDS RZ, [RZ] ;  /* 0x00000000fffff984 */ /* 0x000fe20000000800 */
[----:B------:R-:W-:Y:S01]  /*3300*/  @!PT LDS RZ, [RZ] ;  /* 0x00000000fffff984 */ /* 0x000fe20000000800 */
[----:B------:R2:W-:Y:S06]  /*3310*/  MEMBAR.ALL.CTA ;  /* 0x0000000000007992 */ /* 0x0005ec0000008000 */
[----:B--2---:R-:W2:Y:S01]  /*3320*/  FENCE.VIEW.ASYNC.S ;  /* 0x00000000000073c6 */ /* 0x004ea20000000000 */
[----:B------:R-:W-:Y:S01]  /*3330*/  FMUL.FTZ R11, R11, R122 ;  /* 0x0000007a0b0b7220 */ /* 0x000fe20000410000 */
[----:B------:R-:W-:Y:S01]  /*3340*/  FMUL.FTZ R10, R10, R123 ;  /* 0x0000007b0a0a7220 */ /* 0x000fe20000410000 */
[----:B------:R-:W-:-:S02]  /*3350*/  F2FP.BF16.F32.PACK_AB R122, R16, R124 ;  /* 0x0000007c107a723e */ /* 0x000fc400000010ff */
[----:B------:R-:W-:Y:S02]  /*3360*/  F2FP.BF16.F32.PACK_AB R121, R18, R127 ;  /* 0x0000007f1279723e */ /* 0x000fe400000010ff */
[----:B------:R-:W-:Y:S01]  /*3370*/  F2FP.BF16.F32.PACK_AB R123, R154, R17 ;  /* 0x000000119a7b723e */ /* 0x000fe200000010ff */
[----:B-1----:R-:W-:Y:S01]  /*3380*/  FMUL.FTZ R15, R136, R129 ;  /* 0x00000081880f7220 */ /* 0x002fe20000410000 */
[----:B------:R-:W-:Y:S02]  /*3390*/  F2FP.BF16.F32.PACK_AB R12, R22, R21 ;  /* 0x00000015160c723e */ /* 0x000fe400000010ff */
[----:B------:R-:W-:Y:S02]  /*33a0*/  F2FP.BF16.F32.PACK_AB R14, R125, R128 ;  /* 0x000000807d0e723e */ /* 0x000fe400000010ff */
[----:B------:R-:W-:Y:S02]  /*33b0*/  F2FP.BF16.F32.PACK_AB R13, R11, R10 ;  /* 0x0000000a0b0d723e */ /* 0x000fe400000010ff */
[----:B------:R-:W-:Y:S01]  /*33c0*/  F2FP.BF16.F32.PACK_AB R15, R126, R15 ;  /* 0x0000000f7e0f723e */ /* 0x000fe200000010ff */
[----:B--2---:R-:W-:Y:S06]  /*33d0*/  BAR.SYNC.DEFER_BLOCKING 0x9, 0x180 ;  /* 0x0246000000007b1d */ /* 0x004fec0000010000 */
        /* <DEDUP_REMOVED lines=46> */
[----:B-1----:R-:W-:-:S06]  /*36c0*/  WARPGROUP.ARRIVE ;  /* 0x00000000000079c5 */ /* 0x002fcc0000000000 */
        /* <DEDUP_REMOVED lines=35> */
.L_x_537:
        /* <DEDUP_REMOVED lines=60> */
.L_x_538:
[----:B-1----:R-:W2:Y:S01]  /*3cc0*/  LDL R10, [R1+0x4] ;  /* 0x00000400010a7983 */ /* 0x002ea20000100800 */
[----:B------:R-:W-:Y:S01]  /*3cd0*/  VIADD R8, R8, 0x1 ;  /* 0x0000000108087836 */ /* 0x000fe20000000000 */
[----:B------:R-:W-:Y:S01]  /*3ce0*/  LOP3.LUT R6, R6, 0x1, RZ, 0x3c, !PT ;  /* 0x0000000106067812 */ /* 0x000fe200078e3cff */
[----:B------:R-:W-:Y:S02]  /*3cf0*/  VIADD R4, R4, 0x36420 ;  /* 0x0003642004047836 */ /* 0x000fe40000000000 */
[----:B------:R-:W-:-:S03]  /*3d00*/  VIADD R3, R3, 0x1 ;  /* 0x0000000103037836 */ /* 0x000fc60000000000 */
[----:B------:R-:W-:Y:S02]  /*3d10*/  PRMT R4, RZ, 0x654, R4 ;  /* 0x00000654ff047816 */ /* 0x000fe40000000004 */
[C---:B------:R-:W-:Y:S02]  /*3d20*/  ISETP.NE.AND P0, PT, R3.reuse, 0x2, PT ;  /* 0x000000020300780c */ /* 0x040fe40003f05270 */
[----:B------:R1:W-:Y:S02]  /*3d30*/  SYNCS.ARRIVE.TRANS64.RED.A1T0 RZ, [R4+URZ], RZ ;  /* 0x000000ff04ff79a7 */ /* 0x0003e4000810043f */
[----:B------:R-:W-:Y:S02]  /*3d40*/  SEL R3, R3, RZ, P0 ;  /* 0x000000ff03037207 */ /* 0x000fe40000000000 */
[----:B-1----:R-:W-:-:S04]  /*3d50*/  SEL R4, RZ, 0x1, P0 ;  /* 0x00000001ff047807 */ /* 0x002fc80000000000 */
[----:B------:R-:W-:Y:S02]  /*3d60*/  LOP3.LUT R7, R7, R4, RZ, 0x3c, !PT ;  /* 0x0000000407077212 */ /* 0x000fe400078e3cff */
[----:B--2---:R-:W-:-:S13]  /*3d70*/  ISETP.GE.AND P1, PT, R8, R10, PT ;  /* 0x0000000a0800720c */ /* 0x004fda0003f26270 */
[----:B------:R-:W-:Y:S05]  /*3d80*/  @!P1 BRA `(.L_x_539) ;  /* 0xffffffdc002c9947 */ /* 0x000fea000383ffff */
[----:B------:R-:W-:Y:S01]  /*3d90*/  ULDC UR4, c[0x0][0x740] ;  /* 0x0001d00000047ab9 */ /* 0x000fe20000000800 */
[----:B------:R-:W-:Y:S01]  /*3da0*/  PLOP3.LUT P0, PT, PT, PT, PT, 0x8, 0x0 ;  /* 0x000000000000781c */ /* 0x000fe20003f0e170 */
        /* <DEDUP_REMOVED lines=47> */
[----:B------:R-:W-:-:S07]  /*40a0*/  FMUL.FTZ R71, R71, UR4 ;  /* 0x0000000447477c20 */ /* 0x000fce0008410000 */
.L_x_521:
[----:B------:R-:W-:Y:S05]  /*40b0*/  @P0 BRA `(.L_x_540) ;  /* 0x0000001400f80947 */ /* 0x000fea0003800000 */
[----:B------:R-:W3:Y:S01]  /*40c0*/  LDL R120, [R1+0x8] ;  /* 0x0000080001787983 */ /* 0x000ee20000100800 */
[----:B------:R-:W4:Y:S01]  /*40d0*/  S2UR UR5, SR_CgaCtaId ;  /* 0x00000000000579c3 */ /* 0x000f220000008800 */
[----:B------:R-:W-:Y:S01]  /*40e0*/  UMOV UR4, 0x400 ;  /* 0x0000040000047882 */ /* 0x000fe20000000000 */
[----:B------:R-:W-:Y:S01]  /*40f0*/  F2FP.BF16.F32.PACK_AB R72, R73, R72 ;  /* 0x000000484948723e */ /* 0x000fe200000010ff */
[----:B------:R-:W1:Y:S01]  /*4100*/  S2R R0, SR_TID.X ;  /* 0x0000000000007919 */ /* 0x000e620000002100 */
        /* <DEDUP_REMOVED lines=9> */
[----:B------:R-:W-:Y:S01]  /*41a0*/  F2FP.BF16.F32.PACK_AB R96, R97, R96 ;  /* 0x000000606160723e */ /* 0x000fe200000010ff */
[----:B----4-:R-:W-:Y:S01]  /*41b0*/  ULEA UR4, UR5, UR4, 0x18 ;  /* 0x0000000405047291 */ /* 0x010fe2000f8ec03f */
[----:B------:R-:W-:-:S02]  /*41c0*/  F2FP.BF16.F32.PACK_AB R90, R93, R92 ;  /* 0x0000005c5d5a723e */ /* 0x000fc400000010ff */
[----:B------:R-:W-:Y:S02]  /*41d0*/  F2FP.BF16.F32.PACK_AB R91, R95, R94 ;  /* 0x0000005e5f5b723e */ /* 0x000fe400000010ff */
[----:B------:R-:W-:Y:S02]  /*41e0*/  F2FP.BF16.F32.PACK_AB R97, R99, R98 ;  /* 0x000000626361723e */ /* 0x000fe400000010ff */
[----:B------:R-:W-:Y:S02]  /*41f0*/  F2FP.BF16.F32.PACK_AB R104, R105, R104 ;  /* 0x000000686968723e */ /* 0x000fe400000010ff */
[----:B------:R-:W-:Y:S01]  /*4200*/  F2FP.BF16.F32.PACK_AB R98, R101, R100 ;  /* 0x000000646562723e */ /* 0x000fe200000010ff */
[----:B-1----:R-:W-:Y:S01]  /*4210*/  VIADD R0, R0, 0xffffff80 ;  /* 0xffffff8000007836 */ /* 0x002fe20000000000 */
[----:B------:R-:W-:Y:S02]  /*4220*/  F2FP.BF16.F32.PACK_AB R99, R103, R102 ;  /* 0x000000666763723e */ /* 0x000fe400000010ff */
[----:B------:R-:W-:Y:S01]  /*4230*/  F2FP.BF16.F32.PACK_AB R105, R107, R106 ;  /* 0x0000006a6b69723e */ /* 0x000fe200000010ff */
[----:B--2---:R-:W-:Y:S01]  /*4240*/  IMAD.SHL.U32 R2, R0, 0x40, RZ ;  /* 0x0000004000027824 */ /* 0x004fe200078e00ff */
[----:B------:R-:W-:-:S02]  /*4250*/  SHF.R.S32.HI R7, RZ, 0x1f, R0 ;  /* 0x0000001fff077819 */ /* 0x000fc40000011400 */
[----:B------:R-:W-:Y:S02]  /*4260*/  F2FP.BF16.F32.PACK_AB R112, R113, R112 ;  /* 0x000000707170723e */ /* 0x000fe400000010ff */
[CC--:B------:R-:W-:Y:S02]  /*4270*/  LEA.HI R4, R7.reuse, R0.reuse, RZ, 0x4 ;  /* 0x0000000007047211 */ /* 0x0c0fe400078f20ff */
[----:B------:R-:W-:Y:S02]  /*4280*/  LEA.HI R5, R7, R0, RZ, 0x5 ;  /* 0x0000000007057211 */ /* 0x000fe400078f28ff */
[----:B------:R-:W-:Y:S02]  /*4290*/  SHF.R.S32.HI R9, RZ, 0x4, R4 ;  /* 0x00000004ff097819 */ /* 0x000fe40000011404 */
[----:B------:R-:W-:Y:S02]  /*42a0*/  LOP3.LUT R2, R2, 0x1c0, RZ, 0xc0, !PT ;  /* 0x000001c002027812 */ /* 0x000fe400078ec0ff */
[----:B------:R-:W-:-:S02]  /*42b0*/  LEA.HI R4, R4, R9, RZ, 0x1 ;  /* 0x0000000904047211 */ /* 0x000fc400078f08ff */
[----:B------:R-:W-:Y:S02]  /*42c0*/  SHF.R.U32.HI R5, RZ, 0x1, R5 ;  /* 0x00000001ff057819 */ /* 0x000fe40000011605 */
[CC--:B------:R-:W-:Y:S02]  /*42d0*/  LEA.HI R3, R7.reuse, R0.reuse, RZ, 0x3 ;  /* 0x0000000007037211 */ /* 0x0c0fe400078f18ff */
[----:B------:R-:W-:Y:S02]  /*42e0*/  LOP3.LUT R6, R4, 0x7ffffe, RZ, 0xc0, !PT ;  /* 0x007ffffe04067812 */ /* 0x000fe400078ec0ff */
[----:B------:R-:W-:Y:S02]  /*42f0*/  LEA.HI R7, R7, R0, RZ, 0x7 ;  /* 0x0000000007077211 */ /* 0x000fe400078f38ff */
[----:B------:R-:W-:Y:S01]  /*4300*/  LOP3.LUT R4, R2, 0x30, R5, 0xf8, !PT ;  /* 0x0000003002047812 */ /* 0x000fe200078ef805 */
[----:B------:R-:W-:Y:S01]  /*4310*/  IMAD.IADD R6, R9, 0x1, -R6 ;  /* 0x0000000109067824 */ /* 0x000fe200078e0a06 */
[----:B------:R-:W-:-:S02]  /*4320*/  SHF.R.S32.HI R5, RZ, 0x7, R7 ;  /* 0x00000007ff057819 */ /* 0x000fc40000011407 */
[----:B------:R-:W-:Y:S02]  /*4330*/  LOP3.LUT R3, R4, 0x8, R3, 0xf8, !PT ;  /* 0x0000000804037812 */ /* 0x000fe400078ef803 */
[----:B------:R-:W-:Y:S01]  /*4340*/  SHF.R.U32.HI R2, RZ, 0x3, R2 ;  /* 0x00000003ff027819 */ /* 0x000fe20000011602 */
[----:B------:R-:W-:Y:S01]  /*4350*/  IMAD R5, R5, 0xc, R6 ;  /* 0x0000000c05057824 */ /* 0x000fe200078e0206 */
[----:B------:R-:W-:Y:S02]  /*4360*/  F2FP.BF16.F32.PACK_AB R106, R109, R108 ;  /* 0x0000006c6d6a723e */ /* 0x000fe400000010ff */
[----:B------:R-:W-:Y:S02]  /*4370*/  LOP3.LUT R2, R3, R2, RZ, 0x3c, !PT ;  /* 0x0000000203027212 */ /* 0x000fe400078e3cff */
[----:B------:R-:W-:Y:S02]  /*4380*/  F2FP.BF16.F32.PACK_AB R107, R111, R110 ;  /* 0x0000006e6f6b723e */ /* 0x000fe400000010ff */
[----:B------:R-:W-:Y:S01]  /*4390*/  F2FP.BF16.F32.PACK_AB R113, R115, R114 ;  /* 0x000000727371723e */ /* 0x000fe200000010ff */
[----:B------:R-:W-:Y:S01]  /*43a0*/  IMAD.U32 R4, R5, 0x200, R2 ;  /* 0x0000020005047824 */ /* 0x000fe200078e0002 */
[----:B------:R-:W-:Y:S01]  /*43b0*/  F2FP.BF16.F32.PACK_AB R24, R25, R24 ;  /* 0x000000181918723e */ /* 0x000fe200000010ff */
[----:B------:R-:W1:Y:S01]  /*43c0*/  LDC.64 R2, c[0x0][0x870] ;  /* 0x00021c00ff027b82 */ /* 0x000e620000000a00 */
[----:B------:R-:W-:-:S02]  /*43d0*/  F2FP.BF16.F32.PACK_AB R114, R117, R116 ;  /* 0x000000747572723e */ /* 0x000fc400000010ff */
[----:B------:R-:W-:-:S05]  /*43e0*/  LEA R6, R4, UR4, 0x1 ;  /* 0x0000000404067c11 */ /* 0x000fca000f8e08ff */
[----:B------:R-:W-:Y:S01]  /*43f0*/  BAR.SYNC.DEFER_BLOCKING 0x1, 0x180 ;  /* 0x0046000000007b1d */ /* 0x000fe20000010000 */
[----:B------:R-:W-:Y:S02]  /*4400*/  F2FP.BF16.F32.PACK_AB R115, R119, R118 ;  /* 0x000000767773723e */ /* 0x000fe400000010ff */
[----:B------:R-:W-:Y:S02]  /*4410*/  F2FP.BF16.F32.PACK_AB R25, R27, R26 ;  /* 0x0000001a1b19723e */ /* 0x000fe400000010ff */
[----:B------:R-:W-:-:S03]  /*4420*/  F2FP.BF16.F32.PACK_AB R32, R33, R32 ;  /* 0x000000202120723e */ /* 0x000fc600000010ff */
[----:B------:R-:W3:Y:S01]  /*4430*/  LDC.64 R4, c[0x0][0x870] ;  /* 0x00021c00ff047b82 */ /* 0x000ee20000000a00 */
        /* <DEDUP_REMOVED lines=9> */
[----:B------:R-:W-:Y:S01]  /*44d0*/  STSM.16.MT88.4 [R6+0x9000], R72 ;  /* 0x0090004806007844 */ /* 0x000fe20000004200 */
[----:B------:R-:W-:Y:S01]  /*44e0*/  F2FP.BF16.F32.PACK_AB R41, R43, R42 ;  /* 0x0000002a2b29723e */ /* 0x000fe200000010ff */
[----:B------:R-:W-:Y:S01]  /*44f0*/  ULDC UR5, c[0x0][0x808] ;  /* 0x0002020000057ab9 */ /* 0x000fe20000000800 */
[----:B------:R-:W-:Y:S01]  /*4500*/  F2FP.BF16.F32.PACK_AB R42, R45, R44 ;  /* 0x0000002c2d2a723e */ /* 0x000fe200000010ff */
[----:B------:R-:W-:Y:S01]  /*4510*/  STSM.16.MT88.4 [R6+0x9800], R80 ;  /* 0x0098005006007844 */ /* 0x000fe20000004200 */
[----:B------:R-:W-:Y:S01]  /*4520*/  F2FP.BF16.F32.PACK_AB R43, R47, R46 ;  /* 0x0000002e2f2b723e */ /* 0x000fe200000010ff */
[----:B------:R-:W2:Y:S01]  /*4530*/  LDC.64 R36, c[0x0][0x850] ;  /* 0x00021400ff247b82 */ /* 0x000ea20000000a00 */
[----:B------:R-:W-:Y:S01]  /*4540*/  F2FP.BF16.F32.PACK_AB R49, R51, R50 ;  /* 0x000000323331723e */ /* 0x000fe200000010ff */
[----:B------:R-:W-:Y:S01]  /*4550*/  STSM.16.MT88.4 [R6+0xa000], R88 ;  /* 0x00a0005806007844 */ /* 0x000fe20000004200 */
[----:B------:R-:W-:-:S02]  /*4560*/  F2FP.BF16.F32.PACK_AB R50, R53, R52 ;  /* 0x000000343532723e */ /* 0x000fc400000010ff */
[----:B------:R-:W-:Y:S01]  /*4570*/  F2FP.BF16.F32.PACK_AB R51, R55, R54 ;  /* 0x000000363733723e */ /* 0x000fe200000010ff */
[----:B------:R-:W-:Y:S01]  /*4580*/  STSM.16.MT88.4 [R6+0xa800], R96 ;  /* 0x00a8006006007844 */ /* 0x000fe20000004200 */
[----:B------:R-:W-:Y:S02]  /*4590*/  F2FP.BF16.F32.PACK_AB R57, R59, R58 ;  /* 0x0000003a3b39723e */ /* 0x000fe400000010ff */
[----:B------:R-:W-:Y:S01]  /*45a0*/  F2FP.BF16.F32.PACK_AB R58, R61, R60 ;  /* 0x0000003c3d3a723e */ /* 0x000fe200000010ff */
[----:B------:R-:W-:Y:S01]  /*45b0*/  STSM.16.MT88.4 [R6+0xb000], R104 ;  /* 0x00b0006806007844 */ /* 0x000fe20000004200 */
[----:B------:R-:W-:Y:S02]  /*45c0*/  F2FP.BF16.F32.PACK_AB R59, R63, R62 ;  /* 0x0000003e3f3b723e */ /* 0x000fe400000010ff */
[----:B------:R-:W-:Y:S01]  /*45d0*/  F2FP.BF16.F32.PACK_AB R65, R67, R66 ;  /* 0x000000424341723e */ /* 0x000fe200000010ff */
[----:B------:R-:W-:Y:S01]  /*45e0*/  STSM.16.MT88.4 [R6+0xb800], R112 ;  /* 0x00b8007006007844 */ /* 0x000fe20000004200 */
[----:B------:R-:W-:-:S02]  /*45f0*/  F2FP.BF16.F32.PACK_AB R66, R69, R68 ;  /* 0x000000444542723e */ /* 0x000fc400000010ff */
[----:B------:R-:W-:Y:S01]  /*4600*/  F2FP.BF16.F32.PACK_AB R67, R71, R70 ;  /* 0x000000464743723e */ /* 0x000fe200000010ff */
[----:B------:R-:W-:Y:S01]  /*4610*/  STSM.16.MT88.4 [R6], R24 ;  /* 0x0000001806007844 */ /* 0x000fe20000004200 */
[----:B-1----:R-:W-:-:S03]  /*4620*/  ISETP.NE.U32.AND P0, PT, R2, RZ, PT ;  /* 0x000000ff0200720c */ /* 0x002fc60003f05070 */
[----:B------:R-:W-:Y:S01]  /*4630*/  STSM.16.MT88.4 [R6+0x800], R32 ;  /* 0x0008002006007844 */ /* 0x000fe20000004200 */
[----:B------:R-:W-:Y:S02]  /*4640*/  ISETP.NE.AND.EX P0, PT, R3, RZ, PT, P0 ;  /* 0x000000ff0300720c */ /* 0x000fe40003f05300 */
[----:B------:R-:W1:Y:S01]  /*4650*/  LDC.64 R2, c[0x0][0x878] ;  /* 0x00021e00ff027b82 */ /* 0x000e620000000a00 */
[----:B------:R-:W-:Y:S04]  /*4660*/  STSM.16.MT88.4 [R6+0x1000], R40 ;  /* 0x0010002806007844 */ /* 0x000fe80000004200 */
[----:B------:R-:W-:Y:S04]  /*4670*/  STSM.16.MT88.4 [R6+0x1800], R48 ;  /* 0x0018003006007844 */ /* 0x000fe80000004200 */
[----:B------:R-:W-:Y:S04]  /*4680*/  STSM.16.MT88.4 [R6+0x2000], R56 ;  /* 0x0020003806007844 */ /* 0x000fe80000004200 */
[----:B------:R4:W-:Y:S01]  /*4690*/  STSM.16.MT88.4 [R6+0x2800], R64 ;  /* 0x0028004006007844 */ /* 0x0009e20000004200 */
[----:B---3--:R-:W-:Y:S01]  /*46a0*/  IMAD.WIDE R4, R120, 0x4, R4 ;  /* 0x0000000478047825 */ /* 0x008fe200078e0204 */
[----:B------:R-:W-:Y:S06]  /*46b0*/  BAR.SYNC.DEFER_BLOCKING 0x1, 0x180 ;  /* 0x0046000000007b1d */ /* 0x000fec0000010000 */
[----:B------:R-:W3:Y:S01]  /*46c0*/  @P0 LDG.E R8, desc[UR38][R4.64] ;  /* 0x0000002604080981 */ /* 0x000ee2000c1e1900 */
[----:B-1----:R-:W-:Y:S01]  /*46d0*/  ISETP.NE.U32.AND P1, PT, R2, RZ, PT ;  /* 0x000000ff0200720c */ /* 0x002fe20003f25070 */
[----:B------:R-:W-:-:S03]  /*46e0*/  IMAD.U32 R7, RZ, RZ, UR5 ;  /* 0x00000005ff077e24 */ /* 0x000fc6000f8e00ff */
[----:B------:R-:W-:Y:S01]  /*46f0*/  ISETP.NE.AND.EX P1, PT, R3, RZ, PT, P1 ;  /* 0x000000ff0300720c */ /* 0x000fe20003f25310 */
[----:B----4-:R-:W-:-:S12]  /*4700*/  IMAD.HI R6, R0, 0x2aaaaaab, RZ ;  /* 0x2aaaaaab00067827 */ /* 0x010fd800078e02ff */
[----:B------:R-:W1:Y:S01]  /*4710*/  @P1 LDC.64 R2, c[0x0][0x878] ;  /* 0x00021e00ff021b82 */ /* 0x000e620000000a00 */
[----:B------:R-:W-:-:S04]  /*4720*/  SHF.R.U32.HI R9, RZ, 0x1f, R6 ;  /* 0x0000001fff097819 */ /* 0x000fc80000011606 */
[----:B------:R-:W-:-:S05]  /*4730*/  LEA.HI.SX32 R45, R6, R9, 0x1e ;  /* 0x00000009062d7211 */ /* 0x000fca00078ff2ff */
[C---:B------:R-:W-:Y:S01]  /*4740*/  IMAD R0, R45.reuse, -0x18, R0 ;  /* 0xffffffe82d007824 */ /* 0x040fe200078e0200 */
[----:B------:R-:W4:Y:S01]  /*4750*/  S2R R38, SR_CTAID.X ;  /* 0x0000000000267919 */ /* 0x000f220000002500 */
[----:B------:R-:W-:-:S03]  /*4760*/  IMAD.SHL.U32 R10, R45, 0x40, RZ ;  /* 0x000000402d0a7824 */ /* 0x000fc600078e00ff */
[----:B------:R-:W-:Y:S01]  /*4770*/  SHF.R.S32.HI R11, RZ, 0x1f, R0 ;  /* 0x0000001fff0b7819 */ /* 0x000fe20000011400 */
[----:B-1----:R-:W-:-:S03]  /*4780*/  @P1 IMAD.WIDE R2, R120, 0x4, R2 ;  /* 0x0000000478021825 */ /* 0x002fc600078e0202 */
[----:B------:R-:W-:Y:S02]  /*4790*/  LEA.HI R12, R11, R0, RZ, 0x3 ;  /* 0x000000000b0c7211 */ /* 0x000fe400078f18ff */
[----:B------:R-:W-:Y:S01]  /*47a0*/  LOP3.LUT R11, R10, 0x1c0, RZ, 0xc0, !PT ;  /* 0x000001c00a0b7812 */ /* 0x000fe200078ec0ff */
[----:B------:R1:W5:Y:S01]  /*47b0*/  @P1 LDG.E R7, desc[UR38][R2.64] ;  /* 0x0000002602071981 */ /* 0x000362000c1e1900 */
[----:B------:R-:W-:Y:S01]  /*47c0*/  LEA.HI R9, R6, R9, RZ, 0x1b ;  /* 0x0000000906097211 */ /* 0x000fe200078fd8ff */
[----:B------:R-:W2:Y:S01]  /*47d0*/  S2UR UR5, SR_CTAID.Y ;  /* 0x00000000000579c3 */ /* 0x000ea20000002600 */
[----:B------:R-:W-:Y:S02]  /*47e0*/  SHF.R.S32.HI R12, RZ, 0x3, R12 ;  /* 0x00000003ff0c7819 */ /* 0x000fe4000001140c */
[----:B------:R-:W-:-:S03]  /*47f0*/  CS2R R24, SRZ ;  /* 0x0000000000187805 */ /* 0x000fc6000001ff00 */
[----:B------:R-:W-:Y:S02]  /*4800*/  IMAD R9, R12, 0xc, R9 ;  /* 0x0000000c0c097824 */ /* 0x000fe400078e0209 */
[----:B-1----:R-:W-:-:S05]  /*4810*/  IMAD.SHL.U32 R2, R0, 0x8, RZ ;  /* 0x0000000800027824 */ /* 0x002fca00078e00ff */
[----:B------:R-:W-:Y:S02]  /*4820*/  LOP3.LUT R0, R11, 0x38, R2, 0xf8, !PT ;  /* 0x000000380b007812 */ /* 0x000fe400078ef802 */
[----:B------:R-:W-:-:S04]  /*4830*/  SHF.R.U32.HI R11, RZ, 0x3, R11 ;  /* 0x00000003ff0b7819 */ /* 0x000fc8000001160b */
[----:B------:R-:W-:-:S05]  /*4840*/  LOP3.LUT R0, R0, R11, RZ, 0x3c, !PT ;  /* 0x0000000b00007212 */ /* 0x000fca00078e3cff */
[----:B------:R-:W-:Y:S01]  /*4850*/  IMAD.U32 R0, R9, 0x200, R0 ;  /* 0x0000020009007824 */ /* 0x000fe200078e0000 */
[----:B---3--:R-:W-:Y:S01]  /*4860*/  @P0 SHF.R.S32.HI R9, RZ, 0x1f, R8 ;  /* 0x0000001fff090819 */ /* 0x008fe20000011408 */
[----:B--2-4-:R-:W-:Y:S06]  /*4870*/  @P1 BRA `(.L_x_541) ;  /* 0x0000000000101947 */ /* 0x014fec0003800000 */
[----:B------:R-:W-:Y:S05]  /*4880*/  @!P0 BRA `(.L_x_541) ;  /* 0x00000000000c8947 */ /* 0x000fea0003800000 */
[----:B------:R-:W2:Y:S04]  /*4890*/  LDG.E R6, desc[UR38][R4.64] ;  /* 0x0000002604067981 */ /* 0x000ea8000c1e1900 */
[----:B-----5:R-:W2:Y:S02]  /*48a0*/  LDG.E R7, desc[UR38][R4.64+0x4] ;  /* 0x0000042604077981 */ /* 0x020ea4000c1e1900 */
[----:B--2---:R-:W-:-:S07]  /*48b0*/  IMAD.IADD R7, R7, 0x1, -R6 ;  /* 0x0000000107077824 */ /* 0x004fce00078e0a06 */
.L_x_541:
[----:B-----5:R-:W-:Y:S01]  /*48c0*/  IMAD R7, R38, -0x60, R7 ;  /* 0xffffffa026077824 */ /* 0x020fe200078e0207 */
[----:B------:R-:W-:Y:S01]  /*48d0*/  LEA R0, R0, UR4, 0x1 ;  /* 0x0000000400007c11 */ /* 0x000fe2000f8e08ff */
[----:B------:R-:W-:Y:S01]  /*48e0*/  @P0 IMAD.MOV.U32 R24, RZ, RZ, R8 ;  /* 0x000000ffff180224 */ /* 0x000fe200078e0008 */
[----:B------:R-:W-:Y:S01]  /*48f0*/  USHF.R.S32.HI UR4, URZ, 0x1f, UR5 ;  /* 0x0000001f3f047899 */ /* 0x000fe20008011405 */
[----:B------:R-:W-:Y:S01]  /*4900*/  @P0 IMAD.MOV.U32 R25, RZ, RZ, R9 ;  /* 0x000000ffff190224 */ /* 0x000fe200078e0009 */
[----:B------:R-:W-:Y:S01]  /*4910*/  VIMNMX R46, R7, 0x60, PT ;  /* 0x00000060072e7848 */ /* 0x000fe20003fe0100 */
[----:B------:R1:W2:Y:S01]  /*4920*/  LDS.128 R28, [R0+0x9800] ;  /* 0x00980000001c7984 */ /* 0x0002a20000000c00 */
[C---:B------:R-:W-:Y:S01]  /*4930*/  VIADD R26, R45.reuse, 0x20 ;  /* 0x000000202d1a7836 */ /* 0x040fe20000000000 */
[----:B------:R-:W-:Y:S01]  /*4940*/  SHF.R.S32.HI R35, RZ, 0x1f, R120 ;  /* 0x0000001fff237819 */ /* 0x000fe20000011478 */
[C---:B------:R-:W-:Y:S01]  /*4950*/  VIADD R27, R45.reuse, 0x30 ;  /* 0x000000302d1b7836 */ /* 0x040fe20000000000 */
[----:B------:R1:W3:Y:S01]  /*4960*/  LDS.128 R4, [R0+0x800] ;  /* 0x0008000000047984 */ /* 0x0002e20000000c00 */
[----:B------:R-:W-:Y:S01]  /*4970*/  VIADD R3, R45, 0x10 ;  /* 0x000000102d037836 */ /* 0x000fe20000000000 */
[-C--:B------:R-:W-:Y:S01]  /*4980*/  ISETP.GE.AND P5, PT, R26, R46.reuse, PT ;  /* 0x0000002e1a00720c */ /* 0x080fe20003fa6270 */
[----:B------:R-:W-:Y:S01]  /*4990*/  IMAD R32, R36, UR4, RZ ;  /* 0x0000000424207c24 */ /* 0x000fe2000f8e02ff */
[----:B------:R1:W4:Y:S01]  /*49a0*/  LDS.128 R8, [R0+0x1000] ;  /* 0x0010000000087984 */ /* 0x0003220000000c00 */
[-C--:B------:R-:W-:Y:S01]  /*49b0*/  ISETP.GE.AND P2, PT, R27, R46.reuse, PT ;  /* 0x0000002e1b00720c */ /* 0x080fe20003f46270 */
[----:B------:R-:W-:Y:S01]  /*49c0*/  ULDC UR8, c[0x0][0x83c] ;  /* 0x00020f0000087ab9 */ /* 0x000fe20000000800 */
[----:B------:R-:W1:Y:S01]  /*49d0*/  LDC.64 R26, c[0x0][0x820] ;  /* 0x00020800ff1a7b82 */ /* 0x000e620000000a00 */
[----:B------:R1:W1:Y:S01]  /*49e0*/  LDS.128 R12, [R0+0x1800] ;  /* 0x00180000000c7984 */ /* 0x0002620000000c00 */
[CC--:B------:R-:W-:Y:S01]  /*49f0*/  ISETP.GE.AND P3, PT, R45.reuse, R46.reuse, PT ;  /* 0x0000002e2d00720c */ /* 0x0c0fe20003f66270 */
[----:B------:R-:W-:Y:S01]  /*4a00*/  VIADD R34, R45, 0x40 ;  /* 0x000000402d227836 */ /* 0x000fe20000000000 */
[----:B------:R-:W-:Y:S01]  /*4a10*/  ISETP.GE.AND P4, PT, R3, R46, PT ;  /* 0x0000002e0300720c */ /* 0x000fe20003f86270 */
[----:B------:R1:W1:Y:S01]  /*4a20*/  LDS.128 R16, [R0+0x2000] ;  /* 0x0020000000107984 */ /* 0x0002620000000c00 */
[----:B------:R-:W-:Y:S01]  /*4a30*/  SHF.R.S32.HI R3, RZ, 0x1f, R2 ;  /* 0x0000001fff037819 */ /* 0x000fe20000011402 */
[----:B------:R-:W-:Y:S01]  /*4a40*/  IMAD R37, R37, UR5, R32 ;  /* 0x0000000525257c24 */ /* 0x000fe2000f8e0220 */
[----:B------:R-:W-:Y:S01]  /*4a50*/  ISETP.GE.OR P6, PT, R2, UR8, P3 ;  /* 0x0000000802007c0c */ /* 0x000fe20009fc6670 */
[----:B------:R1:W1:Y:S01]  /*4a60*/  LDS.128 R20, [R0+0x2800] ;  /* 0x0028000000147984 */ /* 0x0002620000000c00 */
[----:B------:R-:W-:Y:S01]  /*4a70*/  IADD3 R24, P1, R45, R24, RZ ;  /* 0x000000182d187210 */ /* 0x000fe20007f3e0ff */
[----:B------:R-:W-:Y:S01]  /*4a80*/  IMAD.WIDE.U32 R32, R36, UR5, R2 ;  /* 0x0000000524207c25 */ /* 0x000fe2000f8e0002 */
[----:B------:R-:W-:Y:S01]  /*4a90*/  SEL R44, R35, RZ, !P0 ;  /* 0x000000ff232c7207 */ /* 0x000fe20004000000 */
[----:B------:R-:W-:Y:S01]  /*4aa0*/  ULDC.64 UR6, c[0x0][0x858] ;  /* 0x0002160000067ab9 */ /* 0x000fe20000000a00 */
[----:B------:R-:W-:Y:S01]  /*4ab0*/  LEA.HI.X.SX32 R25, R45, R25, 0x1, P1 ;  /* 0x000000192d197211 */ /* 0x000fe200008f0eff */
[----:B------:R-:W-:Y:S01]  /*4ac0*/  IMAD.IADD R33, R33, 0x1, R37 ;  /* 0x0000000121217824 */ /* 0x000fe200078e0225 */
[----:B------:R-:W-:Y:S01]  /*4ad0*/  ISETP.GE.AND P1, PT, R34, R46, PT ;  /* 0x0000002e2200720c */ /* 0x000fe20003f26270 */
[----:B------:R-:W-:Y:S01]  /*4ae0*/  IMAD R34, R44, UR6, RZ ;  /* 0x000000062c227c24 */ /* 0x000fe2000f8e02ff */
[----:B------:R-:W-:Y:S01]  /*4af0*/  SEL R47, R120, RZ, !P0 ;  /* 0x000000ff782f7207 */ /* 0x000fe20004000000 */
[----:B------:R-:W-:Y:S01]  /*4b00*/  BSSY B0, `(.L_x_542) ;  /* 0x0000012000007945 */ /* 0x000fe20003800000 */
[----:B------:R-:W-:Y:S01]  /*4b10*/  ISETP.GE.OR P0, PT, R2, UR8, P4 ;  /* 0x0000000802007c0c */ /* 0x000fe2000a706670 */
[----:B------:R-:W-:-:S04]  /*4b20*/  IMAD.WIDE R24, R38, 0x60, R24 ;  /* 0x0000006026187825 */ /* 0x000fc800078e0218 */
[C---:B------:R-:W-:Y:S02]  /*4b30*/  IMAD R41, R47.reuse, UR7, R34 ;  /* 0x000000072f297c24 */ /* 0x040fe4000f8e0222 */
[----:B------:R-:W-:-:S04]  /*4b40*/  IMAD.WIDE.U32 R32, R47, UR6, R32 ;  /* 0x000000062f207c25 */ /* 0x000fc8000f8e0020 */
[----:B------:R-:W-:Y:S01]  /*4b50*/  IMAD.IADD R41, R33, 0x1, R41 ;  /* 0x0000000121297824 */ /* 0x000fe200078e0229 */
[----:B--2---:R-:W-:Y:S06]  /*4b60*/  @P6 BRA `(.L_x_543) ;  /* 0x00000000002c6947 */ /* 0x004fec0003800000 */
[----:B------:R-:W2:Y:S01]  /*4b70*/  LDS.128 R36, [R0+0x9000] ;  /* 0x0090000000247984 */ /* 0x000ea20000000c00 */
[----:B------:R-:W-:Y:S01]  /*4b80*/  ULDC.64 UR6, c[0x0][0x848] ;  /* 0x0002120000067ab9 */ /* 0x000fe20000000a00 */
[----:B------:R-:W-:Y:S02]  /*4b90*/  IMAD.MOV.U32 R40, RZ, RZ, R32 ;  /* 0x000000ffff287224 */ /* 0x000fe400078e0020 */
[----:B------:R-:W-:Y:S02]  /*4ba0*/  IMAD R43, R25, UR6, RZ ;  /* 0x00000006192b7c24 */ /* 0x000fe4000f8e02ff */
[----:B------:R-:W-:-:S04]  /*4bb0*/  IMAD.WIDE.U32 R34, R24, UR6, R40 ;  /* 0x0000000618227c25 */ /* 0x000fc8000f8e0028 */
[----:B------:R-:W-:Y:S01]  /*4bc0*/  IMAD R43, R24, UR7, R43 ;  /* 0x00000007182b7c24 */ /* 0x000fe2000f8e022b */
[----:B------:R-:W-:Y:S02]  /*4bd0*/  ULDC.64 UR6, c[0x0][0x830] ;  /* 0x00020c0000067ab9 */ /* 0x000fe40000000a00 */
[----:B------:R-:W-:Y:S01]  /*4be0*/  LEA R42, P6, R34, UR6, 0x1 ;  /* 0x00000006222a7c11 */ /* 0x000fe2000f8c08ff */
[----:B------:R-:W-:-:S05]  /*4bf0*/  IMAD.IADD R35, R35, 0x1, R43 ;  /* 0x0000000123237824 */ /* 0x000fca00078e022b */
[----:B------:R-:W-:-:S05]  /*4c00*/  LEA.HI.X R43, R34, UR7, R35, 0x1, P6 ;  /* 0x00000007222b7c11 */ /* 0x000fca000b0f0c23 */
[----:B--2---:R2:W-:Y:S02]  /*4c10*/  STG.E.128 desc[UR38][R42.64], R36 ;  /* 0x000000242a007986 */ /* 0x0045e4000c101d26 */
.L_x_543:
[----:B------:R-:W-:Y:S05]  /*4c20*/  BSYNC B0 ;  /* 0x0000000000007941 */ /* 0x000fea0003800000 */
.L_x_542:
[----:B------:R-:W-:Y:S04]  /*4c30*/  BSSY B0, `(.L_x_544) ;  /* 0x000000f000007945 */ /* 0x000fe80003800000 */
[----:B------:R-:W-:Y:S05]  /*4c40*/  @P0 BRA `(.L_x_545) ;  /* 0x0000000000340947 */ /* 0x000fea0003800000 */
[----:B--2---:R-:W-:Y:S01]  /*4c50*/  IADD3 R37, P0, R24, 0x10, RZ ;  /* 0x0000001018257810 */ /* 0x004fe20007f1e0ff */
[----:B------:R-:W-:Y:S01]  /*4c60*/  ULDC.64 UR6, c[0x0][0x848] ;  /* 0x0002120000067ab9 */ /* 0x000fe20000000a00 */
[----:B------:R-:W-:-:S03]  /*4c70*/  IMAD.MOV.U32 R35, RZ, RZ, R41 ;  /* 0x000000ffff237224 */ /* 0x000fc600078e0029 */
[----:B------:R-:W-:-:S04]  /*4c80*/  IMAD.X R34, RZ, RZ, R25, P0 ;  /* 0x000000ffff227224 */ /* 0x000fc800000e0619 */
[----:B------:R-:W-:Y:S02]  /*4c90*/  IMAD R36, R34, UR6, RZ ;  /* 0x0000000622247c24 */ /* 0x000fe4000f8e02ff */
[----:B------:R-:W-:-:S04]  /*4ca0*/  IMAD.MOV.U32 R34, RZ, RZ, R32 ;  /* 0x000000ffff227224 */ /* 0x000fc800078e0020 */
[----:B------:R-:W-:-:S04]  /*4cb0*/  IMAD.WIDE.U32 R34, R37, UR6, R34 ;  /* 0x0000000625227c25 */ /* 0x000fc8000f8e0022 */
[----:B------:R-:W-:Y:S01]  /*4cc0*/  IMAD R37, R37, UR7, R36 ;  /* 0x0000000725257c24 */ /* 0x000fe2000f8e0224 */
[----:B------:R-:W-:Y:S02]  /*4cd0*/  ULDC.64 UR6, c[0x0][0x830] ;  /* 0x00020c0000067ab9 */ /* 0x000fe40000000a00 */
[----:B------:R-:W-:Y:S01]  /*4ce0*/  LEA R36, P0, R34, UR6, 0x1 ;  /* 0x0000000622247c11 */ /* 0x000fe2000f8008ff */
[----:B------:R-:W-:-:S05]  /*4cf0*/  IMAD.IADD R35, R35, 0x1, R37 ;  /* 0x0000000123237824 */ /* 0x000fca00078e0225 */
[----:B------:R-:W-:-:S05]  /*4d00*/  LEA.HI.X R37, R34, UR7, R35, 0x1, P0 ;  /* 0x0000000722257c11 */ /* 0x000fca00080f0c23 */
[----:B------:R2:W-:Y:S02]  /*4d10*/  STG.E.128 desc[UR38][R36.64], R28 ;  /* 0x0000001c24007986 */ /* 0x0005e4000c101d26 */
.L_x_545:
[----:B------:R-:W-:Y:S05]  /*4d20*/  BSYNC B0 ;  /* 0x0000000000007941 */ /* 0x000fea0003800000 */
.L_x_544:
[----:B--2---:R2:W1:Y:S01]  /*4d30*/  LDS.128 R28, [R0+0xa000] ;  /* 0x00a00000001c7984 */ /* 0x0044620000000c00 */
[C---:B------:R-:W-:Y:S01]  /*4d40*/  ISETP.GE.OR P6, PT, R2.reuse, UR8, P5 ;  /* 0x0000000802007c0c */ /* 0x040fe2000afc6670 */
[----:B------:R-:W-:Y:S01]  /*4d50*/  BSSY B0, `(.L_x_546) ;  /* 0x0000010000007945 */ /* 0x000fe20003800000 */
[----:B------:R-:W-:-:S11]  /*4d60*/  ISETP.GE.OR P0, PT, R2, UR8, P2 ;  /* 0x0000000802007c0c */ /* 0x000fd60009706670 */
[----:B--2---:R-:W-:Y:S05]  /*4d70*/  @P6 BRA `(.L_x_547) ;  /* 0x0000000000346947 */ /* 0x004fea0003800000 */
[----:B------:R-:W-:Y:S01]  /*4d80*/  IADD3 R37, P6, R24, 0x20, RZ ;  /* 0x0000002018257810 */ /* 0x000fe20007fde0ff */
        /* <DEDUP_REMOVED lines=11> */
[----:B-1----:R2:W-:Y:S02]  /*4e40*/  STG.E.128 desc[UR38][R36.64], R28 ;  /* 0x0000001c24007986 */ /* 0x0025e4000c101d26 */
.L_x_547:
[----:B------:R-:W-:Y:S05]  /*4e50*/  BSYNC B0 ;  /* 0x0000000000007941 */ /* 0x000fea0003800000 */
.L_x_546:
[----:B-12---:R1:W2:Y:S01]  /*4e60*/  LDS.128 R28, [R0+0xa800] ;  /* 0x00a80000001c7984 */ /* 0x0062a20000000c00 */
[----:B------:R-:W-:Y:S01]  /*4e70*/  BSSY B0, `(.L_x_548) ;  /* 0x0000010000007945 */ /* 0x000fe20003800000 */
[----:B------:R-:W-:-:S03]  /*4e80*/  VIADD R45, R45, 0x50 ;  /* 0x000000502d2d7836 */ /* 0x000fc60000000000 */
[----:B------:R-:W-:Y:S05]  /*4e90*/  @P0 BRA `(.L_x_549) ;  /* 0x0000000000340947 */ /* 0x000fea0003800000 */
        /* <DEDUP_REMOVED lines=12> */
[----:B--2---:R2:W-:Y:S02]  /*4f60*/  STG.E.128 desc[UR38][R36.64], R28 ;  /* 0x0000001c24007986 */ /* 0x0045e4000c101d26 */
.L_x_549:
[----:B------:R-:W-:Y:S05]  /*4f70*/  BSYNC B0 ;  /* 0x0000000000007941 */ /* 0x000fea0003800000 */
.L_x_548:
[----:B--2---:R2:W1:Y:S01]  /*4f80*/  LDS.128 R28, [R0+0xb000] ;  /* 0x00b00000001c7984 */ /* 0x0044620000000c00 */
[----:B------:R-:W-:Y:S01]  /*4f90*/  ISETP.GE.OR P6, PT, R2, UR8, P1 ;  /* 0x0000000802007c0c */ /* 0x000fe20008fc6670 */
[----:B------:R-:W-:Y:S01]  /*4fa0*/  BSSY B0, `(.L_x_550) ;  /* 0x0000010000007945 */ /* 0x000fe20003800000 */
[----:B------:R-:W-:-:S11]  /*4fb0*/  ISETP.GE.AND P0, PT, R45, R46, PT ;  /* 0x0000002e2d00720c */ /* 0x000fd60003f06270 */
        /* <DEDUP_REMOVED lines=14> */
.L_x_551:
[----:B------:R-:W-:Y:S05]  /*50a0*/  BSYNC B0 ;  /* 0x0000000000007941 */ /* 0x000fea0003800000 */
.L_x_550:
[----:B-1----:R-:W-:Y:S01]  /*50b0*/  IMAD R28, R26, UR4, RZ ;  /* 0x000000041a1c7c24 */ /* 0x002fe2000f8e02ff */
[----:B------:R-:W-:Y:S01]  /*50c0*/  ISETP.GE.OR P6, PT, R2, UR8, P0 ;  /* 0x0000000802007c0c */ /* 0x000fe200087c6670 */
[----:B------:R-:W-:Y:S01]  /*50d0*/  BSSY B0, `(.L_x_552) ;  /* 0x0000012000007945 */ /* 0x000fe20003800000 */
[----:B------:R-:W-:-:S04]  /*50e0*/  IMAD.WIDE.U32 R34, R26, UR5, R2 ;  /* 0x000000051a227c25 */ /* 0x000fc8000f8e0002 */
[----:B------:R-:W-:Y:S02]  /*50f0*/  IMAD R37, R27, UR5, R28 ;  /* 0x000000051b257c24 */ /* 0x000fe4000f8e021c */
[----:B------:R1:W1:Y:S05]  /*5100*/  LDS.128 R28, [R0+0xb800] ;  /* 0x00b80000001c7984 */ /* 0x00026a0000000c00 */
        /* <DEDUP_REMOVED lines=14> */
.L_x_553:
[----:B------:R-:W-:Y:S05]  /*51f0*/  BSYNC B0 ;  /* 0x0000000000007941 */ /* 0x000fea0003800000 */
.L_x_552:
[----:B-1----:R1:W1:Y:S01]  /*5200*/  LDS.128 R28, [R0] ;  /* 0x00000000001c7984 */ /* 0x0022620000000c00 */
[----:B------:R-:W-:Y:S01]  /*5210*/  ULDC UR6, c[0x0][0x80c] ;  /* 0x0002030000067ab9 */ /* 0x000fe20000000800 */
[----:B------:R-:W-:Y:S01]  /*5220*/  ULDC.64 UR4, c[0x0][0x828] ;  /* 0x00020a0000047ab9 */ /* 0x000fe20000000a00 */
[----:B------:R-:W-:Y:S01]  /*5230*/  ISETP.GE.OR P3, PT, R2, UR6, P3 ;  /* 0x0000000602007c0c */ /* 0x000fe20009f66670 */
[----:B------:R-:W-:Y:S01]  /*5240*/  IMAD.IADD R35, R35, 0x1, R37 ;  /* 0x0000000123237824 */ /* 0x000fe200078e0225 */
[----:B------:R-:W-:Y:S01]  /*5250*/  BSSY B0, `(.L_x_554) ;  /* 0x0000015000007945 */ /* 0x000fe20003800000 */
[----:B------:R-:W-:Y:S01]  /*5260*/  IMAD R3, R44, UR4, RZ ;  /* 0x000000042c037c24 */ /* 0x000fe2000f8e02ff */
[C---:B------:R-:W-:Y:S01]  /*5270*/  ISETP.GE.OR P4, PT, R2.reuse, UR6, P4 ;  /* 0x0000000602007c0c */ /* 0x040fe2000a786670 */
[C---:B------:R-:W-:Y:S01]  /*5280*/  IMAD.WIDE.U32 R34, R47.reuse, UR4, R34 ;  /* 0x000000042f227c25 */ /* 0x040fe2000f8e0022 */
[C---:B------:R-:W-:Y:S02]  /*5290*/  ISETP.GE.OR P5, PT, R2.reuse, UR6, P5 ;  /* 0x0000000602007c0c */ /* 0x040fe4000afa6670 */
[C---:B------:R-:W-:Y:S01]  /*52a0*/  ISETP.GE.OR P2, PT, R2.reuse, UR6, P2 ;  /* 0x0000000602007c0c */ /* 0x040fe20009746670 */
[----:B------:R-:W-:Y:S01]  /*52b0*/  IMAD R3, R47, UR5, R3 ;  /* 0x000000052f037c24 */ /* 0x000fe2000f8e0203 */
[----:B------:R-:W-:-:S02]  /*52c0*/  ISETP.GE.OR P1, PT, R2, UR6, P1 ;  /* 0x0000000602007c0c */ /* 0x000fc40008f26670 */
[----:B------:R-:W-:Y:S01]  /*52d0*/  ISETP.GE.OR P0, PT, R2, UR6, P0 ;  /* 0x0000000602007c0c */ /* 0x000fe20008706670 */
[----:B------:R-:W-:Y:S01]  /*52e0*/  IMAD.IADD R27, R35, 0x1, R3 ;  /* 0x00000001231b7824 */ /* 0x000fe200078e0203 */
[----:B------:R-:W-:Y:S11]  /*52f0*/  @P3 BRA `(.L_x_555) ;  /* 0x0000000000283947 */ /* 0x000ff60003800000 */
        /* <DEDUP_REMOVED lines=9> */
[----:B-1----:R1:W-:Y:S02]  /*5390*/  STG.E.128 desc[UR38][R32.64], R28 ;  /* 0x0000001c20007986 */ /* 0x0023e4000c101d26 */
.L_x_555:
[----:B------:R-:W-:Y:S05]  /*53a0*/  BSYNC B0 ;  /* 0x0000000000007941 */ /* 0x000fea0003800000 */
.L_x_554:
[----:B------:R-:W-:Y:S04]  /*53b0*/  BSSY B0, `(.L_x_556) ;  /* 0x000000f000007945 */ /* 0x000fe80003800000 */
[----:B------:R-:W-:Y:S05]  /*53c0*/  @P4 BRA `(.L_x_557) ;  /* 0x0000000000344947 */ /* 0x000fea0003800000 */
[----:B-1----:R-:W-:Y:S01]  /*53d0*/  IADD3 R29, P3, R24, 0x10, RZ ;  /* 0x00000010181d7810 */ /* 0x002fe20007f7e0ff */
[----:B------:R-:W-:Y:S01]  /*53e0*/  ULDC.64 UR4, c[0x0][0x818] ;  /* 0x0002060000047ab9 */ /* 0x000fe20000000a00 */
[----:B------:R-:W-:Y:S02]  /*53f0*/  IMAD.MOV.U32 R2, RZ, RZ, R34 ;  /* 0x000000ffff027224 */ /* 0x000fe400078e0022 */
[----:B------:R-:W-:Y:S02]  /*5400*/  IMAD.MOV.U32 R3, RZ, RZ, R27 ;  /* 0x000000ffff037224 */ /* 0x000fe400078e001b */
[----:B--2---:R-:W-:Y:S02]  /*5410*/  IMAD.X R0, RZ, RZ, R25, P3 ;  /* 0x000000ffff007224 */ /* 0x004fe400018e0619 */
[----:B------:R-:W-:-:S04]  /*5420*/  IMAD.WIDE.U32 R2, R29, UR4, R2 ;  /* 0x000000041d027c25 */ /* 0x000fc8000f8e0002 */
[----:B------:R-:W-:-:S04]  /*5430*/  IMAD R0, R0, UR4, RZ ;  /* 0x0000000400007c24 */ /* 0x000fc8000f8e02ff */
[----:B------:R-:W-:Y:S01]  /*5440*/  IMAD R29, R29, UR5, R0 ;  /* 0x000000051d1d7c24 */ /* 0x000fe2000f8e0200 */
[----:B------:R-:W-:Y:S02]  /*5450*/  ULDC.64 UR4, c[0x0][0x800] ;  /* 0x0002000000047ab9 */ /* 0x000fe40000000a00 */
[----:B------:R-:W-:Y:S01]  /*5460*/  LEA R28, P3, R2, UR4, 0x1 ;  /* 0x00000004021c7c11 */ /* 0x000fe2000f8608ff */
[----:B------:R-:W-:-:S05]  /*5470*/  IMAD.IADD R3, R3, 0x1, R29 ;  /* 0x0000000103037824 */ /* 0x000fca00078e021d */
[----:B------:R-:W-:-:S05]  /*5480*/  LEA.HI.X R29, R2, UR5, R3, 0x1, P3 ;  /* 0x00000005021d7c11 */ /* 0x000fca00098f0c03 */
[----:B---3--:R1:W-:Y:S02]  /*5490*/  STG.E.128 desc[UR38][R28.64], R4 ;  /* 0x000000041c007986 */ /* 0x0083e4000c101d26 */
.L_x_557:
[----:B------:R-:W-:Y:S05]  /*54a0*/  BSYNC B0 ;  /* 0x0000000000007941 */ /* 0x000fea0003800000 */
.L_x_556:
[----:B------:R-:W-:Y:S04]  /*54b0*/  BSSY B0, `(.L_x_558) ;  /* 0x000000f000007945 */ /* 0x000fe80003800000 */
[----:B------:R-:W-:Y:S05]  /*54c0*/  @P5 BRA `(.L_x_559) ;  /* 0x0000000000345947 */ /* 0x000fea0003800000 */
[----:B-1-3--:R-:W-:Y:S01]  /*54d0*/  IADD3 R5, P3, R24, 0x20, RZ ;  /* 0x0000002018057810 */ /* 0x00afe20007f7e0ff */
        /* <DEDUP_REMOVED lines=11> */
[----:B----4-:R1:W-:Y:S02]  /*5590*/  STG.E.128 desc[UR38][R4.64], R8 ;  /* 0x0000000804007986 */ /* 0x0103e4000c101d26 */
.L_x_559:
[----:B------:R-:W-:Y:S05]  /*55a0*/  BSYNC B0 ;  /* 0x0000000000007941 */ /* 0x000fea0003800000 */
.L_x_558:
        /* <DEDUP_REMOVED lines=14> */
[----:B------:R1:W-:Y:S02]  /*5690*/  STG.E.128 desc[UR38][R4.64], R12 ;  /* 0x0000000c04007986 */ /* 0x0003e4000c101d26 */
.L_x_561:
[----:B------:R-:W-:Y:S05]  /*56a0*/  BSYNC B0 ;  /* 0x0000000000007941 */ /* 0x000fea0003800000 */
.L_x_560:
        /* <DEDUP_REMOVED lines=15> */
.L_x_563:
[----:B------:R-:W-:Y:S05]  /*57a0*/  BSYNC B0 ;  /* 0x0000000000007941 */ /* 0x000fea0003800000 */
.L_x_562:
        /* <DEDUP_REMOVED lines=13> */
[----:B------:R1:W-:Y:S01]  /*5880*/  STG.E.128 desc[UR38][R4.64], R20 ;  /* 0x0000001404007986 */ /* 0x0003e2000c101d26 */
[----:B------:R-:W-:Y:S05]  /*5890*/  BRA `(.L_x_516) ;  /* 0x0000004800b87947 */ /* 0x000fea0003800000 */
.L_x_540:
[----:B------:R-:W3:Y:S01]  /*58a0*/  LDL R16, [R1+0x8] ;  /* 0x0000080001107983 */ /* 0x000ee20000100800 */
[----:B------:R-:W4:Y:S08]  /*58b0*/  LDC.64 R4, c[0x0][0x870] ;  /* 0x00021c00ff047b82 */ /* 0x000f300000000a00 */
[----:B-12---:R-:W3:Y:S01]  /*58c0*/  LDC.64 R2, c[0x0][0x870] ;  /* 0x00021c00ff027b82 */ /* 0x006ee20000000a00 */
[----:B------:R-:W-:Y:S01]  /*58d0*/  ULDC UR4, c[0x0][0x808] ;  /* 0x0002020000047ab9 */ /* 0x000fe20000000800 */
[----:B------:R-:W1:Y:S06]  /*58e0*/  S2R R13, SR_CTAID.X ;  /* 0x00000000000d7919 */ /* 0x000e6c0000002500 */
[----:B------:R-:W2:Y:S01]  /*58f0*/  LDC.64 R14, c[0x0][0x820] ;  /* 0x00020800ff0e7b82 */ /* 0x000ea20000000a00 */
[----:B----4-:R-:W-:-:S04]  /*5900*/  ISETP.NE.U32.AND P0, PT, R4, RZ, PT ;  /* 0x000000ff0400720c */ /* 0x010fc80003f05070 */
[----:B------:R-:W-:Y:S01]  /*5910*/  ISETP.NE.AND.EX P0, PT, R5, RZ, PT, P0 ;  /* 0x000000ff0500720c */ /* 0x000fe20003f05300 */
[----:B------:R-:W-:Y:S02]  /*5920*/  IMAD.U32 R0, RZ, RZ, UR4 ;  /* 0x00000004ff007e24 */ /* 0x000fe4000f8e00ff */
[----:B---3--:R-:W-:Y:S02]  /*5930*/  IMAD.WIDE R4, R16, 0x4, R2 ;  /* 0x0000000410047825 */ /* 0x008fe400078e0202 */
[----:B------:R-:W3:Y:S08]  /*5940*/  LDC.64 R2, c[0x0][0x878] ;  /* 0x00021e00ff027b82 */ /* 0x000ef00000000a00 */
[----:B------:R-:W4:Y:S01]  /*5950*/  @P0 LDG.E R9, desc[UR38][R4.64] ;  /* 0x0000002604090981 */ /* 0x000f22000c1e1900 */
[----:B---3--:R-:W-:-:S04]  /*5960*/  ISETP.NE.U32.AND P1, PT, R2, RZ, PT ;  /* 0x000000ff0200720c */ /* 0x008fc80003f25070 */
[----:B------:R-:W-:-:S13]  /*5970*/  ISETP.NE.AND.EX P1, PT, R3, RZ, PT, P1 ;  /* 0x000000ff0300720c */ /* 0x000fda0003f25310 */
[----:B------:R-:W3:Y:S02]  /*5980*/  @P1 LDC.64 R2, c[0x0][0x878] ;  /* 0x00021e00ff021b82 */ /* 0x000ee40000000a00 */
[----:B---3--:R-:W-:-:S05]  /*5990*/  @P1 IMAD.WIDE R6, R16, 0x4, R2 ;  /* 0x0000000410061825 */ /* 0x008fca00078e0202 */
[----:B------:R3:W5:Y:S01]  /*59a0*/  @P1 LDG.E R0, desc[UR38][R6.64] ;  /* 0x0000002606001981 */ /* 0x000762000c1e1900 */
[----:B------:R-:W1:Y:S01]  /*59b0*/  S2UR UR4, SR_CTAID.Y ;  /* 0x00000000000479c3 */ /* 0x000e620000002600 */
[----:B------:R-:W2:Y:S02]  /*59c0*/  S2R R2, SR_TID.X ;  /* 0x0000000000027919 */ /* 0x000ea40000002100 */
[----:B--2---:R-:W-:Y:S01]  /*59d0*/  VIADD R8, R2, 0xffffff80 ;  /* 0xffffff8002087836 */ /* 0x004fe20000000000 */
[----:B------:R-:W-:-:S03]  /*59e0*/  CS2R R2, SRZ ;  /* 0x0000000000027805 */ /* 0x000fc6000001ff00 */
[----:B------:R-:W-:-:S05]  /*59f0*/  IMAD.HI R10, R8, 0x2aaaaaab, RZ ;  /* 0x2aaaaaab080a7827 */ /* 0x000fca00078e02ff */
[----:B------:R-:W-:-:S04]  /*5a00*/  SHF.R.U32.HI R11, RZ, 0x1f, R10 ;  /* 0x0000001fff0b7819 */ /* 0x000fc8000001160a */
[----:B------:R-:W-:Y:S02]  /*5a10*/  LEA.HI.SX32 R17, R10, R11, 0x1e ;  /* 0x0000000b0a117211 */ /* 0x000fe400078ff2ff */
[--C-:B----4-:R-:W-:Y:S01]  /*5a20*/  @P0 SHF.R.S32.HI R3, RZ, 0x1f, R9.reuse ;  /* 0x0000001fff030819 */ /* 0x110fe20000011409 */
[----:B------:R-:W-:Y:S01]  /*5a30*/  @P0 IMAD.MOV.U32 R2, RZ, RZ, R9 ;  /* 0x000000ffff020224 */ /* 0x000fe200078e0009 */
[----:B-1-3--:R-:W-:Y:S06]  /*5a40*/  @P1 BRA `(.L_x_564) ;  /* 0x0000000000101947 */ /* 0x00afec0003800000 */
[----:B------:R-:W-:Y:S05]  /*5a50*/  @!P0 BRA `(.L_x_564) ;  /* 0x00000000000c8947 */ /* 0x000fea0003800000 */
[----:B------:R-:W2:Y:S04]  /*5a60*/  LDG.E R7, desc[UR38][R4.64] ;  /* 0x0000002604077981 */ /* 0x000ea8000c1e1900 */
[----:B-----5:R-:W2:Y:S02]  /*5a70*/  LDG.E R0, desc[UR38][R4.64+0x4] ;  /* 0x0000042604007981 */ /* 0x020ea4000c1e1900 */
[----:B--2---:R-:W-:-:S07]  /*5a80*/  IMAD.IADD R0, R0, 0x1, -R7 ;  /* 0x0000000100007824 */ /* 0x004fce00078e0a07 */
.L_x_564:
[----:B------:R-:W-:Y:S01]  /*5a90*/  IMAD R8, R17, -0x18, R8 ;  /* 0xffffffe811087824 */ /* 0x000fe200078e0208 */
[----:B------:R-:W-:Y:S01]  /*5aa0*/  USHF.R.S32.HI UR5, URZ, 0x1f, UR4 ;  /* 0x0000001f3f057899 */ /* 0x000fe20008011404 */
[----:B-----5:R-:W-:Y:S01]  /*5ab0*/  IMAD R12, R13, -0x60, R0 ;  /* 0xffffffa00d0c7824 */ /* 0x020fe200078e0200 */
[----:B------:R-:W1:Y:S01]  /*5ac0*/  LDC.64 R18, c[0x0][0x850] ;  /* 0x00021400ff127b82 */ /* 0x000e620000000a00 */
[C---:B------:R-:W-:Y:S01]  /*5ad0*/  VIADD R5, R17.reuse, 0x10 ;  /* 0x0000001011057836 */ /* 0x040fe20000000000 */
[----:B------:R-:W-:Y:S01]  /*5ae0*/  ULDC UR8, c[0x0][0x80c] ;  /* 0x0002030000087ab9 */ /* 0x000fe20000000800 */
[----:B------:R-:W-:Y:S01]  /*5af0*/  IMAD.SHL.U32 R10, R8, 0x8, RZ ;  /* 0x00000008080a7824 */ /* 0x000fe200078e00ff */
[-C--:B------:R-:W-:Y:S01]  /*5b00*/  ISETP.GE.AND P3, PT, R17, R12.reuse, PT ;  /* 0x0000000c1100720c */ /* 0x080fe20003f66270 */
[C---:B------:R-:W-:Y:S01]  /*5b10*/  IMAD R0, R14.reuse, UR5, RZ ;  /* 0x000000050e007c24 */ /* 0x040fe2000f8e02ff */
[-C--:B------:R-:W-:Y:S01]  /*5b20*/  ISETP.GE.AND P4, PT, R5, R12.reuse, PT ;  /* 0x0000000c0500720c */ /* 0x080fe20003f86270 */
[----:B------:R-:W-:Y:S01]  /*5b30*/  VIADD R5, R17, 0x20 ;  /* 0x0000002011057836 */ /* 0x000fe20000000000 */
[----:B------:R-:W-:Y:S01]  /*5b40*/  SHF.R.S32.HI R11, RZ, 0x1f, R10 ;  /* 0x0000001fff0b7819 */ /* 0x000fe2000001140a */
[----:B------:R-:W-:Y:S01]  /*5b50*/  IMAD R15, R15, UR4, R0 ;  /* 0x000000040f0f7c24 */ /* 0x000fe2000f8e0200 */
[----:B------:R-:W-:Y:S01]  /*5b60*/  SHF.R.S32.HI R0, RZ, 0x1f, R16 ;  /* 0x0000001fff007819 */ /* 0x000fe20000011410 */
[----:B------:R-:W-:Y:S01]  /*5b70*/  VIADD R7, R17, 0x30 ;  /* 0x0000003011077836 */ /* 0x000fe20000000000 */
[-C--:B------:R-:W-:Y:S01]  /*5b80*/  ISETP.GE.AND P5, PT, R5, R12.reuse, PT ;  /* 0x0000000c0500720c */ /* 0x080fe20003fa6270 */
[----:B------:R-:W-:Y:S01]  /*5b90*/  IMAD.WIDE.U32 R4, R14, UR4, R10 ;  /* 0x000000040e047c25 */ /* 0x000fe2000f8e000a */
[----:B------:R-:W-:Y:S01]  /*5ba0*/  ISETP.GE.OR P6, PT, R10, UR8, P3 ;  /* 0x000000080a007c0c */ /* 0x000fe20009fc6670 */
[----:B------:R-:W-:Y:S01]  /*5bb0*/  ULDC.64 UR6, c[0x0][0x828] ;  /* 0x00020a0000067ab9 */ /* 0x000fe20000000a00 */
[----:B------:R-:W-:Y:S01]  /*5bc0*/  SEL R14, R0, RZ, !P0 ;  /* 0x000000ff000e7207 */ /* 0x000fe20004000000 */
[----:B------:R-:W-:Y:S01]  /*5bd0*/  IMAD.IADD R5, R5, 0x1, R15 ;  /* 0x0000000105057824 */ /* 0x000fe200078e020f */
[----:B------:R-:W-:Y:S01]  /*5be0*/  ISETP.GE.AND P2, PT, R7, R12, PT ;  /* 0x0000000c0700720c */ /* 0x000fe20003f46270 */
[C---:B------:R-:W-:Y:S01]  /*5bf0*/  VIADD R7, R17.reuse, 0x40 ;  /* 0x0000004011077836 */ /* 0x040fe20000000000 */
[C---:B------:R-:W-:Y:S01]  /*5c00*/  IADD3 R2, P1, R17.reuse, R2, RZ ;  /* 0x0000000211027210 */ /* 0x040fe20007f3e0ff */
[----:B------:R-:W-:Y:S01]  /*5c10*/  IMAD R0, R14, UR6, RZ ;  /* 0x000000060e007c24 */ /* 0x000fe2000f8e02ff */
[----:B------:R-:W-:Y:S01]  /*5c20*/  SEL R15, R16, RZ, !P0 ;  /* 0x000000ff100f7207 */ /* 0x000fe20004000000 */
[----:B------:R-:W-:Y:S01]  /*5c30*/  BSSY B0, `(.L_x_565) ;  /* 0x0000013000007945 */ /* 0x000fe20003800000 */
[----:B------:R-:W-:-:S02]  /*5c40*/  LEA.HI.X.SX32 R3, R17, R3, 0x1, P1 ;  /* 0x0000000311037211 */ /* 0x000fc400008f0eff */
[----:B------:R-:W-:Y:S01]  /*5c50*/  ISETP.GE.AND P1, PT, R7, R12, PT ;  /* 0x0000000c0700720c */ /* 0x000fe20003f26270 */
[C---:B------:R-:W-:Y:S01]  /*5c60*/  IMAD R7, R15.reuse, UR7, R0 ;  /* 0x000000070f077c24 */ /* 0x040fe2000f8e0200 */
[----:B------:R-:W-:Y:S01]  /*5c70*/  ISETP.GE.OR P0, PT, R10, UR8, P4 ;  /* 0x000000080a007c0c */ /* 0x000fe2000a706670 */
[----:B------:R-:W-:-:S04]  /*5c80*/  IMAD.WIDE.U32 R8, R15, UR6, R4 ;  /* 0x000000060f087c25 */ /* 0x000fc8000f8e0004 */
[----:B------:R-:W-:-:S04]  /*5c90*/  IMAD.WIDE R2, R13, 0x60, R2 ;  /* 0x000000600d027825 */ /* 0x000fc800078e0202 */
[----:B------:R-:W-:Y:S01]  /*5ca0*/  IMAD.IADD R7, R9, 0x1, R7 ;  /* 0x0000000109077824 */ /* 0x000fe200078e0207 */
[----:B------:R-:W-:Y:S06]  /*5cb0*/  @P6 BRA `(.L_x_566) ;  /* 0x0000000000286947 */ /* 0x000fec0003800000 */
        /* <DEDUP_REMOVED lines=9> */
[----:B------:R2:W-:Y:S02]  /*5d50*/  STG.E.128 desc[UR38][R20.64], RZ ;  /* 0x000000ff14007986 */ /* 0x0005e4000c101d26 */
.L_x_566:
[----:B------:R-:W-:Y:S05]  /*5d60*/  BSYNC B0 ;  /* 0x0000000000007941 */ /* 0x000fea0003800000 */
.L_x_565:
[----:B------:R-:W-:Y:S01]  /*5d70*/  BSSY B0, `(.L_x_567) ;  /* 0x0000010000007945 */ /* 0x000fe20003800000 */
[----:B------:R-:W-:-:S03]  /*5d80*/  ISETP.GE.OR P6, PT, R10, UR8, P5 ;  /* 0x000000080a007c0c */ /* 0x000fc6000afc6670 */
[----:B------:R-:W-:Y:S10]  /*5d90*/  @P0 BRA `(.L_x_568) ;  /* 0x0000000000340947 */ /* 0x000ff40003800000 */
[----:B------:R-:W-:Y:S01]  /*5da0*/  IADD3 R13, P0, R2, 0x10, RZ ;  /* 0x00000010020d7810 */ /* 0x000fe20007f1e0ff */
[----:B------:R-:W-:Y:S01]  /*5db0*/  ULDC.64 UR6, c[0x0][0x818] ;  /* 0x0002060000067ab9 */ /* 0x000fe20000000a00 */
[----:B------:R-:W-:Y:S02]  /*5dc0*/  IMAD.MOV.U32 R4, RZ, RZ, R8 ;  /* 0x000000ffff047224 */ /* 0x000fe400078e0008 */
[----:B------:R-:W-:Y:S02]  /*5dd0*/  IMAD.MOV.U32 R5, RZ, RZ, R7 ;  /* 0x000000ffff057224 */ /* 0x000fe400078e0007 */
[----:B------:R-:W-:Y:S02]  /*5de0*/  IMAD.X R0, RZ, RZ, R3, P0 ;  /* 0x000000ffff007224 */ /* 0x000fe400000e0603 */
[----:B------:R-:W-:-:S04]  /*5df0*/  IMAD.WIDE.U32 R4, R13, UR6, R4 ;  /* 0x000000060d047c25 */ /* 0x000fc8000f8e0004 */
[----:B------:R-:W-:-:S04]  /*5e00*/  IMAD R0, R0, UR6, RZ ;  /* 0x0000000600007c24 */ /* 0x000fc8000f8e02ff */
[----:B------:R-:W-:Y:S01]  /*5e10*/  IMAD R13, R13, UR7, R0 ;  /* 0x000000070d0d7c24 */ /* 0x000fe2000f8e0200 */
[----:B------:R-:W-:Y:S02]  /*5e20*/  ULDC.64 UR6, c[0x0][0x800] ;  /* 0x0002000000067ab9 */ /* 0x000fe40000000a00 */
[----:B--2---:R-:W-:Y:S01]  /*5e30*/  LEA R20, P0, R4, UR6, 0x1 ;  /* 0x0000000604147c11 */ /* 0x004fe2000f8008ff */
[----:B------:R-:W-:-:S05]  /*5e40*/  IMAD.IADD R5, R5, 0x1, R13 ;  /* 0x0000000105057824 */ /* 0x000fca00078e020d */
[----:B------:R-:W-:-:S05]  /*5e50*/  LEA.HI.X R21, R4, UR7, R5, 0x1, P0 ;  /* 0x0000000704157c11 */ /* 0x000fca00080f0c05 */
[----:B------:R3:W-:Y:S02]  /*5e60*/  STG.E.128 desc[UR38][R20.64], RZ ;  /* 0x000000ff14007986 */ /* 0x0007e4000c101d26 */
.L_x_568:
[----:B------:R-:W-:Y:S05]  /*5e70*/  BSYNC B0 ;  /* 0x0000000000007941 */ /* 0x000fea0003800000 */
.L_x_567:
        /* <DEDUP_REMOVED lines=12> */
[----:B--23--:R-:W-:Y:S01]  /*5f40*/  LEA R20, P6, R4, UR6, 0x1 ;  /* 0x0000000604147c11 */ /* 0x00cfe2000f8c08ff */
[----:B------:R-:W-:-:S05]  /*5f50*/  IMAD.IADD R5, R5, 0x1, R13 ;  /* 0x0000000105057824 */ /* 0x000fca00078e020d */
[----:B------:R-:W-:-:S05]  /*5f60*/  LEA.HI.X R21, R4, UR7, R5, 0x1, P6 ;  /* 0x0000000704157c11 */ /* 0x000fca000b0f0c05 */
[----:B------:R4:W-:Y:S02]  /*5f70*/  STG.E.128 desc[UR38][R20.64], RZ ;  /* 0x000000ff14007986 */ /* 0x0009e4000c101d26 */
.L_x_570:
[----:B------:R-:W-:Y:S05]  /*5f80*/  BSYNC B0 ;  /* 0x0000000000007941 */ /* 0x000fea0003800000 */
.L_x_569:
[----:B------:R-:W-:Y:S01]  /*5f90*/  BSSY B0, `(.L_x_571) ;  /* 0x0000011000007945 */ /* 0x000fe20003800000 */
[----:B------:R-:W-:Y:S01]  /*5fa0*/  ISETP.GE.OR P6, PT, R10, UR8, P1 ;  /* 0x000000080a007c0c */ /* 0x000fe20008fc6670 */
[----:B------:R-:W-:Y:S02]  /*5fb0*/  VIADD R17, R17, 0x50 ;  /* 0x0000005011117836 */ /* 0x000fe40000000000 */
        /* <DEDUP_REMOVED lines=10> */
[----:B--234-:R-:W-:Y:S01]  /*6060*/  LEA R20, P0, R4, UR6, 0x1 ;  /* 0x0000000604147c11 */ /* 0x01cfe2000f8008ff */
[----:B------:R-:W-:-:S05]  /*6070*/  IMAD.IADD R5, R5, 0x1, R13 ;  /* 0x0000000105057824 */ /* 0x000fca00078e020d */
[----:B------:R-:W-:-:S05]  /*6080*/  LEA.HI.X R21, R4, UR7, R5, 0x1, P0 ;  /* 0x0000000704157c11 */ /* 0x000fca00080f0c05 */
[----:B------:R2:W-:Y:S02]  /*6090*/  STG.E.128 desc[UR38][R20.64], RZ ;  /* 0x000000ff14007986 */ /* 0x0005e4000c101d26 */
.L_x_572:
[----:B------:R-:W-:Y:S05]  /*60a0*/  BSYNC B0 ;  /* 0x0000000000007941 */ /* 0x000fea0003800000 */
.L_x_571:
[----:B------:R-:W-:Y:S01]  /*60b0*/  BSSY B0, `(.L_x_573) ;  /* 0x0000010000007945 */ /* 0x000fe20003800000 */
[----:B------:R-:W-:-:S03]  /*60c0*/  ISETP.GE.AND P0, PT, R17, R12, PT ;  /* 0x0000000c1100720c */ /* 0x000fc60003f06270 */
        /* <DEDUP_REMOVED lines=10> */
[----:B------:R-:W-:Y:S01]  /*6170*/  LEA R12, P6, R4, UR6, 0x1 ;  /* 0x00000006040c7c11 */ /* 0x000fe2000f8c08ff */
[----:B------:R-:W-:-:S05]  /*6180*/  IMAD.IADD R5, R5, 0x1, R13 ;  /* 0x0000000105057824 */ /* 0x000fca00078e020d */
[----:B------:R-:W-:-:S05]  /*6190*/  LEA.HI.X R13, R4, UR7, R5, 0x1, P6 ;  /* 0x00000007040d7c11 */ /* 0x000fca000b0f0c05 */
[----:B------:R1:W-:Y:S02]  /*61a0*/  STG.E.128 desc[UR38][R12.64], RZ ;  /* 0x000000ff0c007986 */ /* 0x0003e4000c101d26 */
.L_x_574:
[----:B------:R-:W-:Y:S05]  /*61b0*/  BSYNC B0 ;  /* 0x0000000000007941 */ /* 0x000fea0003800000 */
.L_x_573:
[----:B------:R-:W-:Y:S01]  /*61c0*/  ISETP.GE.OR P6, PT, R10, UR8, P0 ;  /* 0x000000080a007c0c */ /* 0x000fe200087c6670 */
[C---:B-1----:R-:W-:Y:S01]  /*61d0*/  IMAD R0, R18.reuse, UR5, RZ ;  /* 0x0000000512007c24 */ /* 0x042fe2000f8e02ff */
[----:B------:R-:W-:Y:S01]  /*61e0*/  ULDC UR8, c[0x0][0x83c] ;  /* 0x00020f0000087ab9 */ /* 0x000fe20000000800 */
[----:B------:R-:W-:Y:S01]  /*61f0*/  BSSY B0, `(.L_x_575) ;  /* 0x0000011000007945 */ /* 0x000fe20003800000 */
[----:B------:R-:W-:-:S04]  /*6200*/  IMAD.WIDE.U32 R12, R18, UR4, R10 ;  /* 0x00000004120c7c25 */ /* 0x000fc8000f8e000a */
[----:B------:R-:W-:-:S05]  /*6210*/  IMAD R19, R19, UR4, R0 ;  /* 0x0000000413137c24 */ /* 0x000fca000f8e0200 */
[----:B------:R-:W-:Y:S05]  /*6220*/  @P6 BRA `(.L_x_576) ;  /* 0x0000000000346947 */ /* 0x000fea0003800000 */
        /* <DEDUP_REMOVED lines=13> */
.L_x_576:
[----:B------:R-:W-:Y:S05]  /*6300*/  BSYNC B0 ;  /* 0x0000000000007941 */ /* 0x000fea0003800000 */
.L_x_575:
[----:B------:R-:W-:Y:S01]  /*6310*/  ISETP.GE.OR P3, PT, R10, UR8, P3 ;  /* 0x000000080a007c0c */ /* 0x000fe20009f66670 */
[----:B------:R-:W-:Y:S01]  /*6320*/  ULDC.64 UR4, c[0x0][0x858] ;  /* 0x0002160000047ab9 */ /* 0x000fe20000000a00 */
[----:B------:R-:W-:Y:S01]  /*6330*/  IMAD.IADD R13, R13, 0x1, R19 ;  /* 0x000000010d0d7824 */ /* 0x000fe200078e0213 */
[----:B------:R-:W-:Y:S01]  /*6340*/  BSSY B0, `(.L_x_577) ;  /* 0x0000015000007945 */ /* 0x000fe20003800000 */
[----:B------:R-:W-:Y:S01]  /*6350*/  IMAD R0, R14, UR4, RZ ;  /* 0x000000040e007c24 */ /* 0x000fe2000f8e02ff */
[C---:B------:R-:W-:Y:S01]  /*6360*/  ISETP.GE.OR P4, PT, R10.reuse, UR8, P4 ;  /* 0x000000080a007c0c */ /* 0x040fe2000a786670 */
[C---:B------:R-:W-:Y:S01]  /*6370*/  IMAD.WIDE.U32 R8, R15.reuse, UR4, R12 ;  /* 0x000000040f087c25 */ /* 0x040fe2000f8e000c */
[C---:B------:R-:W-:Y:S02]  /*6380*/  ISETP.GE.OR P5, PT, R10.reuse, UR8, P5 ;  /* 0x000000080a007c0c */ /* 0x040fe4000afa6670 */
[C---:B------:R-:W-:Y:S01]  /*6390*/  ISETP.GE.OR P2, PT, R10.reuse, UR8, P2 ;  /* 0x000000080a007c0c */ /* 0x040fe20009746670 */
[----:B-1----:R-:W-:Y:S01]  /*63a0*/  IMAD R7, R15, UR5, R0 ;  /* 0x000000050f077c24 */ /* 0x002fe2000f8e0200 */
        /* <DEDUP_REMOVED lines=14> */
.L_x_578:
[----:B------:R-:W-:Y:S05]  /*6490*/  BSYNC B0 ;  /* 0x0000000000007941 */ /* 0x000fea0003800000 */
.L_x_577:
[----:B------:R-:W-:Y:S04]  /*64a0*/  BSSY B0, `(.L_x_579) ;  /* 0x000000f000007945 */ /* 0x000fe80003800000 */
[----:B------:R-:W-:Y:S05]  /*64b0*/  @P4 BRA `(.L_x_580) ;  /* 0x0000000000344947 */ /* 0x000fea0003800000 */
[----:B-1----:R-:W-:Y:S01]  /*64c0*/  IADD3 R11, P3, R2, 0x10, RZ ;  /* 0x00000010020b7810 */ /* 0x002fe20007f7e0ff */
        /* <DEDUP_REMOVED lines=12> */
.L_x_580:
[----:B------:R-:W-:Y:S05]  /*6590*/  BSYNC B0 ;  /* 0x0000000000007941 */ /* 0x000fea0003800000 */
.L_x_579:
        /* <DEDUP_REMOVED lines=15> */
.L_x_582:
[----:B------:R-:W-:Y:S05]  /*6690*/  BSYNC B0 ;  /* 0x0000000000007941 */ /* 0x000fea0003800000 */
.L_x_581:
        /* <DEDUP_REMOVED lines=15> */
.L_x_584:
[----:B------:R-:W-:Y:S05]  /*6790*/  BSYNC B0 ;  /* 0x0000000000007941 */ /* 0x000fea0003800000 */
.L_x_583:
        /* <DEDUP_REMOVED lines=15> */
.L_x_586:
[----:B------:R-:W-:Y:S05]  /*6890*/  BSYNC B0 ;  /* 0x0000000000007941 */ /* 0x000fea0003800000 */
.L_x_585:
[----:B------:R-:W-:Y:S05]  /*68a0*/  @P0 BRA `(.L_x_516) ;  /* 0x0000003800b40947 */ /* 0x000fea0003800000 */
[----:B------:R-:W-:Y:S01]  /*68b0*/  IADD3 R5, P0, R2, 0x50, RZ ;  /* 0x0000005002057810 */ /* 0x000fe20007f1e0ff */
[----:B------:R-:W-:Y:S01]  /*68c0*/  ULDC.64 UR4, c[0x0][0x848] ;  /* 0x0002120000047ab9 */ /* 0x000fe20000000a00 */
[----:B------:R-:W-:-:S03]  /*68d0*/  IMAD.MOV.U32 R2, RZ, RZ, R8 ;  /* 0x000000ffff027224 */ /* 0x000fc600078e0008 */
[----:B------:R-:W-:Y:S02]  /*68e0*/  IMAD.X R0, RZ, RZ, R3, P0 ;  /* 0x000000ffff007224 */ /* 0x000fe400000e0603 */
        /* <DEDUP_REMOVED lines=8> */
[----:B------:R1:W-:Y:S01]  /*6970*/  STG.E.128 desc[UR38][R4.64], RZ ;  /* 0x000000ff04007986 */ /* 0x0003e2000c101d26 */
[----:B------:R-:W-:Y:S05]  /*6980*/  BRA `(.L_x_516) ;  /* 0x00000038007c7947 */ /* 0x000fea0003800000 */
.L_x_511:
[----:B------:R-:W-:-:S08]  /*6990*/  NOP ;  /* 0x0000000000007918 */ /* 0x000fd00000000000 */
[----:B------:R-:W1:-:S00]  /*69a0*/  USETMAXREG.DEALLOC.CTAPOOL 0x20 ;  /* 0x00000020000079c8 */ /* 0x000e4000080e0500 */
[----:B-1----:R-:W-:-:S06]  /*69b0*/  LOP3.LUT R0, R0, 0x3, RZ, 0xc0, !PT ;  /* 0x0000000300007812 */ /* 0x002fcc00078ec0ff */
[----:B------:R-:W1:Y:S02]  /*69c0*/  SHFL.IDX PT, R0, R0, RZ, 0x1f ;  /* 0x00001fff00007589 */ /* 0x000e6400000e0000 */
[----:B-1----:R-:W-:-:S13]  /*69d0*/  ISETP.NE.AND P0, PT, R0, RZ, PT ;  /* 0x000000ff0000720c */ /* 0x002fda0003f05270 */
[----:B------:R-:W-:Y:S05]  /*69e0*/  @!P0 BRA `(.L_x_587) ;  /* 0x0000001000dc8947 */ /* 0x000fea0003800000 */
[----:B------:R-:W-:-:S13]  /*69f0*/  ISETP.NE.AND P0, PT, R0, 0x1, PT ;  /* 0x000000010000780c */ /* 0x000fda0003f05270 */
[----:B------:R-:W-:Y:S05]  /*6a00*/  @P0 BRA `(.L_x_516) ;  /* 0x00000038005c0947 */ /* 0x000fea0003800000 */
[----:B------:R-:W-:Y:S01]  /*6a10*/  ULDC.64 UR4, c[0x0][0x8d8] ;  /* 0x0002360000047ab9 */ /* 0x000fe20000000a00 */
[----:B------:R-:W1:Y:S01]  /*6a20*/  S2UR UR12, SR_CTAID.Z ;  /* 0x00000000000c79c3 */ /* 0x000e620000002700 */
[----:B------:R-:W-:-:S04]  /*6a30*/  ISETP.NE.U32.AND P0, PT, RZ, UR4, PT ;  /* 0x00000004ff007c0c */ /* 0x000fc8000bf05070 */
[----:B------:R-:W-:-:S13]  /*6a40*/  ISETP.NE.AND.EX P0, PT, RZ, UR5, PT, P0 ;  /* 0x00000005ff007c0c */ /* 0x000fda000bf05300 */
[----:B------:R-:W-:Y:S05]  /*6a50*/  @!P0 BRA `(.L_x_588) ;  /* 0x00000000001c8947 */ /* 0x000fea0003800000 */
[----:B------:R-:W-:Y:S02]  /*6a60*/  ULDC.64 UR4, c[0x0][0x8d8] ;  /* 0x0002360000047ab9 */ /* 0x000fe40000000a00 */
[----:B-1----:R-:W-:-:S06]  /*6a70*/  UIMAD.WIDE UR4, UR12, 0x4, UR4 ;  /* 0x000000040c0478a5 */ /* 0x002fcc000f8e0204 */
[----:B------:R-:W-:Y:S02]  /*6a80*/  IMAD.U32 R2, RZ, RZ, UR4 ;  /* 0x00000004ff027e24 */ /* 0x000fe4000f8e00ff */
[----:B------:R-:W-:-:S05]  /*6a90*/  IMAD.U32 R3, RZ, RZ, UR5 ;  /* 0x00000005ff037e24 */ /* 0x000fca000f8e00ff */
[----:B------:R-:W2:Y:S02]  /*6aa0*/  LDG.E R2, desc[UR38][R2.64] ;  /* 0x0000002602027981 */ /* 0x000ea4000c1e1900 */
[----:B--2---:R-:W-:Y:S01]  /*6ab0*/  R2UR UR5, R2 ;  /* 0x00000000020572ca */ /* 0x004fe200000e0000 */
[----:B------:R-:W-:-:S14]  /*6ac0*/  BRA `(.L_x_589) ;  /* 0x0000000000387947 */ /* 0x000fdc0003800000 */
.L_x_588:
[----:B------:R-:W-:Y:S02]  /*6ad0*/  ULDC.64 UR4, c[0x0][0x8d0] ;  /* 0x0002340000047ab9 */ /* 0x000fe40000000a00 */
[----:B------:R-:W-:-:S04]  /*6ae0*/  ISETP.NE.U32.AND P0, PT, RZ, UR4, PT ;  /* 0x00000004ff007c0c */ /* 0x000fc8000bf05070 */
[----:B------:R-:W-:-:S13]  /*6af0*/  ISETP.NE.AND.EX P0, PT, RZ, UR5, PT, P0 ;  /* 0x00000005ff007c0c */ /* 0x000fda000bf05300 */
[----:B------:R-:W-:Y:S05]  /*6b00*/  @!P0 BRA `(.L_x_590) ;  /* 0x0000000000248947 */ /* 0x000fea0003800000 */
[----:B------:R-:W-:Y:S02]  /*6b10*/  ULDC.64 UR4, c[0x0][0x8d0] ;  /* 0x0002340000047ab9 */ /* 0x000fe40000000a00 */
[----:B-1----:R-:W-:-:S06]  /*6b20*/  UIMAD.WIDE UR4, UR12, 0x4, UR4 ;  /* 0x000000040c0478a5 */ /* 0x002fcc000f8e0204 */
[----:B------:R-:W-:Y:S02]  /*6b30*/  IMAD.U32 R2, RZ, RZ, UR4 ;  /* 0x00000004ff027e24 */ /* 0x000fe4000f8e00ff */
[----:B------:R-:W-:-:S05]  /*6b40*/  IMAD.U32 R3, RZ, RZ, UR5 ;  /* 0x00000005ff037e24 */ /* 0x000fca000f8e00ff */
[----:B------:R-:W2:Y:S04]  /*6b50*/  LDG.E R0, desc[UR38][R2.64] ;  /* 0x0000002602007981 */ /* 0x000ea8000c1e1900 */
[----:B------:R-:W2:Y:S02]  /*6b60*/  LDG.E R5, desc[UR38][R2.64+0x4] ;  /* 0x0000042602057981 */ /* 0x000ea4000c1e1900 */
[----:B--2---:R-:W-:-:S05]  /*6b70*/  IMAD.IADD R0, R5, 0x1, -R0 ;  /* 0x0000000105007824 */ /* 0x004fca00078e0a00 */
[----:B------:R-:W-:Y:S01]  /*6b80*/  R2UR UR5, R0 ;  /* 0x00000000000572ca */ /* 0x000fe200000e0000 */
[----:B------:R-:W-:-:S14]  /*6b90*/  BRA `(.L_x_589) ;  /* 0x0000000000047947 */ /* 0x000fdc0003800000 */
.L_x_590:
[----:B------:R-:W-:-:S05]  /*6ba0*/  ULDC UR5, c[0x0][0x8bc] ;  /* 0x00022f0000057ab9 */ /* 0x000fca0000000800 */
.L_x_589:
[----:B------:R-:W2:Y:S02]  /*6bb0*/  S2UR UR4, SR_CTAID.X ;  /* 0x00000000000479c3 */ /* 0x000ea40000002500 */
[----:B--2---:R-:W-:-:S04]  /*6bc0*/  UIMAD UR4, UR4, 0x60, URZ ;  /* 0x00000060040478a4 */ /* 0x004fc8000f8e023f */
[----:B------:R-:W-:-:S04]  /*6bd0*/  UISETP.GE.AND UP0, UPT, UR4, UR5, UPT ;  /* 0x000000050400728c */ /* 0x000fc8000bf06270 */
[----:B-1----:R-:W-:-:S06]  /*6be0*/  USEL UR12, UR12, 0xffffffff, !UP0 ;  /* 0xffffffff0c0c7887 */ /* 0x002fcc000c000000 */
[----:B------:R-:W-:-:S13]  /*6bf0*/  ISETP.LE.AND P0, PT, RZ, UR12, PT ;  /* 0x0000000cff007c0c */ /* 0x000fda000bf03270 */
[----:B------:R-:W-:Y:S05]  /*6c00*/  @!P0 BRA `(.L_x_516) ;  /* 0x0000003400dc8947 */ /* 0x000fea0003800000 */
[----:B------:R-:W-:Y:S02]  /*6c10*/  ULDC.64 UR4, c[0x0][0x770] ;  /* 0x0001dc0000047ab9 */ /* 0x000fe40000000a00 */
[----:B------:R-:W-:-:S04]  /*6c20*/  UISETP.NE.U32.AND UP0, UPT, UR4, URZ, UPT ;  /* 0x0000003f0400728c */ /* 0x000fc8000bf05070 */
[----:B------:R-:W-:-:S03]  /*6c30*/  UISETP.NE.AND.EX UP0, UPT, UR5, URZ, UPT, UP0 ;  /* 0x0000003f0500728c */ /* 0x000fc6000bf05300 */
[----:B------:R-:W-:Y:S02]  /*6c40*/  ULDC.64 UR4, c[0x0][0x770] ;  /* 0x0001dc0000047ab9 */ /* 0x000fe40000000a00 */
[----:B------:R-:W-:Y:S01]  /*6c50*/  UIMAD.WIDE UR4, UR12, 0x4, UR4 ;  /* 0x000000040c0478a5 */ /* 0x000fe2000f8e0204 */
[----:B------:R-:W-:-:S05]  /*6c60*/  PLOP3.LUT P0, PT, PT, PT, UP0, 0x80, 0x0 ;  /* 0x000000000000781c */ /* 0x000fca0003f0f008 */
[----:B------:R-:W-:Y:S02]  /*6c70*/  IMAD.U32 R2, RZ, RZ, UR4 ;  /* 0x00000004ff027e24 */ /* 0x000fe4000f8e00ff */
[----:B------:R-:W-:Y:S01]  /*6c80*/  IMAD.U32 R3, RZ, RZ, UR5 ;  /* 0x00000005ff037e24 */ /* 0x000fe2000f8e00ff */
[----:B------:R-:W-:-:S05]  /*6c90*/  ULDC.64 UR4, c[0x0][0x780] ;  /* 0x0001e00000047ab9 */ /* 0x000fca0000000a00 */
[----:B------:R-:W2:Y:S01]  /*6ca0*/  @P0 LDG.E R6, desc[UR38][R2.64] ;  /* 0x0000002602060981 */ /* 0x000ea2000c1e1900 */
[----:B------:R-:W-:Y:S01]  /*6cb0*/  UISETP.NE.U32.AND UP1, UPT, UR4, URZ, UPT ;  /* 0x0000003f0400728c */ /* 0x000fe2000bf25070 */
[----:B------:R-:W-:-:S03]  /*6cc0*/  ULDC UR6, c[0x0][0x280] ;  /* 0x0000a00000067ab9 */ /* 0x000fc60000000800 */
[----:B------:R-:W-:Y:S01]  /*6cd0*/  UISETP.NE.AND.EX UP1, UPT, UR5, URZ, UPT, UP1 ;  /* 0x0000003f0500728c */ /* 0x000fe2000bf25310 */
[----:B------:R-:W-:-:S05]  /*6ce0*/  IMAD.U32 R0, RZ, RZ, UR6 ;  /* 0x00000006ff007e24 */ /* 0x000fca000f8e00ff */
[----:B------:R-:W-:-:S05]  /*6cf0*/  PLOP3.LUT P1, PT, PT, PT, UP1, 0x80, 0x0 ;  /* 0x000000000000781c */ /* 0x000fca0003f2f018 */
[----:B------:R-:W-:Y:S02]  /*6d00*/  @UP1 ULDC.64 UR4, c[0x0][0x780] ;  /* 0x0001e00000041ab9 */ /* 0x000fe40000000a00 */
[----:B------:R-:W-:-:S06]  /*6d10*/  @UP1 UIMAD.WIDE UR4, UR12, 0x4, UR4 ;  /* 0x000000040c0418a5 */ /* 0x000fcc000f8e0204 */
[----:B------:R-:W-:Y:S02]  /*6d20*/  IMAD.U32 R4, RZ, RZ, UR4 ;  /* 0x00000004ff047e24 */ /* 0x000fe4000f8e00ff */
[----:B------:R-:W-:-:S05]  /*6d30*/  IMAD.U32 R5, RZ, RZ, UR5 ;  /* 0x00000005ff057e24 */ /* 0x000fca000f8e00ff */
[----:B------:R1:W5:Y:S01]  /*6d40*/  @P1 LDG.E R0, desc[UR38][R4.64] ;  /* 0x0000002604001981 */ /* 0x000362000c1e1900 */
[----:B------:R-:W-:Y:S01]  /*6d50*/  PLOP3.LUT P2, PT, PT, PT, UP0, 0x80, 0x0 ;  /* 0x000000000000781c */ /* 0x000fe20003f4f008 */
[----:B------:R-:W3:Y:S02]  /*6d60*/  S2UR UR13, SR_CTAID.Y ;  /* 0x00000000000d79c3 */ /* 0x000ee40000002600 */
[----:B---3--:R-:W-:-:S10]  /*6d70*/  USHF.R.S32.HI UR7, URZ, 0x1f, UR13 ;  /* 0x0000001f3f077899 */ /* 0x008fd4000801140d */
[----:B--2---:R-:W-:-:S13]  /*6d80*/  @P2 R2UR UR4, R6 ;  /* 0x00000000060422ca */ /* 0x004fda00000e0000 */
[----:B------:R-:W-:-:S04]  /*6d90*/  @UP0 ULEA UR4, UR12, UR4, 0x6 ;  /* 0x000000040c040291 */ /* 0x000fc8000f8e303f */
[----:B------:R-:W-:-:S04]  /*6da0*/  @UP0 USHF.R.S32.HI UR5, URZ, 0x1f, UR4 ;  /* 0x0000001f3f050899 */ /* 0x000fc80008011404 */
[----:B------:R-:W-:-:S04]  /*6db0*/  @UP0 ULEA.HI UR5, UR5, UR4, URZ, 0x6 ;  /* 0x0000000405050291 */ /* 0x000fc8000f8f303f */
[----:B------:R-:W-:-:S04]  /*6dc0*/  @UP0 USHF.R.S32.HI UR5, URZ, 0x6, UR5 ;  /* 0x000000063f050899 */ /* 0x000fc80008011405 */
[----:B------:R-:W-:Y:S01]  /*6dd0*/  @UP0 UIMAD UR6, UR5, 0x3000, URZ ;  /* 0x00003000050608a4 */ /* 0x000fe2000f8e023f */
[----:B-1----:R-:W-:Y:S11]  /*6de0*/  @P1 BRA `(.L_x_591) ;  /* 0x0000000000101947 */ /* 0x002ff60003800000 */
[----:B------:R-:W-:Y:S05]  /*6df0*/  @!P0 BRA `(.L_x_591) ;  /* 0x00000000000c8947 */ /* 0x000fea0003800000 */
[----:B------:R-:W2:Y:S04]  /*6e00*/  LDG.E R5, desc[UR38][R2.64] ;  /* 0x0000002602057981 */ /* 0x000ea8000c1e1900 */
[----:B-----5:R-:W2:Y:S02]  /*6e10*/  LDG.E R0, desc[UR38][R2.64+0x4] ;  /* 0x0000042602007981 */ /* 0x020ea4000c1e1900 */
[----:B--2---:R-:W-:-:S07]  /*6e20*/  IMAD.IADD R0, R0, 0x1, -R5 ;  /* 0x0000000100007824 */ /* 0x004fce00078e0a05 */
.L_x_591:
[----:B-----5:R-:W-:Y:S01]  /*6e30*/  ISETP.GE.AND P0, PT, R0, 0x1, PT ;  /* 0x000000010000780c */ /* 0x020fe20003f06270 */
[----:B------:R-:W-:Y:S01]  /*6e40*/  @UP0 USHF.R.S32.HI UR8, URZ, 0x1f, UR6 ;  /* 0x0000001f3f080899 */ /* 0x000fe20008011406 */
[----:B------:R-:W-:Y:S01]  /*6e50*/  UMOV UR4, URZ ;  /* 0x0000003f00047c82 */ /* 0x000fe20008000000 */
[----:B------:R-:W-:Y:S01]  /*6e60*/  UMOV UR5, URZ ;  /* 0x0000003f00057c82 */ /* 0x000fe20008000000 */
[----:B------:R-:W-:-:S04]  /*6e70*/  @UP0 UMOV UR4, UR6 ;  /* 0x0000000600040c82 */ /* 0x000fc80008000000 */
[----:B------:R-:W-:-:S05]  /*6e80*/  @UP0 UMOV UR5, UR8 ;  /* 0x0000000800050c82 */ /* 0x000fca0008000000 */
[----:B------:R-:W-:Y:S05]  /*6e90*/  @!P0 BRA `(.L_x_516) ;  /* 0x0000003400388947 */ /* 0x000fea0003800000 */
[----:B------:R-:W-:Y:S01]  /*6ea0*/  ULDC.64 UR8, c[0x0][0x2d8] ;  /* 0x0000b60000087ab9 */ /* 0x000fe20000000a00 */
[C---:B------:R-:W-:Y:S01]  /*6eb0*/  VIADD R2, R0.reuse, 0x3f ;  /* 0x0000003f00027836 */ /* 0x040fe20000000000 */
[----:B------:R-:W-:Y:S01]  /*6ec0*/  UIMAD UR7, UR7, UR8, URZ ;  /* 0x00000008070772a4 */ /* 0x000fe2000f8e023f */
[----:B------:R-:W-:Y:S01]  /*6ed0*/  ISETP.GE.AND P1, PT, R0, 0x41, PT ;  /* 0x000000410000780c */ /* 0x000fe20003f26270 */
[----:B------:R-:W-:Y:S02]  /*6ee0*/  USHF.R.S32.HI UR6, URZ, 0x1f, UR12 ;  /* 0x0000001f3f067899 */ /* 0x000fe4000801140c */
[----:B------:R-:W-:Y:S01]  /*6ef0*/  UIMAD.WIDE.U32 UR10, UR13, UR8, URZ ;  /* 0x000000080d0a72a5 */ /* 0x000fe2000f8e003f */
[----:B------:R-:W-:Y:S01]  /*6f00*/  SHF.R.S32.HI R3, RZ, 0x1f, R2 ;  /* 0x0000001fff037819 */ /* 0x000fe20000011402 */
[----:B------:R-:W-:Y:S02]  /*6f10*/  UIMAD UR7, UR13, UR9, UR7 ;  /* 0x000000090d0772a4 */ /* 0x000fe4000f8e0207 */
[----:B------:R-:W-:Y:S01]  /*6f20*/  UIADD3 UR8, UP1, UR4, UR10, URZ ;  /* 0x0000000a04087290 */ /* 0x000fe2000ff3e03f */
[----:B------:R-:W-:Y:S01]  /*6f30*/  LEA.HI R3, R3, R2, RZ, 0x6 ;  /* 0x0000000203037211 */ /* 0x000fe200078f30ff */
[----:B------:R-:W-:-:S02]  /*6f40*/  UIADD3 UR7, UR11, UR7, URZ ;  /* 0x000000070b077290 */ /* 0x000fc4000fffe03f */
[----:B------:R-:W-:Y:S01]  /*6f50*/  USEL UR6, UR6, URZ, !UP0 ;  /* 0x0000003f06067287 */ /* 0x000fe2000c000000 */
[----:B------:R-:W-:Y:S01]  /*6f60*/  SHF.R.S32.HI R3, RZ, 0x6, R3 ;  /* 0x00000006ff037819 */ /* 0x000fe20000011403 */
[----:B------:R-:W-:Y:S01]  /*6f70*/  ULDC.64 UR14, c[0x0][0x2e0] ;  /* 0x0000b800000e7ab9 */ /* 0x000fe20000000a00 */
[----:B------:R-:W-:Y:S02]  /*6f80*/  USEL UR13, UR12, URZ, !UP0 ;  /* 0x0000003f0c0d7287 */ /* 0x000fe4000c000000 */
[----:B------:R-:W-:Y:S01]  /*6f90*/  UIADD3.X UR9, UR5, UR7, URZ, UP1, !UPT ;  /* 0x0000000705097290 */ /* 0x000fe20008ffe43f */
[----:B------:R-:W-:Y:S01]  /*6fa0*/  VIMNMX R3, R3, 0x1, !PT ;  /* 0x0000000103037848 */ /* 0x000fe20007fe0100 */
[----:B------:R-:W-:Y:S02]  /*6fb0*/  UIMAD UR6, UR6, UR14, URZ ;  /* 0x0000000e060672a4 */ /* 0x000fe4000f8e023f */
[----:B------:R-:W-:Y:S01]  /*6fc0*/  UIMAD.WIDE.U32 UR8, UR13, UR14, UR8 ;  /* 0x0000000e0d0872a5 */ /* 0x000fe2000f8e0008 */
[----:B------:R-:W-:Y:S01]  /*6fd0*/  LOP3.LUT R2, R3, 0x1, RZ, 0xc0, !PT ;  /* 0x0000000103027812 */ /* 0x000fe200078ec0ff */
[----:B------:R-:W-:Y:S01]  /*6fe0*/  UIMAD UR12, UR13, UR15, UR6 ;  /* 0x0000000f0d0c72a4 */ /* 0x000fe2000f8e0206 */
[----:B------:R-:W-:-:S03]  /*6ff0*/  ELECT P0, URZ, PT ;  /* 0x00000000003f782f */ /* 0x000fc60003800000 */
[----:B------:R-:W-:Y:S01]  /*7000*/  UIADD3 UR21, UR9, UR12, URZ ;  /* 0x0000000c09157290 */ /* 0x000fe2000fffe03f */
[----:B------:R-:W-:Y:S01]  /*7010*/  UMOV UR6, URZ ;  /* 0x0000003f00067c82 */ /* 0x000fe20008000000 */
[----:B------:R-:W-:Y:S10]  /*7020*/  @!P1 BRA `(.L_x_592) ;  /* 0x0000000800309947 */ /* 0x000ff40003800000 */
[----:B------:R-:W-:Y:S01]  /*7030*/  UMOV UR6, UR10 ;  /* 0x0000000a00067c82 */ /* 0x000fe20008000000 */
[----:B------:R-:W-:Y:S01]  /*7040*/  ULDC.64 UR10, c[0x0][0x2c0] ;  /* 0x0000b000000a7ab9 */ /* 0x000fe20000000a00 */
[----:B------:R-:W-:Y:S01]  /*7050*/  UIMAD.WIDE.U32 UR6, UR13, UR14, UR6 ;  /* 0x0000000e0d0672a5 */ /* 0x000fe2000f8e0006 */
[----:B------:R-:W-:Y:S01]  /*7060*/  IMAD.IADD R0, R3, 0x1, -R2 ;  /* 0x0000000103007824 */ /* 0x000fe200078e0a02 */
[----:B------:R-:W-:Y:S02]  /*7070*/  ULDC.64 UR24, c[0x0][0x2c0] ;  /* 0x0000b00000187ab9 */ /* 0x000fe40000000a00 */
[----:B------:R-:W-:-:S04]  /*7080*/  UIADD3 UR19, UP0, UR4, UR6, URZ ;  /* 0x0000000604137290 */ /* 0x000fc8000ff1e03f */
[----:B------:R-:W-:Y:S02]  /*7090*/  UIADD3.X UR4, UR5, UR12, UR7, UP0, !UPT ;  /* 0x0000000c05047290 */ /* 0x000fe400087fe407 */
[----:B------:R-:W-:Y:S01]  /*70a0*/  ULEA UR18, UP0, UR19, UR10, 0x2 ;  /* 0x0000000a13127291 */ /* 0x000fe2000f80103f */
[----:B------:R-:W-:-:S03]  /*70b0*/  UMOV UR5, URZ ;  /* 0x0000003f00057c82 */ /* 0x000fc60008000000 */
[----:B------:R-:W-:Y:S02]  /*70c0*/  ULEA.HI.X UR19, UR19, UR11, UR4, 0x2, UP0 ;  /* 0x0000000b13137291 */ /* 0x000fe400080f1404 */
[----:B------:R-:W-:Y:S02]  /*70d0*/  UIADD3 UR10, UP0, UR18, 0x4000, URZ ;  /* 0x00004000120a7890 */ /* 0x000fe4000ff1e03f */
[----:B------:R-:W-:Y:S02]  /*70e0*/  UIADD3 UR12, UP1, UR18, 0x8000, URZ ;  /* 0x00008000120c7890 */ /* 0x000fe4000ff3e03f */
[----:B------:R-:W-:Y:S02]  /*70f0*/  UIADD3 UR14, UP2, UR18, 0xc000, URZ ;  /* 0x0000c000120e7890 */ /* 0x000fe4000ff5e03f */
[----:B------:R-:W-:Y:S02]  /*7100*/  UIADD3 UR16, UP3, UR18, 0x10000, URZ ;  /* 0x0001000012107890 */ /* 0x000fe4000ff7e03f */
[----:B------:R-:W-:-:S02]  /*7110*/  UIADD3 UR18, UP4, UR18, 0x14000, URZ ;  /* 0x0001400012127890 */ /* 0x000fc4000ff9e03f */
[----:B------:R-:W-:Y:S02]  /*7120*/  UIADD3.X UR11, URZ, UR19, URZ, UP0, !UPT ;  /* 0x000000133f0b7290 */ /* 0x000fe400087fe43f */
[----:B------:R-:W-:Y:S02]  /*7130*/  UIADD3.X UR13, URZ, UR19, URZ, UP1, !UPT ;  /* 0x000000133f0d7290 */ /* 0x000fe40008ffe43f */
[----:B------:R-:W-:Y:S02]  /*7140*/  UIADD3.X UR15, URZ, UR19, URZ, UP2, !UPT ;  /* 0x000000133f0f7290 */ /* 0x000fe400097fe43f */
[----:B------:R-:W-:Y:S02]  /*7150*/  UIADD3.X UR17, URZ, UR19, URZ, UP3, !UPT ;  /* 0x000000133f117290 */ /* 0x000fe40009ffe43f */
[----:B------:R-:W-:Y:S01]  /*7160*/  UIADD3.X UR19, URZ, UR19, URZ, UP4, !UPT ;  /* 0x000000133f137290 */ /* 0x000fe2000a7fe43f */
[----:B------:R-:W-:-:S11]  /*7170*/  UMOV UR4, URZ ;  /* 0x0000003f00047c82 */ /* 0x000fd60008000000 */
.L_x_613:
        /* <DEDUP_REMOVED lines=23> */
.L_x_594:
[----:B------:R-:W-:Y:S05]  /*72f0*/  BSYNC B0 ;  /* 0x0000000000007941 */ /* 0x000fea0003800000 */
.L_x_593:
        /* <DEDUP_REMOVED lines=12> */
.L_x_596:
[----:B------:R-:W-:Y:S05]  /*73c0*/  BSYNC B0 ;  /* 0x0000000000007941 */ /* 0x000fea0003800000 */
.L_x_595:
        /* <DEDUP_REMOVED lines=13> */
.L_x_598:
[----:B------:R-:W-:Y:S05]  /*74a0*/  BSYNC B0 ;  /* 0x0000000000007941 */ /* 0x000fea0003800000 */
.L_x_597:
[----:B------:R-:W-:Y:S06]  /*74b0*/  BAR.ARV 0xa, 0xa0 ;  /* 0x0282800000007b1d */ /* 0x000fec0000002000 */
[----:B------:R-:W-:Y:S04]  /*74c0*/  BSSY B0, `(.L_x_599) ;  /* 0x0000003000007945 */ /* 0x000fe80003800000 */
[----:B------:R-:W-:Y:S05]  /*74d0*/  @!P0 BRA `(.L_x_600) ;  /* 0x0000000000048947 */ /* 0x000fea0003800000 */
[----:B------:R-:W-:-:S04]  /*74e0*/  DEPBAR.LE SB0, 0x1 ;  /* 0x000080400000791a */ /* 0x000fc80000000000 */
.L_x_600:
[----:B------:R-:W-:Y:S05]  /*74f0*/  BSYNC B0 ;  /* 0x0000000000007941 */ /* 0x000fea0003800000 */
.L_x_599:
[----:B------:R-:W-:Y:S06]  /*7500*/  BAR.ARV 0xb, 0xa0 ;  /* 0x02c2800000007b1d */ /* 0x000fec0000002000 */
[----:B------:R-:W-:Y:S04]  /*7510*/  BSSY B0, `(.L_x_601) ;  /* 0x0000003000007945 */ /* 0x000fe80003800000 */
[----:B------:R-:W-:Y:S05]  /*7520*/  @!P0 BRA `(.L_x_602) ;  /* 0x0000000000048947 */ /* 0x000fea0003800000 */
[----:B------:R-:W-:-:S04]  /*7530*/  DEPBAR.LE SB0, 0x0 ;  /* 0x000080000000791a */ /* 0x000fc80000000000 */
.L_x_602:
[----:B------:R-:W-:Y:S05]  /*7540*/  BSYNC B0 ;  /* 0x0000000000007941 */ /* 0x000fea0003800000 */
.L_x_601:
        /* <DEDUP_REMOVED lines=13> */
.L_x_604:
[----:B------:R-:W-:Y:S05]  /*7620*/  BSYNC B0 ;  /* 0x0000000000007941 */ /* 0x000fea0003800000 */
.L_x_603:
        /* <DEDUP_REMOVED lines=12> */
.L_x_606:
[----:B------:R-:W-:Y:S05]  /*76f0*/  BSYNC B0 ;  /* 0x0000000000007941 */ /* 0x000fea0003800000 */
.L_x_605:
        /* <DEDUP_REMOVED lines=13> */
.L_x_608:
[----:B------:R-:W-:Y:S05]  /*77d0*/  BSYNC B0 ;  /* 0x0000000000007941 */ /* 0x000fea0003800000 */
.L_x_607:
[----:B------:R-:W-:Y:S06]  /*77e0*/  BAR.ARV 0xa, 0xa0 ;  /* 0x0282800000007b1d */ /* 0x000fec0000002000 */
[----:B------:R-:W-:Y:S04]  /*77f0*/  BSSY B0, `(.L_x_609) ;  /* 0x0000003000007945 */ /* 0x000fe80003800000 */
[----:B------:R-:W-:Y:S05]  /*7800*/  @!P0 BRA `(.L_x_610) ;  /* 0x0000000000048947 */ /* 0x000fea0003800000 */
[----:B------:R-:W-:-:S04]  /*7810*/  DEPBAR.LE SB0, 0x1 ;  /* 0x000080400000791a */ /* 0x000fc80000000000 */
.L_x_610:
[----:B------:R-:W-:Y:S05]  /*7820*/  BSYNC B0 ;  /* 0x0000000000007941 */ /* 0x000fea0003800000 */
.L_x_609:
[----:B------:R-:W-:Y:S01]  /*7830*/  VIADD R0, R0, 0xfffffffe ;  /* 0xfffffffe00007836 */ /* 0x000fe20000000000 */
[----:B------:R-:W-:Y:S06]  /*7840*/  BAR.ARV 0xb, 0xa0 ;  /* 0x02c2800000007b1d */ /* 0x000fec0000002000 */
[----:B------:R-:W-:Y:S01]  /*7850*/  BSSY B0, `(.L_x_611) ;  /* 0x0000004000007945 */ /* 0x000fe20003800000 */
[----:B------:R-:W-:-:S03]  /*7860*/  ISETP.NE.AND P1, PT, R0, RZ, PT ;  /* 0x000000ff0000720c */ /* 0x000fc60003f25270 */
[----:B------:R-:W-:Y:S10]  /*7870*/  @!P0 BRA `(.L_x_612) ;  /* 0x0000000000048947 */ /* 0x000ff40003800000 */
[----:B------:R-:W-:-:S04]  /*7880*/  DEPBAR.LE SB0, 0x0 ;  /* 0x000080000000791a */ /* 0x000fc80000000000 */
.L_x_612:
[----:B------:R-:W-:Y:S05]  /*7890*/  BSYNC B0 ;  /* 0x0000000000007941 */ /* 0x000fea0003800000 */
.L_x_611:
[----:B------:R-:W-:Y:S06]  /*78a0*/  BAR.ARV 0xc, 0xa0 ;  /* 0x0302800000007b1d */ /* 0x000fec0000002000 */
[----:B------:R-:W-:Y:S02]  /*78b0*/  UIADD3 UR5, UR5, 0x2, URZ ;  /* 0x0000000205057890 */ /* 0x000fe4000fffe03f */
[----:B------:R-:W-:Y:S01]  /*78c0*/  UIADD3 UR4, UR4, 0x1, URZ ;  /* 0x0000000104047890 */ /* 0x000fe2000fffe03f */
[----:B------:R-:W-:Y:S11]  /*78d0*/  @P1 BRA `(.L_x_613) ;  /* 0xfffffff800281947 */ /* 0x000ff6000383ffff */
[----:B------:R-:W-:-:S12]  /*78e0*/  UIADD3 UR6, UR20, 0x6000, URZ ;  /* 0x0000600014067890 */ /* 0x000fd8000fffe03f */
.L_x_592:
        /* <DEDUP_REMOVED lines=10> */
[----:B------:R-:W-:Y:S01]  /*7990*/  ULEA UR4, UP0, UR11, UR4, 0x2 ;  /* 0x000000040b047291 */ /* 0x000fe2000f80103f */
[----:B------:R-:W-:-:S03]  /*79a0*/  UMOV UR13, 0x14f00000 ;  /* 0x14f00000000d7882 */ /* 0x000fc60000000000 */
[----:B------:R-:W-:-:S03]  /*79b0*/  ULEA.HI.X UR5, UR11, UR5, UR12, 0x2, UP0 ;  /* 0x000000050b057291 */ /* 0x000fc600080f140c */
[----:B------:R-:W-:Y:S01]  /*79c0*/  UMOV UR12, 0x0 ;  /* 0x00000000000c7882 */ /* 0x000fe20000000000 */
[----:B-1----:R-:W-:-:S03]  /*79d0*/  ULEA UR7, UR10, UR7, 0x18 ;  /* 0x000000070a077291 */ /* 0x002fc6000f8ec03f */
[----:B------:R-:W-:Y:S01]  /*79e0*/  UMOV UR10, 0x400 ;  /* 0x00000400000a7882 */ /* 0x000fe20000000000 */
[----:B------:R-:W-:-:S09]  /*79f0*/  UIADD3 UR7, UR7, 0x12000, URZ ;  /* 0x0001200007077890 */ /* 0x000fd2000fffe03f */
[----:B------:R1:W-:Y:S02]  /*7a00*/  UBLKRED.G.S.ADD.F32.RN [UR4], [UR7], UR10, desc[UR12] ;  /* 0x00000c04070073bb */ /* 0x0003e400080a140a */
[----:B-1----:R0:W-:Y:S02]  /*7a10*/  UTMACMDFLUSH ;  /* 0x00000000000079b7 */ /* 0x0021e40000000000 */
.L_x_615:
[----:B------:R-:W-:Y:S05]  /*7a20*/  BSYNC B0 ;  /* 0x0000000000007941 */ /* 0x000fea0003800000 */
.L_x_614:
[----:B------:R-:W-:Y:S06]  /*7a30*/  BAR.SYNC.DEFER_BLOCKING 0xe, 0xa0 ;  /* 0x0382800000007b1d */ /* 0x000fec0000010000 */
[----:B------:R-:W-:Y:S04]  /*7a40*/  BSSY B0, `(.L_x_616) ;  /* 0x0000011000007945 */ /* 0x000fe80003800000 */
[----:B------:R-:W-:Y:S05]  /*7a50*/  @!P0 BRA `(.L_x_617) ;  /* 0x00000000003c8947 */ /* 0x000fea0003800000 */
[----:B------:R-:W1:Y:S01]  /*7a60*/  S2UR UR7, SR_CgaCtaId ;  /* 0x00000000000779c3 */ /* 0x000e620000008800 */
[----:B------:R-:W-:Y:S01]  /*7a70*/  UIADD3 UR4, UR6, 0x1000, URZ ;  /* 0x0000100006047890 */ /* 0x000fe2000fffe03f */
[----:B------:R-:W-:Y:S01]  /*7a80*/  UMOV UR5, 0x400 ;  /* 0x0000040000057882 */ /* 0x000fe20000000000 */
[----:B------:R-:W-:Y:S02]  /*7a90*/  ULDC.64 UR10, c[0x0][0x2c0] ;  /* 0x0000b000000a7ab9 */ /* 0x000fe40000000a00 */
[----:B------:R-:W-:Y:S01]  /*7aa0*/  UIADD3 UR12, UP0, UR4, UR8, URZ ;  /* 0x00000008040c7290 */ /* 0x000fe2000ff1e03f */
[----:B------:R-:W-:Y:S01]  /*7ab0*/  UMOV UR13, 0x14f00000 ;  /* 0x14f00000000d7882 */ /* 0x000fe20000000000 */
[----:B-1----:R-:W-:Y:S02]  /*7ac0*/  ULEA UR7, UR7, UR5, 0x18 ;  /* 0x0000000507077291 */ /* 0x002fe4000f8ec03f */
[----:B------:R-:W-:Y:S02]  /*7ad0*/  ULEA.HI.X.SX32 UR5, UR4, UR21, 0x1, UP0 ;  /* 0x0000001504057291 */ /* 0x000fe400080f0e3f */
[----:B------:R-:W-:-:S02]  /*7ae0*/  ULEA UR4, UP0, UR12, UR10, 0x2 ;  /* 0x0000000a0c047291 */ /* 0x000fc4000f80103f */
[----:B------:R-:W-:Y:S02]  /*7af0*/  UIADD3 UR7, UR7, 0x16000, URZ ;  /* 0x0001600007077890 */ /* 0x000fe4000fffe03f */
[----:B------:R-:W-:Y:S01]  /*7b00*/  ULEA.HI.X UR5, UR12, UR11, UR5, 0x2, UP0 ;  /* 0x0000000b0c057291 */ /* 0x000fe200080f1405 */
[----:B------:R-:W-:Y:S02]  /*7b10*/  UMOV UR10, 0x400 ;  /* 0x00000400000a7882 */ /* 0x000fe40000000000 */
[----:B------:R-:W-:-:S06]  /*7b20*/  UMOV UR12, 0x0 ;  /* 0x00000000000c7882 */ /* 0x000fcc0000000000 */
[----:B------:R1:W-:Y:S02]  /*7b30*/  UBLKRED.G.S.ADD.F32.RN [UR4], [UR7], UR10, desc[UR12] ;  /* 0x00000c04070073bb */ /* 0x0003e400080a140a */
[----:B-1----:R0:W-:Y:S02]  /*7b40*/  UTMACMDFLUSH ;  /* 0x00000000000079b7 */ /* 0x0021e40000000000 */
.L_x_617:
[----:B------:R-:W-:Y:S05]  /*7b50*/  BSYNC B0 ;  /* 0x0000000000007941 */ /* 0x000fea0003800000 */
.L_x_616:
        /* <DEDUP_REMOVED lines=16> */
[----:B------:R1:W-:Y:S01]  /*7c60*/  UBLKRED.G.S.ADD.F32.RN [UR4], [UR7], UR10, desc[UR12] ;  /* 0x00000c04070073bb */ /* 0x0003e200080a140a */
[----:B------:R0:W-:Y:S01]  /*7c70*/  UTMACMDFLUSH ;  /* 0x00000000000079b7 */ /* 0x0001e20000000000 */
[----:B-1----:R-:W-:-:S04]  /*7c80*/  DEPBAR.LE SB0, 0x2 ;  /* 0x000080800000791a */ /* 0x002fc80000000000 */
.L_x_619:
[----:B------:R-:W-:Y:S05]  /*7c90*/  BSYNC B0 ;  /* 0x0000000000007941 */ /* 0x000fea0003800000 */
.L_x_618:
[----:B------:R-:W-:Y:S06]  /*7ca0*/  BAR.ARV 0xa, 0xa0 ;  /* 0x0282800000007b1d */ /* 0x000fec0000002000 */
[----:B------:R-:W-:Y:S04]  /*7cb0*/  BSSY B0, `(.L_x_620) ;  /* 0x0000003000007945 */ /* 0x000fe80003800000 */
[----:B------:R-:W-:Y:S05]  /*7cc0*/  @!P0 BRA `(.L_x_621) ;  /* 0x0000000000048947 */ /* 0x000fea0003800000 */
[----:B------:R-:W-:-:S04]  /*7cd0*/  DEPBAR.LE SB0, 0x1 ;  /* 0x000080400000791a */ /* 0x000fc80000000000 */
.L_x_621:
[----:B------:R-:W-:Y:S05]  /*7ce0*/  BSYNC B0 ;  /* 0x0000000000007941 */ /* 0x000fea0003800000 */
.L_x_620:
[----:B------:R-:W-:Y:S06]  /*7cf0*/  BAR.ARV 0xb, 0xa0 ;  /* 0x02c2800000007b1d */ /* 0x000fec0000002000 */
[----:B------:R-:W-:Y:S04]  /*7d00*/  BSSY B0, `(.L_x_622) ;  /* 0x0000003000007945 */ /* 0x000fe80003800000 */
[----:B------:R-:W-:Y:S05]  /*7d10*/  @!P0 BRA `(.L_x_623) ;  /* 0x0000000000048947 */ /* 0x000fea0003800000 */
[----:B------:R-:W-:-:S04]  /*7d20*/  DEPBAR.LE SB0, 0x0 ;  /* 0x000080000000791a */ /* 0x000fc80000000000 */
.L_x_623:
[----:B------:R-:W-:Y:S05]  /*7d30*/  BSYNC B0 ;  /* 0x0000000000007941 */ /* 0x000fea0003800000 */
.L_x_622:
[----:B------:R-:W-:Y:S06]  /*7d40*/  BAR.ARV 0xc, 0xa0 ;  /* 0x0302800000007b1d */ /* 0x000fec0000002000 */
[----:B------:R-:W-:Y:S05]  /*7d50*/  BRA `(.L_x_516) ;  /* 0x0000002400887947 */ /* 0x000fea0003800000 */
.L_x_587:
[----:B------:R-:W-:Y:S01]  /*7d60*/  ULDC.64 UR4, c[0x0][0x8d8] ;  /* 0x0002360000047ab9 */ /* 0x000fe20000000a00 */
[----:B------:R-:W1:Y:S01]  /*7d70*/  S2R R11, SR_CTAID.Z ;  /* 0x00000000000b7919 */ /* 0x000e620000002700 */
[----:B------:R-:W-:Y:S01]  /*7d80*/  ISETP.NE.U32.AND P0, PT, RZ, UR4, PT ;  /* 0x00000004ff007c0c */ /* 0x000fe2000bf05070 */
[----:B------:R-:W2:Y:S03]  /*7d90*/  S2UR UR28, SR_CTAID.Y ;  /* 0x00000000001c79c3 */ /* 0x000ea60000002600 */
[----:B------:R-:W-:-:S13]  /*7da0*/  ISETP.NE.AND.EX P0, PT, RZ, UR5, PT, P0 ;  /* 0x00000005ff007c0c */ /* 0x000fda000bf05300 */
[----:B------:R-:W-:Y:S05]  /*7db0*/  @!P0 BRA `(.L_x_624) ;  /* 0x0000000000108947 */ /* 0x000fea0003800000 */
[----:B------:R-:W1:Y:S02]  /*7dc0*/  LDC.64 R2, c[0x0][0x8d8] ;  /* 0x00023600ff027b82 */ /* 0x000e640000000a00 */
[----:B-1----:R-:W-:-:S05]  /*7dd0*/  IMAD.WIDE R2, R11, 0x4, R2 ;  /* 0x000000040b027825 */ /* 0x002fca00078e0202 */
[----:B------:R1:W5:Y:S01]  /*7de0*/  LDG.E R0, desc[UR38][R2.64] ;  /* 0x0000002602007981 */ /* 0x000362000c1e1900 */
[----:B------:R-:W-:Y:S05]  /*7df0*/  BRA `(.L_x_625) ;  /* 0x00000000002c7947 */ /* 0x000fea0003800000 */
.L_x_624:
[----:B------:R-:W-:Y:S02]  /*7e00*/  ULDC.64 UR4, c[0x0][0x8d0] ;  /* 0x0002340000047ab9 */ /* 0x000fe40000000a00 */
[----:B------:R-:W-:-:S04]  /*7e10*/  ISETP.NE.U32.AND P0, PT, RZ, UR4, PT ;  /* 0x00000004ff007c0c */ /* 0x000fc8000bf05070 */
[----:B------:R-:W-:-:S13]  /*7e20*/  ISETP.NE.AND.EX P0, PT, RZ, UR5, PT, P0 ;  /* 0x00000005ff007c0c */ /* 0x000fda000bf05300 */
[----:B------:R-:W-:Y:S05]  /*7e30*/  @!P0 BRA `(.L_x_626) ;  /* 0x0000000000188947 */ /* 0x000fea0003800000 */
[----:B------:R-:W1:Y:S02]  /*7e40*/  LDC.64 R2, c[0x0][0x8d0] ;  /* 0x00023400ff027b82 */ /* 0x000e640000000a00 */
[----:B-1----:R-:W-:-:S05]  /*7e50*/  IMAD.WIDE R2, R11, 0x4, R2 ;  /* 0x000000040b027825 */ /* 0x002fca00078e0202 */
[----:B------:R-:W3:Y:S04]  /*7e60*/  LDG.E R0, desc[UR38][R2.64] ;  /* 0x0000002602007981 */ /* 0x000ee8000c1e1900 */
[----:B------:R-:W3:Y:S02]  /*7e70*/  LDG.E R5, desc[UR38][R2.64+0x4] ;  /* 0x0000042602057981 */ /* 0x000ee4000c1e1900 */
[----:B---3--:R-:W-:Y:S01]  /*7e80*/  IMAD.IADD R0, R5, 0x1, -R0 ;  /* 0x0000000105007824 */ /* 0x008fe200078e0a00 */
[----:B------:R-:W-:Y:S06]  /*7e90*/  BRA `(.L_x_625) ;  /* 0x0000000000047947 */ /* 0x000fec0003800000 */
.L_x_626:
[----:B------:R-:W3:Y:S02]  /*7ea0*/  LDC R0, c[0x0][0x8bc] ;  /* 0x00022f00ff007b82 */ /* 0x000ee40000000800 */
.L_x_625:
[----:B------:R-:W4:Y:S01]  /*7eb0*/  S2R R9, SR_CTAID.X ;  /* 0x0000000000097919 */ /* 0x000f220000002500 */
[----:B------:R-:W-:Y:S02]  /*7ec0*/  IMAD.MOV.U32 R5, RZ, RZ, RZ ;  /* 0x000000ffff057224 */ /* 0x000fe400078e00ff */
[----:B------:R-:W-:Y:S02]  /*7ed0*/  IMAD.MOV.U32 R4, RZ, RZ, 0x1 ;  /* 0x00000001ff047424 */ /* 0x000fe400078e00ff */
[----:B----4-:R-:W-:-:S05]  /*7ee0*/  IMAD R9, R9, 0x60, RZ ;  /* 0x0000006009097824 */ /* 0x010fca00078e02ff */
[----:B---3-5:R-:W-:Y:S01]  /*7ef0*/  ISETP.GE.AND P0, PT, R9, R0, PT ;  /* 0x000000000900720c */ /* 0x028fe20003f06270 */
[----:B------:R-:W-:-:S03]  /*7f00*/  IMAD.MOV.U32 R0, RZ, RZ, 0x1 ;  /* 0x00000001ff007424 */ /* 0x000fc600078e00ff */
[----:B-1----:R-:W-:-:S04]  /*7f10*/  SEL R11, R11, 0xffffffff, !P0 ;  /* 0xffffffff0b0b7807 */ /* 0x002fc80004000000 */
[----:B------:R-:W-:-:S13]  /*7f20*/  ISETP.GE.AND P0, PT, R11, RZ, PT ;  /* 0x000000ff0b00720c */ /* 0x000fda0003f06270 */
[----:B------:R-:W-:Y:S05]  /*7f30*/  @!P0 BRA `(.L_x_627) ;  /* 0x0000002000908947 */ /* 0x000fea0003800000 */
[----:B------:R-:W1:Y:S08]  /*7f40*/  LDC.64 R4, c[0x0][0x778] ;  /* 0x0001de00ff047b82 */ /* 0x000e700000000a00 */
[----:B------:R-:W3:Y:S08]  /*7f50*/  LDC.64 R6, c[0x0][0x780] ;  /* 0x0001e000ff067b82 */ /* 0x000ef00000000a00 */
[----:B------:R-:W4:Y:S01]  /*7f60*/  LDC.64 R12, c[0x0][0x770] ;  /* 0x0001dc00ff0c7b82 */ /* 0x000f220000000a00 */
[----:B-1----:R-:W-:-:S07]  /*7f70*/  ISETP.NE.U32.AND P0, PT, R4, RZ, PT ;  /* 0x000000ff0400720c */ /* 0x002fce0003f05070 */
[----:B------:R-:W1:Y:S01]  /*7f80*/  LDC.64 R2, c[0x0][0x770] ;  /* 0x0001dc00ff027b82 */ /* 0x000e620000000a00 */
[----:B------:R-:W-:Y:S02]  /*7f90*/  ISETP.NE.AND.EX P0, PT, R5, RZ, PT, P0 ;  /* 0x000000ff0500720c */ /* 0x000fe40003f05300 */
[----:B---3--:R-:W-:-:S04]  /*7fa0*/  ISETP.NE.U32.AND P2, PT, R6, RZ, PT ;  /* 0x000000ff0600720c */ /* 0x008fc80003f45070 */
[----:B------:R-:W-:Y:S02]  /*7fb0*/  ISETP.NE.AND.EX P2, PT, R7, RZ, PT, P2 ;  /* 0x000000ff0700720c */ /* 0x000fe40003f45320 */
[----:B----4-:R-:W-:-:S05]  /*7fc0*/  ISETP.NE.U32.AND P1, PT, R12, RZ, PT ;  /* 0x000000ff0c00720c */ /* 0x010fca0003f25070 */
[----:B------:R-:W3:Y:S01]  /*7fd0*/  @P0 LDC.64 R4, c[0x0][0x778] ;  /* 0x0001de00ff040b82 */ /* 0x000ee20000000a00 */
[----:B------:R-:W-:-:S07]  /*7fe0*/  ISETP.NE.AND.EX P1, PT, R13, RZ, PT, P1 ;  /* 0x000000ff0d00720c */ /* 0x000fce0003f25310 */
[----:B------:R-:W4:Y:S01]  /*7ff0*/  @P2 LDC.64 R6, c[0x0][0x780] ;  /* 0x0001e000ff062b82 */ /* 0x000f220000000a00 */
[----:B-1----:R-:W-:-:S05]  /*8000*/  IMAD.WIDE R2, R11, 0x4, R2 ;  /* 0x000000040b027825 */ /* 0x002fca00078e0202 */
[----:B------:R-:W2:Y:S01]  /*8010*/  @P1 LDG.E R18, desc[UR38][R2.64] ;  /* 0x0000002602121981 */ /* 0x000ea2000c1e1900 */
[----:B------:R-:W-:Y:S01]  /*8020*/  IMAD.MOV.U32 R10, RZ, RZ, RZ ;  /* 0x000000ffff0a7224 */ /* 0x000fe200078e00ff */
[----:B------:R-:W-:Y:S02]  /*8030*/  ULDC UR4, c[0x0][0x280] ;  /* 0x0000a00000047ab9 */ /* 0x000fe40000000800 */
[----:B------:R-:W2:Y:S01]  /*8040*/  @P1 LDG.E R14, desc[UR38][R2.64] ;  /* 0x00000026020e1981 */ /* 0x000ea2000c1e1900 */
[----:B---3--:R-:W-:-:S04]  /*8050*/  @P0 IMAD.WIDE R4, R11, 0x4, R4 ;  /* 0x000000040b040825 */ /* 0x008fc800078e0204 */
[----:B------:R-:W-:Y:S01]  /*8060*/  IMAD.U32 R8, RZ, RZ, UR4 ;  /* 0x00000004ff087e24 */ /* 0x000fe2000f8e00ff */
[----:B------:R4:W5:Y:S02]  /*8070*/  @P0 LDG.E R10, desc[UR38][R4.64] ;  /* 0x00000026040a0981 */ /* 0x000964000c1e1900 */
[----:B----4-:R-:W-:-:S05]  /*8080*/  @P2 IMAD.WIDE R4, R11, 0x4, R6 ;  /* 0x000000040b042825 */ /* 0x010fca00078e0206 */
[----:B------:R1:W5:Y:S01]  /*8090*/  @P2 LDG.E R8, desc[UR38][R4.64] ;  /* 0x0000002604082981 */ /* 0x000362000c1e1900 */
[----:B------:R-:W-:Y:S01]  /*80a0*/  VOTEU.ANY UP0, P1 ;  /* 0x00000000003f7886 */ /* 0x000fe20000800100 */
[----:B--2---:R-:W-:Y:S01]  /*80b0*/  @P1 IMAD R6, R11, 0x40, R18 ;  /* 0x000000400b061824 */ /* 0x004fe200078e0212 */
[----:B------:R-:W-:-:S04]  /*80c0*/  @P1 R2UR UR4, R14 ;  /* 0x000000000e0412ca */ /* 0x000fc800000e0000 */
[----:B------:R-:W-:-:S04]  /*80d0*/  @P1 SHF.R.S32.HI R7, RZ, 0x1f, R6 ;  /* 0x0000001fff071819 */ /* 0x000fc80000011406 */
[----:B------:R-:W-:-:S04]  /*80e0*/  @P1 LEA.HI R7, R7, R6, RZ, 0x6 ;  /* 0x0000000607071211 */ /* 0x000fc800078f30ff */
[----:B------:R-:W-:Y:S01]  /*80f0*/  @P1 LOP3.LUT R7, R7, 0xffffffc0, RZ, 0xc0, !PT ;  /* 0xffffffc007071812 */ /* 0x000fe200078ec0ff */
[----:B-1----:R-:W-:Y:S06]  /*8100*/  @P2 BRA `(.L_x_628) ;  /* 0x0000000000102947 */ /* 0x002fec0003800000 */
[----:B------:R-:W-:Y:S05]  /*8110*/  @!P1 BRA `(.L_x_628) ;  /* 0x00000000000c9947 */ /* 0x000fea0003800000 */
[----:B------:R-:W2:Y:S04]  /*8120*/  LDG.E R5, desc[UR38][R2.64] ;  /* 0x0000002602057981 */ /* 0x000ea8000c1e1900 */
[----:B-----5:R-:W2:Y:S02]  /*8130*/  LDG.E R8, desc[UR38][R2.64+0x4] ;  /* 0x0000042602087981 */ /* 0x020ea4000c1e1900 */
[----:B--2---:R-:W-:-:S07]  /*8140*/  IMAD.IADD R8, R8, 0x1, -R5 ;  /* 0x0000000108087824 */ /* 0x004fce00078e0a05 */
.L_x_628:
[----:B-----5:R-:W-:Y:S01]  /*8150*/  ISETP.GE.AND P2, PT, R8, 0x1, PT ;  /* 0x000000010800780c */ /* 0x020fe20003f46270 */
[----:B------:R-:W-:Y:S01]  /*8160*/  UMOV UR43, URZ ;  /* 0x0000003f002b7c82 */ /* 0x000fe20008000000 */
[----:B------:R-:W-:Y:S01]  /*8170*/  @UP0 UMOV UR43, UR4 ;  /* 0x00000004002b0c82 */ /* 0x000fe20008000000 */
[----:B------:R-:W-:Y:S01]  /*8180*/  CS2R R2, SRZ ;  /* 0x0000000000027805 */ /* 0x000fe2000001ff00 */
[----:B------:R-:W-:Y:S01]  /*8190*/  IMAD.MOV.U32 R5, RZ, RZ, RZ ;  /* 0x000000ffff057224 */ /* 0x000fe200078e00ff */
[--C-:B------:R-:W-:Y:S01]  /*81a0*/  @P1 SHF.R.S32.HI R3, RZ, 0x1f, R7.reuse ;  /* 0x0000001fff031819 */ /* 0x100fe20000011407 */
[----:B------:R-:W-:Y:S02]  /*81b0*/  IMAD.MOV.U32 R4, RZ, RZ, 0x1 ;  /* 0x00000001ff047424 */ /* 0x000fe400078e00ff */
[----:B------:R-:W-:-:S05]  /*81c0*/  @P1 IMAD.MOV.U32 R2, RZ, RZ, R7 ;  /* 0x000000ffff021224 */ /* 0x000fca00078e0007 */
[----:B------:R-:W-:Y:S05]  /*81d0*/  @!P2 BRA `(.L_x_627) ;  /* 0x0000001c00e8a947 */ /* 0x000fea0003800000 */
[----:B------:R-:W1:Y:S01]  /*81e0*/  S2R R15, SR_CTAID.Y ;  /* 0x00000000000f7919 */ /* 0x000e620000002600 */
[----:B------:R-:W2:Y:S01]  /*81f0*/  LDC.64 R18, c[0x0][0x718] ;  /* 0x0001c600ff127b82 */ /* 0x000ea20000000a00 */
[----:B------:R-:W-:Y:S01]  /*8200*/  ISETP.NE.U32.AND P1, PT, R12, RZ, PT ;  /* 0x000000ff0c00720c */ /* 0x000fe20003f25070 */
[----:B------:R-:W-:Y:S01]  /*8210*/  IMAD.MOV.U32 R7, RZ, RZ, R3 ;  /* 0x000000ffff077224 */ /* 0x000fe200078e0003 */
[----:B------:R-:W-:Y:S01]  /*8220*/  R2UR UR37, R11 ;  /* 0x000000000b2572ca */ /* 0x000fe200000e0000 */
[----:B------:R-:W-:Y:S01]  /*8230*/  ULDC UR4, c[0x0][0x2e8] ;  /* 0x0000ba0000047ab9 */ /* 0x000fe20000000800 */
[----:B------:R-:W-:Y:S01]  /*8240*/  ISETP.NE.AND.EX P1, PT, R13, RZ, PT, P1 ;  /* 0x000000ff0d00720c */ /* 0x000fe20003f25310 */
[----:B------:R-:W-:Y:S01]  /*8250*/  VOTEU.ANY UP1, P0 ;  /* 0x00000000003f7886 */ /* 0x000fe20000020100 */
[----:B------:R-:W-:Y:S01]  /*8260*/  SHF.R.S32.HI R11, RZ, 0x1f, R11 ;  /* 0x0000001fff0b7819 */ /* 0x000fe2000001140b */
[----:B------:R-:W3:Y:S01]  /*8270*/  LDC.64 R4, c[0x0][0x720] ;  /* 0x0001c800ff047b82 */ /* 0x000ee20000000a00 */
[----:B------:R-:W-:-:S02]  /*8280*/  R2UR UR35, R9 ;  /* 0x00000000092372ca */ /* 0x000fc400000e0000 */
[----:B------:R-:W-:Y:S02]  /*8290*/  ELECT P0, URZ, PT ;  /* 0x00000000003f782f */ /* 0x000fe40003800000 */
[----:B------:R-:W-:Y:S01]  /*82a0*/  SEL R11, R11, RZ, !P1 ;  /* 0x000000ff0b0b7207 */ /* 0x000fe20004800000 */
[----:B------:R-:W-:Y:S01]  /*82b0*/  UMOV UR36, UR28 ;  /* 0x0000001c00247c82 */ /* 0x000fe20008000000 */
[----:B------:R-:W-:Y:S01]  /*82c0*/  R2UR UR8, R10 ;  /* 0x000000000a0872ca */ /* 0x000fe200000e0000 */
[----:B------:R-:W-:Y:S01]  /*82d0*/  BSSY B0, `(.L_x_627) ;  /* 0x00001ea000007945 */ /* 0x000fe20003800000 */
[----:B------:R-:W4:Y:S01]  /*82e0*/  LDC.64 R12, c[0x0][0x700] ;  /* 0x0001c000ff0c7b82 */ /* 0x000f220000000a00 */
[----:B------:R-:W-:Y:S01]  /*82f0*/  VOTEU.ANY UP0, P1 ;  /* 0x00000000003f7886 */ /* 0x000fe20000800100 */
[----:B------:R-:W-:Y:S02]  /*8300*/  USEL UR29, UR37, URZ, !UP0 ;  /* 0x0000003f251d7287 */ /* 0x000fe4000c000000 */
[----:B------:R-:W-:-:S02]  /*8310*/  UISETP.NE.AND UP0, UPT, UR4, 0x1, UPT ;  /* 0x000000010400788c */ /* 0x000fc4000bf05270 */
[----:B------:R-:W-:-:S05]  /*8320*/  USEL UR37, UR37, URZ, !UP1 ;  /* 0x0000003f25257287 */ /* 0x000fca000c800000 */
[----:B------:R-:W-:Y:S01]  /*8330*/  UIADD3 UR35, UR35, UR8, URZ ;  /* 0x0000000823237290 */ /* 0x000fe2000fffe03f */
[----:B-1----:R-:W-:Y:S01]  /*8340*/  SHF.R.S32.HI R15, RZ, 0x1f, R15 ;  /* 0x0000001fff0f7819 */ /* 0x002fe2000001140f */
[----:B---3--:R-:W-:Y:S02]  /*8350*/  IMAD R14, R11, R4, RZ ;  /* 0x000000040b0e7224 */ /* 0x008fe400078e02ff */
[----:B------:R-:W-:Y:S01]  /*8360*/  @UP0 ULDC UR6, c[0x0][0x2ec] ;  /* 0x0000bb0000060ab9 */ /* 0x000fe20000000800 */
[----:B------:R-:W-:Y:S01]  /*8370*/  @UP0 ULDC UR8, c[0x0][0x2f0] ;  /* 0x0000bc0000080ab9 */ /* 0x000fe20000000800 */
[----:B------:R-:W-:Y:S01]  /*8380*/  UIMAD.WIDE.U32 UR6, UR28, UR6, URZ ;  /* 0x000000061c0672a5 */ /* 0x000fe2000f8e003f */
[----:B--2---:R-:W-:Y:S02]  /*8390*/  IMAD R6, R15, R18, RZ ;  /* 0x000000120f067224 */ /* 0x004fe400078e02ff */
[----:B------:R-:W-:Y:S01]  /*83a0*/  IMAD R17, R5, UR29, R14 ;  /* 0x0000001d05117c24 */ /* 0x000fe2000f8e020e */
[----:B------:R-:W-:Y:S01]  /*83b0*/  @UP0 USHF.R.U32.HI UR36, URZ, UR8, UR7 ;  /* 0x000000083f240299 */ /* 0x000fe20008011607 */
[----:B------:R-:W-:-:S02]  /*83c0*/  IMAD R19, R19, UR28, R6 ;  /* 0x0000001c13137c24 */ /* 0x000fc4000f8e0206 */
[----:B------:R-:W-:-:S04]  /*83d0*/  IMAD.MOV.U32 R6, RZ, RZ, R2 ;  /* 0x000000ffff067224 */ /* 0x000fc800078e0002 */
[----:B------:R-:W-:-:S04]  /*83e0*/  IMAD.WIDE.U32 R2, R18, UR28, R6 ;  /* 0x0000001c12027c25 */ /* 0x000fc8000f8e0006 */
[----:B------:R-:W-:Y:S02]  /*83f0*/  IMAD.IADD R3, R3, 0x1, R19 ;  /* 0x0000000103037824 */ /* 0x000fe400078e0213 */
[----:B------:R-:W-:Y:S02]  /*8400*/  IMAD.WIDE.U32 R2, R4, UR29, R2 ;  /* 0x0000001d04027c25 */ /* 0x000fe4000f8e0002 */
[----:B------:R-:W1:Y:S02]  /*8410*/  LDC.64 R4, c[0x0][0x730] ;  /* 0x0001cc00ff047b82 */ /* 0x000e640000000a00 */
[----:B------:R-:W-:Y:S01]  /*8420*/  IMAD.IADD R3, R3, 0x1, R17 ;  /* 0x0000000103037824 */ /* 0x000fe200078e0211 */
[----:B----4-:R-:W-:-:S04]  /*8430*/  LEA R12, P1, R2, R12, 0x2 ;  /* 0x0000000c020c7211 */ /* 0x010fc800078210ff */
[----:B------:R-:W-:Y:S02]  /*8440*/  LEA.HI.X R13, R2, R13, R3, 0x2, P1 ;  /* 0x0000000d020d7211 */ /* 0x000fe400008f1403 */
[----:B------:R-:W2:Y:S01]  /*8450*/  LDC.64 R2, c[0x0][0x738] ;  /* 0x0001ce00ff027b82 */ /* 0x000ea20000000a00 */
[----:B------:R-:W-:Y:S02]  /*8460*/  R2UR UR4, R12 ;  /* 0x000000000c0472ca */ /* 0x000fe400000e0000 */
[----:B------:R-:W-:Y:S01]  /*8470*/  R2UR UR5, R13 ;  /* 0x000000000d0572ca */ /* 0x000fe200000e0000 */
[----:B-1----:R-:W-:Y:S02]  /*8480*/  IMAD R10, R15, R4, RZ ;  /* 0x000000040f0a7224 */ /* 0x002fe400078e02ff */
[----:B------:R-:W-:-:S04]  /*8490*/  IMAD.WIDE.U32 R6, R4, UR28, R6 ;  /* 0x0000001c04067c25 */ /* 0x000fc8000f8e0006 */
[----:B------:R-:W-:Y:S02]  /*84a0*/  IMAD R5, R5, UR28, R10 ;  /* 0x0000001c05057c24 */ /* 0x000fe4000f8e020a */
[----:B--2---:R-:W-:Y:S02]  /*84b0*/  IMAD R4, R11, R2, RZ ;  /* 0x000000020b047224 */ /* 0x004fe400078e02ff */
[----:B------:R-:W-:Y:S02]  /*84c0*/  IMAD.IADD R7, R7, 0x1, R5 ;  /* 0x0000000107077824 */ /* 0x000fe400078e0205 */
[----:B------:R-:W-:Y:S02]  /*84d0*/  IMAD R3, R3, UR29, R4 ;  /* 0x0000001d03037c24 */ /* 0x000fe4000f8e0204 */
[----:B------:R-:W-:-:S04]  /*84e0*/  IMAD.WIDE.U32 R6, R2, UR29, R6 ;  /* 0x0000001d02067c25 */ /* 0x000fc8000f8e0006 */
[----:B------:R-:W-:Y:S02]  /*84f0*/  IMAD.MOV.U32 R5, RZ, RZ, RZ ;  /* 0x000000ffff057224 */ /* 0x000fe400078e00ff */
[----:B------:R-:W-:Y:S01]  /*8500*/  IMAD.MOV.U32 R4, RZ, RZ, 0x1 ;  /* 0x00000001ff047424 */ /* 0x000fe200078e00ff */
[----:B------:R-:W-:Y:S06]  /*8510*/  @!P0 BRA `(.L_x_629) ;  /* 0x0000001c00148947 */ /* 0x000fec0003800000 */
[----:B------:R-:W1:Y:S01]  /*8520*/  S2R R5, SR_CgaCtaId ;  /* 0x0000000000057919 */ /* 0x000e620000008800 */
[----:B------:R-:W-:Y:S01]  /*8530*/  IMAD.MOV.U32 R11, RZ, RZ, 0x1 ;  /* 0x00000001ff0b7424 */ /* 0x000fe200078e00ff */
[----:B------:R-:W-:Y:S01]  /*8540*/  MOV R12, 0x400 ;  /* 0x00000400000c7802 */ /* 0x000fe20000000f00 */
[----:B------:R-:W2:Y:S03]  /*8550*/  S2R R20, SR_TID.X ;  /* 0x0000000000147919 */ /* 0x000ea60000002100 */
[----:B------:R-:W-:Y:S02]  /*8560*/  SHF.L.U32 R11, R11, 0x1f, RZ ;  /* 0x0000001f0b0b7819 */ /* 0x000fe400000006ff */
[----:B-1----:R-:W-:-:S04]  /*8570*/  LEA R12, R5, R12, 0x18 ;  /* 0x0000000c050c7211 */ /* 0x002fc800078ec0ff */
[----:B------:R-:W1:Y:S01]  /*8580*/  SYNCS.PHASECHK.TRANS64.TRYWAIT P1, [R12+URZ+0x36420], R11 ;  /* 0x0364200b0c0075a7 */ /* 0x000e62000802017f */
[----:B--2---:R-:W-:Y:S01]  /*8590*/  LOP3.LUT P0, RZ, R20, 0x7f, RZ, 0xc0, !PT ;  /* 0x0000007f14ff7812 */ /* 0x004fe2000780c0ff */
[----:B-1----:R-:W-:-:S12]  /*85a0*/  @!P1 BRA `(.L_x_630) ;  /* 0x0000001c00dc9947 */ /* 0x002fd80003800000 */
.L_x_657:
[----:B------:R-:W-:Y:S02]  /*85b0*/  IMAD.IADD R10, R7, 0x1, R3 ;  /* 0x00000001070a7824 */ /* 0x000fe400078e0203 */
[----:B------:R-:W-:Y:S01]  /*85c0*/  IMAD.MOV.U32 R0, RZ, RZ, 0x1 ;  /* 0x00000001ff007424 */ /* 0x000fe200078e00ff */
[----:B------:R-:W-:Y:S06]  /*85d0*/  @P0 BRA `(.L_x_631) ;  /* 0x0000000000180947 */ /* 0x000fec0003800000 */
[----:B------:R-:W2:Y:S01]  /*85e0*/  S2R R2, SR_TID.X ;  /* 0x0000000000027919 */ /* 0x000ea20000002100 */
[----:B------:R-:W-:-:S04]  /*85f0*/  IMAD.MOV.U32 R3, RZ, RZ, 0x6100 ;  /* 0x00006100ff037424 */ /* 0x000fc800078e00ff */
[----:B------:R3:W-:Y:S01]  /*8600*/  SYNCS.ARRIVE.TRANS64 RZ, [R12+URZ+0x36410], R3 ;  /* 0x036410030cff79a7 */ /* 0x0007e2000800003f */
[----:B--2---:R-:W-:-:S13]  /*8610*/  LOP3.LUT P1, RZ, R2, 0x1f, RZ, 0xc0, !PT ;  /* 0x0000001f02ff7812 */ /* 0x004fda000782c0ff */
[----:B---3--:R-:W-:Y:S05]  /*8620*/  @!P1 BRA `(.L_x_631) ;  /* 0x0000000000049947 */ /* 0x008fea0003800000 */
[----:B------:R-:W-:Y:S01]  /*8630*/  BPT.TRAP 0x1 ;  /* 0x000000040000795c */ /* 0x000fe20000300000 */
.L_x_631:
[----:B------:R-:W2:Y:S01]  /*8640*/  LDC.64 R14, c[0x0][0x198] ;  /* 0x00006600ff0e7b82 */ /* 0x000ea20000000a00 */
[----:B------:R-:W-:Y:S01]  /*8650*/  R2UR UR32, R12 ;  /* 0x000000000c2072ca */ /* 0x000fe200000e0000 */
[----:B------:R-:W-:Y:S01]  /*8660*/  UMOV UR30, 0x0 ;  /* 0x00000000001e7882 */ /* 0x000fe20000000000 */
[----:B------:R-:W-:Y:S01]  /*8670*/  UMOV UR31, 0x14f00000 ;  /* 0x14f00000001f7882 */ /* 0x000fe20000000000 */
[----:B------:R-:W-:Y:S01]  /*8680*/  UMOV UR42, URZ ;  /* 0x0000003f002a7c82 */ /* 0x000fe20008000000 */
[----:B------:R-:W-:Y:S01]  /*8690*/  UMOV UR44, UR28 ;  /* 0x0000001c002c7c82 */ /* 0x000fe20008000000 */
[----:B------:R-:W-:Y:S01]  /*86a0*/  UMOV UR45, UR29 ;  /* 0x0000001d002d7c82 */ /* 0x000fe20008000000 */
[----:B------:R-:W-:Y:S01]  /*86b0*/  UMOV UR10, 0x40 ;  /* 0x00000040000a7882 */ /* 0x000fe20000000000 */
[----:B------:R-:W-:Y:S01]  /*86c0*/  UMOV UR11, UR43 ;  /* 0x0000002b000b7c82 */ /* 0x000fe20008000000 */
[----:B------:R-:W-:Y:S01]  /*86d0*/  UMOV UR12, UR28 ;  /* 0x0000001c000c7c82 */ /* 0x000fe20008000000 */
[----:B------:R-:W-:Y:S01]  /*86e0*/  UMOV UR13, UR29 ;  /* 0x0000001d000d7c82 */ /* 0x000fe20008000000 */
[----:B------:R-:W-:Y:S01]  /*86f0*/  UMOV UR26, 0x80 ;  /* 0x00000080001a7882 */ /* 0x000fe20000000000 */
[----:B------:R-:W-:Y:S01]  /*8700*/  UMOV UR27, UR43 ;  /* 0x0000002b001b7c82 */ /* 0x000fe20008000000 */
[----:B------:R-:W-:Y:S01]  /*8710*/  UMOV UR18, 0x10 ;  /* 0x0000001000127882 */ /* 0x000fe20000000000 */
[----:B------:R-:W-:Y:S01]  /*8720*/  UIADD3 UR40, UR32, 0x1e000, URZ ;  /* 0x0001e00020287890 */ /* 0x000fe2000fffe03f */
[----:B------:R-:W-:Y:S01]  /*8730*/  IMAD.MOV.U32 R9, RZ, RZ, 0x1 ;  /* 0x00000001ff097424 */ /* 0x000fe200078e00ff */
[----:B------:R-:W-:-:S02]  /*8740*/  UIADD3 UR41, UR32, 0x36410, URZ ;  /* 0x0003641020297890 */ /* 0x000fc4000fffe03f */
[----:B------:R-:W-:Y:S02]  /*8750*/  UIADD3 UR8, UR32, 0x20000, URZ ;  /* 0x0002000020087890 */ /* 0x000fe4000fffe03f */
[----:B------:R-:W-:Y:S02]  /*8760*/  UIADD3 UR24, UR32, 0x22000, URZ ;  /* 0x0002200020187890 */ /* 0x000fe4000fffe03f */
[----:B------:R-:W-:Y:S01]  /*8770*/  UIADD3 UR33, UR32, 0x36400, URZ ;  /* 0x0003640020217890 */ /* 0x000fe2000fffe03f */
[----:B--2---:R-:W-:Y:S01]  /*8780*/  IMAD.MOV.U32 R13, RZ, RZ, R14 ;  /* 0x000000ffff0d7224 */ /* 0x004fe200078e000e */
[----:B------:R-:W-:Y:S01]  /*8790*/  UMOV UR9, UR41 ;  /* 0x0000002900097c82 */ /* 0x000fe20008000000 */
[----:B------:R-:W-:Y:S01]  /*87a0*/  IMAD.MOV.U32 R14, RZ, RZ, R15 ;  /* 0x000000ffff0e7224 */ /* 0x000fe200078e000f */
[----:B------:R-:W-:Y:S01]  /*87b0*/  UMOV UR25, UR41 ;  /* 0x0000002900197c82 */ /* 0x000fe20008000000 */
[----:B------:R-:W-:Y:S01]  /*87c0*/  UIADD3 UR56, UR32, 0x3000, URZ ;  /* 0x0000300020387890 */ /* 0x000fe2000fffe03f */
[C---:B------:R-:W-:Y:S01]  /*87d0*/  IADD3 R3, P2, R13.reuse, 0x2f0, RZ ;  /* 0x000002f00d037810 */ /* 0x040fe20007f5e0ff */
[----:B------:R-:W-:Y:S01]  /*87e0*/  UMOV UR6, 0x0 ;  /* 0x0000000000067882 */ /* 0x000fe20000000000 */
[----:B------:R-:W-:Y:S01]  /*87f0*/  IADD3 R2, P1, R13, 0xf0, RZ ;  /* 0x000000f00d027810 */ /* 0x000fe20007f3e0ff */
[----:B------:R-:W-:Y:S01]  /*8800*/  UMOV UR7, 0x10000000 ;  /* 0x1000000000077882 */ /* 0x000fe20000000000 */
[----:B------:R-:W-:Y:S01]  /*8810*/  R2UR UR22, R3 ;  /* 0x00000000031672ca */ /* 0x000fe200000e0000 */
[----:B------:R-:W-:Y:S01]  /*8820*/  UMOV UR34, UR42 ;  /* 0x0000002a00227c82 */ /* 0x000fe20008000000 */
[----:B------:R-:W-:Y:S01]  /*8830*/  R2UR UR16, R2 ;  /* 0x00000000021072ca */ /* 0x000fe200000e0000 */
[--C-:B------:R-:W-:Y:S01]  /*8840*/  IMAD.X R3, RZ, RZ, R14.reuse, P1 ;  /* 0x000000ffff037224 */ /* 0x100fe200008e060e */
[----:B------:R-:W-:Y:S01]  /*8850*/  IADD3 R4, P3, R13, 0x3f0, RZ ;  /* 0x000003f00d047810 */ /* 0x000fe20007f7e0ff */
[----:B------:R-:W-:Y:S01]  /*8860*/  UIADD3 UR48, UR32, 0x6000, URZ ;  /* 0x0000600020307890 */ /* 0x000fe2000fffe03f */
[----:B------:R-:W-:Y:S01]  /*8870*/  ISETP.GE.AND P1, PT, R8, 0x41, PT ;  /* 0x000000410800780c */ /* 0x000fe20003f26270 */
[----:B------:R-:W-:Y:S01]  /*8880*/  UMOV UR58, 0x40 ;  /* 0x00000040003a7882 */ /* 0x000fe20000000000 */
[----:B------:R-:W-:Y:S01]  /*8890*/  R2UR UR17, R3 ;  /* 0x00000000031172ca */ /* 0x000fe200000e0000 */
[--C-:B------:R-:W-:Y:S01]  /*88a0*/  IMAD.X R5, RZ, RZ, R14.reuse, P3 ;  /* 0x000000ffff057224 */ /* 0x100fe200018e060e */
[----:B------:R-:W-:Y:S01]  /*88b0*/  R2UR UR14, R4 ;  /* 0x00000000040e72ca */ /* 0x000fe200000e0000 */
[----:B------:R-:W-:Y:S01]  /*88c0*/  IMAD.X R4, RZ, RZ, R14, P2 ;  /* 0x000000ffff047224 */ /* 0x000fe200010e060e */
[----:B------:R-:W-:Y:S01]  /*88d0*/  UMOV UR59, UR35 ;  /* 0x00000023003b7c82 */ /* 0x000fe20008000000 */
[----:B------:R-:W-:Y:S01]  /*88e0*/  UMOV UR60, UR36 ;  /* 0x00000024003c7c82 */ /* 0x000fe20008000000 */
[----:B------:R-:W-:Y:S01]  /*88f0*/  R2UR UR15, R5 ;  /* 0x00000000050f72ca */ /* 0x000fe200000e0000 */
[----:B------:R-:W-:Y:S01]  /*8900*/  IMAD.MOV.U32 R5, RZ, RZ, 0x12000 ;  /* 0x00012000ff057424 */ /* 0x000fe200078e00ff */
[----:B------:R-:W-:Y:S01]  /*8910*/  R2UR UR23, R4 ;  /* 0x00000000041772ca */ /* 0x000fe200000e0000 */
[----:B------:R-:W-:Y:S01]  /*8920*/  UMOV UR61, UR37 ;  /* 0x00000025003d7c82 */ /* 0x000fe20008000000 */
[----:B------:R-:W-:Y:S01]  /*8930*/  UMOV UR57, UR33 ;  /* 0x0000002100397c82 */ /* 0x000fe20008000000 */
[----:B------:R-:W-:Y:S01]  /*8940*/  UMOV UR50, 0x80 ;  /* 0x0000008000327882 */ /* 0x000fe20000000000 */
[----:B------:R-:W-:Y:S01]  /*8950*/  UMOV UR51, UR35 ;  /* 0x0000002300337c82 */ /* 0x000fe20008000000 */
[----:B------:R2:W-:Y:S01]  /*8960*/  UTMALDG.4D [UR40], [UR16], desc[UR30] ;  /* 0x00001e28100075b4 */ /* 0x0005e20008019000 */
[----:B------:R-:W-:Y:S01]  /*8970*/  UMOV UR52, UR36 ;  /* 0x0000002400347c82 */ /* 0x000fe20008000000 */
[----:B------:R-:W-:Y:S01]  /*8980*/  UMOV UR53, UR37 ;  /* 0x0000002500357c82 */ /* 0x000fe20008000000 */
[----:B------:R-:W-:Y:S01]  /*8990*/  UMOV UR49, UR33 ;  /* 0x0000002100317c82 */ /* 0x000fe20008000000 */
[----:B------:R-:W-:Y:S01]  /*89a0*/  UMOV UR19, UR35 ;  /* 0x0000002300137c82 */ /* 0x000fe20008000000 */
[----:B------:R-:W-:Y:S01]  /*89b0*/  UMOV UR20, UR36 ;  /* 0x0000002400147c82 */ /* 0x000fe20008000000 */
[----:B------:R-:W-:Y:S01]  /*89c0*/  UMOV UR21, UR37 ;  /* 0x0000002500157c82 */ /* 0x000fe20008000000 */
[----:B------:R-:W-:Y:S01]  /*89d0*/  IMAD.MOV.U32 R4, RZ, RZ, 0x1 ;  /* 0x00000001ff047424 */ /* 0x000fe200078e00ff */
[----:B------:R3:W-:Y:S01]  /*89e0*/  UTMALDG.4D [UR8], [UR16], desc[UR30] ;  /* 0x00001e08100075b4 */ /* 0x0007e20008019000 */
[----:B------:R4:W-:Y:S01]  /*89f0*/  UTMALDG.4D [UR24], [UR16], desc[UR30] ;  /* 0x00001e18100075b4 */ /* 0x0009e20008019000 */
[----:B--2---:R-:W-:-:S02]  /*8a00*/  UIADD3 UR40, UR32, 0x30000, URZ ;  /* 0x0003000020287890 */ /* 0x004fc4000fffe03f */
[----:B---3--:R-:W-:-:S07]  /*8a10*/  UIADD3 UR8, UR32, 0xc000, URZ ;  /* 0x0000c00020087890 */ /* 0x008fce000fffe03f */
[----:B------:R2:W-:Y:S01]  /*8a20*/  UBLKCP.S.G [UR40], [UR4], UR18 ;  /* 0x00000028040073ba */ /* 0x0005e20008000212 */
[----:B------:R3:W-:Y:S01]  /*8a30*/  SYNCS.ARRIVE.TRANS64 RZ, [R12+URZ+0x36400], R5 ;  /* 0x036400050cff79a7 */ /* 0x0007e2000800003f */
[----:B------:R-:W-:Y:S01]  /*8a40*/  UMOV UR11, UR35 ;  /* 0x00000023000b7c82 */ /* 0x000fe20008000000 */
[----:B------:R-:W-:Y:S01]  /*8a50*/  UMOV UR12, UR36 ;  /* 0x00000024000c7c82 */ /* 0x000fe20008000000 */
[----:B------:R-:W-:Y:S01]  /*8a60*/  UMOV UR13, UR37 ;  /* 0x00000025000d7c82 */ /* 0x000fe20008000000 */
[----:B------:R-:W-:Y:S01]  /*8a70*/  UMOV UR9, UR33 ;  /* 0x0000002100097c82 */ /* 0x000fe20008000000 */
[----:B----4-:R-:W-:Y:S02]  /*8a80*/  UIADD3 UR16, UR32, 0x9000, URZ ;  /* 0x0000900020107890 */ /* 0x010fe4000fffe03f */
[----:B------:R4:W-:Y:S01]  /*8a90*/  UTMALDG.4D [UR32], [UR22], desc[UR6] ;  /* 0x00000620160075b4 */ /* 0x0009e20008019000 */
[----:B------:R-:W-:Y:S01]  /*8aa0*/  UMOV UR17, UR33 ;  /* 0x0000002100117c82 */ /* 0x000fe20008000000 */
[----:B---3--:R-:W-:Y:S01]  /*8ab0*/  IMAD.MOV.U32 R5, RZ, RZ, RZ ;  /* 0x000000ffff057224 */ /* 0x008fe200078e00ff */
[----:B------:R3:W-:Y:S01]  /*8ac0*/  UTMALDG.4D [UR56], [UR22], desc[UR6] ;  /* 0x00000638160075b4 */ /* 0x0007e20008019000 */
[----:B--2---:R-:W-:Y:S01]  /*8ad0*/  UMOV UR18, UR42 ;  /* 0x0000002a00127c82 */ /* 0x004fe20008000000 */
[----:B------:R3:W-:Y:S02]  /*8ae0*/  UTMALDG.4D [UR48], [UR22], desc[UR6] ;  /* 0x00000630160075b4 */ /* 0x0007e40008019000 */
[----:B------:R3:W-:Y:S01]  /*8af0*/  UTMALDG.4D [UR16], [UR14], desc[UR6] ;  /* 0x000006100e0075b4 */ /* 0x0007e20008019000 */
[----:B----4-:R-:W-:Y:S01]  /*8b00*/  UIADD3 UR32, UR32, 0xf000, URZ ;  /* 0x0000f00020207890 */ /* 0x010fe2000fffe03f */
[----:B------:R-:W-:Y:S01]  /*8b10*/  UMOV UR34, 0x80 ;  /* 0x0000008000227882 */ /* 0x000fe20000000000 */
[----:B------:R3:W-:Y:S07]  /*8b20*/  UTMALDG.4D [UR8], [UR14], desc[UR6] ;  /* 0x000006080e0075b4 */ /* 0x0007ee0008019000 */
[----:B------:R3:W-:Y:S02]  /*8b30*/  UTMALDG.4D [UR32], [UR14], desc[UR6] ;  /* 0x000006200e0075b4 */ /* 0x0007e40008019000 */
[----:B---3--:R-:W-:Y:S05]  /*8b40*/  @!P1 BRA `(.L_x_632) ;  /* 0x0000001000b09947 */ /* 0x008fea0003800000 */
[----:B------:R-:W2:Y:S01]  /*8b50*/  S2R R15, SR_TID.X ;  /* 0x00000000000f7919 */ /* 0x000ea20000002100 */
[C---:B------:R-:W-:Y:S01]  /*8b60*/  VIADD R0, R8.reuse, 0x3f ;  /* 0x0000003f08007836 */ /* 0x040fe20000000000 */
[----:B------:R-:W-:Y:S01]  /*8b70*/  ISETP.GE.AND P1, PT, R8, 0x81, PT ;  /* 0x000000810800780c */ /* 0x000fe20003f26270 */
[----:B------:R-:W-:-:S03]  /*8b80*/  IMAD.MOV.U32 R9, RZ, RZ, 0x1 ;  /* 0x00000001ff097424 */ /* 0x000fc600078e00ff */
[----:B------:R-:W-:-:S04]  /*8b90*/  SHF.R.S32.HI R5, RZ, 0x1f, R0 ;  /* 0x0000001fff057819 */ /* 0x000fc80000011400 */
[----:B------:R-:W-:Y:S01]  /*8ba0*/  LEA.HI R5, R5, R0, RZ, 0x6 ;  /* 0x0000000005057211 */ /* 0x000fe200078f30ff */
[----:B------:R-:W-:-:S03]  /*8bb0*/  IMAD.MOV.U32 R0, RZ, RZ, 0x1 ;  /* 0x00000001ff007424 */ /* 0x000fc600078e00ff */
[----:B------:R-:W-:-:S04]  /*8bc0*/  LEA.HI.SX32 R5, R5, 0xffffffff, 0x1a ;  /* 0xffffffff05057811 */ /* 0x000fc800078fd2ff */
[----:B------:R-:W-:Y:S01]  /*8bd0*/  VIMNMX R20, R5, 0x1, !PT ;  /* 0x0000000105147848 */ /* 0x000fe20007fe0100 */
[----:B------:R-:W-:-:S03]  /*8be0*/  IMAD.MOV.U32 R5, RZ, RZ, RZ ;  /* 0x000000ffff057224 */ /* 0x000fc600078e00ff */
[----:B------:R-:W-:Y:S02]  /*8bf0*/  LOP3.LUT R17, R20, 0x1, RZ, 0xc0, !PT ;  /* 0x0000000114117812 */ /* 0x000fe400078ec0ff */
[----:B--2---:R-:W-:Y:S01]  /*8c00*/  LOP3.LUT R8, R15, 0x1f, RZ, 0xc0, !PT ;  /* 0x0000001f0f087812 */ /* 0x004fe200078ec0ff */
[----:B------:R-:W-:Y:S01]  /*8c10*/  IMAD.MOV.U32 R15, RZ, RZ, RZ ;  /* 0x000000ffff0f7224 */ /* 0x000fe200078e00ff */
[----:B------:R-:W-:Y:S06]  /*8c20*/  @!P1 BRA `(.L_x_633) ;  /* 0x0000000c00009947 */ /* 0x000fec0003800000 */
[----:B------:R-:W-:Y:S02]  /*8c30*/  IMAD.IADD R20, R20, 0x1, -R17 ;  /* 0x0000000114147824 */ /* 0x000fe400078e0a11 */
[----:B------:R-:W-:Y:S02]  /*8c40*/  IMAD.MOV.U32 R15, RZ, RZ, RZ ;  /* 0x000000ffff0f7224 */ /* 0x000fe400078e00ff */
[----:B------:R-:W-:-:S07]  /*8c50*/  IMAD.MOV.U32 R0, RZ, RZ, 0x1 ;  /* 0x00000001ff007424 */ /* 0x000fce00078e00ff */
.L_x_642:
[----:B-1----:R-:W-:-:S05]  /*8c60*/  IMAD.MOV.U32 R11, RZ, RZ, 0x1 ;  /* 0x00000001ff0b7424 */ /* 0x002fca00078e00ff */
[----:B------:R-:W-:-:S04]  /*8c70*/  SHF.L.U32 R11, R11, 0x1f, RZ ;  /* 0x0000001f0b0b7819 */ /* 0x000fc800000006ff */
[----:B------:R-:W1:Y:S02]  /*8c80*/  SYNCS.PHASECHK.TRANS64.TRYWAIT P1, [R12+URZ+0x36438], R11 ;  /* 0x0364380b0c0075a7 */ /* 0x000e64000802017f */
[----:B-1234-:R-:W-:Y:S05]  /*8c90*/  @!P1 BRA `(.L_x_634) ;  /* 0x0000001800349947 */ /* 0x01efea0003800000 */
.L_x_658:
[----:B------:R-:W-:Y:S05]  /*8ca0*/  @P0 BRA `(.L_x_635) ;  /* 0x0000000000140947 */ /* 0x000fea0003800000 */
[----:B------:R-:W-:Y:S01]  /*8cb0*/  ISETP.NE.AND P1, PT, R8, RZ, PT ;  /* 0x000000ff0800720c */ /* 0x000fe20003f25270 */
[----:B------:R-:W-:-:S04]  /*8cc0*/  IMAD.MOV.U32 R3, RZ, RZ, 0x6100 ;  /* 0x00006100ff037424 */ /* 0x000fc800078e00ff */
[----:B------:R2:W-:Y:S08]  /*8cd0*/  SYNCS.ARRIVE.TRANS64 RZ, [R12+URZ+0x36430], R3 ;  /* 0x036430030cff79a7 */ /* 0x0005f0000800003f */
[----:B------:R-:W-:Y:S05]  /*8ce0*/  @!P1 BRA `(.L_x_635) ;  /* 0x0000000000049947 */ /* 0x000fea0003800000 */
[----:B------:R-:W-:Y:S01]  /*8cf0*/  BPT.TRAP 0x1 ;  /* 0x000000040000795c */ /* 0x000fe20000300000 */
.L_x_635:
[----:B------:R-:W3:Y:S01]  /*8d00*/  LDC.64 R18, c[0x0][0x728] ;  /* 0x0001ca00ff127b82 */ /* 0x000ee20000000a00 */
[----:B--2---:R-:W-:Y:S01]  /*8d10*/  IMAD.SHL.U32 R3, R15, 0x40, RZ ;  /* 0x000000400f037824 */ /* 0x004fe200078e00ff */
[----:B------:R-:W-:Y:S01]  /*8d20*/  UMOV UR14, 0x0 ;  /* 0x00000000000e7882 */ /* 0x000fe20000000000 */
[C---:B------:R-:W-:Y:S01]  /*8d30*/  VIADD R21, R12.reuse, 0x36430 ;  /* 0x000364300c157836 */ /* 0x040fe20000000000 */
[----:B------:R-:W-:Y:S01]  /*8d40*/  UMOV UR15, 0x14f00000 ;  /* 0x14f00000000f7882 */ /* 0x000fe20000000000 */
[C---:B------:R-:W-:Y:S01]  /*8d50*/  VIADD R24, R12.reuse, 0x2e000 ;  /* 0x0002e0000c187836 */ /* 0x040fe20000000000 */
[C---:B------:R-:W-:Y:S01]  /*8d60*/  IADD3 R2, P1, R3.reuse, R6, RZ ;  /* 0x0000000603027210 */ /* 0x040fe20007f3e0ff */
[----:B------:R-:W-:Y:S01]  /*8d70*/  VIADD R25, R12, 0x30200 ;  /* 0x000302000c197836 */ /* 0x000fe20000000000 */
[----:B------:R-:W2:Y:S01]  /*8d80*/  LDC.64 R22, c[0x0][0x198] ;  /* 0x00006600ff167b82 */ /* 0x000ea20000000a00 */
[C---:B------:R-:W-:Y:S01]  /*8d90*/  R2UR UR27, R3.reuse ;  /* 0x00000000031b72ca */ /* 0x040fe200000e0000 */
[----:B------:R-:W-:Y:S01]  /*8da0*/  UMOV UR26, URZ ;  /* 0x0000003f001a7c82 */ /* 0x000fe20008000000 */
[----:B------:R-:W-:Y:S01]  /*8db0*/  LEA.HI.X.SX32 R4, R3, R10, 0x1, P1 ;  /* 0x0000000a03047211 */ /* 0x000fe200008f0eff */
[----:B------:R-:W-:Y:S01]  /*8dc0*/  UMOV UR18, 0x40 ;  /* 0x0000004000127882 */ /* 0x000fe20000000000 */
        /* <DEDUP_REMOVED lines=8> */
[----:B------:R-:W-:Y:S01]  /*8e50*/  SHF.L.U32 R27, R0, 0x1f, RZ ;  /* 0x0000001f001b7819 */ /* 0x000fe200000006ff */
[----:B------:R-:W-:Y:S01]  /*8e60*/  UIADD3 UR27, UR27, UR43, URZ ;  /* 0x0000002b1b1b7290 */ /* 0x000fe2000fffe03f */
[----:B---3--:R-:W-:Y:S01]  /*8e70*/  LEA R5, P1, R2, R18, 0x2 ;  /* 0x0000001202057211 */ /* 0x008fe200078210ff */
[----:B------:R-:W-:-:S02]  /*8e80*/  UMOV UR22, 0x10 ;  /* 0x0000001000167882 */ /* 0x000fc40000000000 */
[----:B------:R-:W-:Y:S01]  /*8e90*/  UMOV UR17, UR25 ;  /* 0x0000001900117c82 */ /* 0x000fe20008000000 */
[----:B------:R-:W-:Y:S01]  /*8ea0*/  UMOV UR9, UR25 ;  /* 0x0000001900097c82 */ /* 0x000fe20008000000 */
[----:B------:R-:W-:Y:S01]  /*8eb0*/  LEA.HI.X R2, R2, R19, R4, 0x2, P1 ;  /* 0x0000001302027211 */ /* 0x000fe200008f1404 */
[----:B------:R-:W-:Y:S01]  /*8ec0*/  UMOV UR19, UR27 ;  /* 0x0000001b00137c82 */ /* 0x000fe20008000000 */
[----:B------:R-:W-:Y:S01]  /*8ed0*/  R2UR UR30, R5 ;  /* 0x00000000051e72ca */ /* 0x000fe200000e0000 */
[----:B------:R-:W-:Y:S01]  /*8ee0*/  UMOV UR11, UR27 ;  /* 0x0000001b000b7c82 */ /* 0x000fe20008000000 */
[----:B--2---:R-:W-:Y:S01]  /*8ef0*/  IMAD.MOV.U32 R13, RZ, RZ, R22 ;  /* 0x000000ffff0d7224 */ /* 0x004fe200078e0016 */
[----:B------:R-:W-:Y:S01]  /*8f00*/  R2UR UR31, R2 ;  /* 0x00000000021f72ca */ /* 0x000fe200000e0000 */
[----:B------:R-:W-:Y:S01]  /*8f10*/  IMAD.MOV.U32 R14, RZ, RZ, R23 ;  /* 0x000000ffff0e7224 */ /* 0x000fe200078e0017 */
[----:B------:R-:W-:Y:S01]  /*8f20*/  UMOV UR33, UR25 ;  /* 0x0000001900217c82 */ /* 0x000fe20008000000 */
[C---:B------:R-:W-:Y:S01]  /*8f30*/  VIADD R22, R12.reuse, 0x2a000 ;  /* 0x0002a0000c167836 */ /* 0x040fe20000000000 */
[----:B------:R-:W-:Y:S01]  /*8f40*/  IADD3 R4, P1, R13, 0x1f0, RZ ;  /* 0x000001f00d047810 */ /* 0x000fe20007f3e0ff */
[----:B------:R-:W-:-:S03]  /*8f50*/  VIADD R23, R12, 0x2c000 ;  /* 0x0002c0000c177836 */ /* 0x000fc60000000000 */
[----:B------:R-:W-:Y:S01]  /*8f60*/  R2UR UR24, R22 ;  /* 0x00000000161872ca */ /* 0x000fe200000e0000 */
[----:B------:R-:W-:Y:S01]  /*8f70*/  IMAD.X R5, RZ, RZ, R14, P1 ;  /* 0x000000ffff057224 */ /* 0x000fe200008e060e */
[----:B------:R-:W-:Y:S02]  /*8f80*/  R2UR UR6, R4 ;  /* 0x00000000040672ca */ /* 0x000fe400000e0000 */
[----:B------:R-:W-:Y:S02]  /*8f90*/  R2UR UR16, R23 ;  /* 0x00000000171072ca */ /* 0x000fe400000e0000 */
[----:B------:R-:W-:-:S13]  /*8fa0*/  R2UR UR7, R5 ;  /* 0x00000000050772ca */ /* 0x000fda00000e0000 */
[----:B------:R2:W-:Y:S01]  /*8fb0*/  UTMALDG.4D [UR24], [UR6], desc[UR14] ;  /* 0x00000e18060075b4 */ /* 0x0005e20008019000 */
[----:B------:R2:W-:Y:S01]  /*8fc0*/  UTMALDG.4D [UR16], [UR6], desc[UR14] ;  /* 0x00000e10060075b4 */ /* 0x0005e20008019000 */
[----:B------:R2:W-:Y:S01]  /*8fd0*/  UTMALDG.4D [UR8], [UR6], desc[UR14] ;  /* 0x00000e08060075b4 */ /* 0x0005e20008019000 */
[----:B------:R2:W-:Y:S01]  /*8fe0*/  UBLKCP.S.G [UR32], [UR30], UR22 ;  /* 0x000000201e0073ba */ /* 0x0005e20008000216 */
[----:B------:R-:W3:Y:S02]  /*8ff0*/  SYNCS.PHASECHK.TRANS64.TRYWAIT P1, [R12+URZ+0x36428], R27 ;  /* 0x0364281b0c0075a7 */ /* 0x000ee4000802017f */
[----:B--23--:R-:W-:Y:S05]  /*9000*/  @!P1 BRA `(.L_x_636) ;  /* 0x00000014006c9947 */ /* 0x00cfea0003800000 */
.L_x_659:
[----:B------:R-:W-:Y:S05]  /*9010*/  @P0 BRA `(.L_x_637) ;  /* 0x0000000000140947 */ /* 0x000fea0003800000 */
[----:B------:R-:W-:Y:S01]  /*9020*/  ISETP.NE.AND P1, PT, R8, RZ, PT ;  /* 0x000000ff0800720c */ /* 0x000fe20003f25270 */
[----:B--2---:R-:W-:-:S04]  /*9030*/  IMAD.MOV.U32 R27, RZ, RZ, 0x6100 ;  /* 0x00006100ff1b7424 */ /* 0x004fc800078e00ff */
[----:B------:R3:W-:Y:S08]  /*9040*/  SYNCS.ARRIVE.TRANS64 RZ, [R12+URZ+0x36418], R27 ;  /* 0x0364181b0cff79a7 */ /* 0x0007f0000800003f */
[----:B------:R-:W-:Y:S05]  /*9050*/  @!P1 BRA `(.L_x_637) ;  /* 0x0000000000049947 */ /* 0x000fea0003800000 */
[----:B------:R-:W-:Y:S01]  /*9060*/  BPT.TRAP 0x1 ;  /* 0x000000040000795c */ /* 0x000fe20000300000 */
.L_x_637:
[----:B------:R-:W-:Y:S01]  /*9070*/  VIADD R26, R3, 0x40 ;  /* 0x00000040031a7836 */ /* 0x000fe20000000000 */
[----:B------:R-:W-:Y:S01]  /*9080*/  IADD3 R2, P1, R13, 0xf0, RZ ;  /* 0x000000f00d027810 */ /* 0x000fe20007f3e0ff */
[----:B------:R-:W-:Y:S01]  /*9090*/  UMOV UR22, 0x0 ;  /* 0x0000000000167882 */ /* 0x000fe20000000000 */
[----:B------:R-:W-:Y:S01]  /*90a0*/  R2UR UR24, R12 ;  /* 0x000000000c1872ca */ /* 0x000fe200000e0000 */
[C---:B--23--:R-:W-:Y:S01]  /*90b0*/  VIADD R27, R26.reuse, UR43 ;  /* 0x0000002b1a1b7c36 */ /* 0x04cfe20008000000 */
[----:B------:R-:W-:Y:S01]  /*90c0*/  R2UR UR6, R26 ;  /* 0x000000001a0672ca */ /* 0x000fe200000e0000 */
[----:B------:R-:W-:Y:S01]  /*90d0*/  IMAD.X R3, RZ, RZ, R14, P1 ;  /* 0x000000ffff037224 */ /* 0x000fe200008e060e */
        /* <DEDUP_REMOVED lines=9> */
[----:B------:R-:W-:Y:S01]  /*9170*/  UIADD3 UR16, UR24, 0x24000, URZ ;  /* 0x0002400018107890 */ /* 0x000fe2000fffe03f */
[----:B------:R-:W-:Y:S01]  /*9180*/  SHF.L.U32 R28, RZ, 0x1f, RZ ;  /* 0x0000001fff1c7819 */ /* 0x000fe200000006ff */
[----:B------:R-:W-:-:S02]  /*9190*/  UIADD3 UR17, UR24, 0x36418, URZ ;  /* 0x0003641818117890 */ /* 0x000fc4000fffe03f */
[----:B------:R-:W-:Y:S02]  /*91a0*/  UIADD3 UR8, UR24, 0x26000, URZ ;  /* 0x0002600018087890 */ /* 0x000fe4000fffe03f */
[----:B------:R-:W-:Y:S02]  /*91b0*/  UIADD3 UR30, UR24, 0x30100, URZ ;  /* 0x00030100181e7890 */ /* 0x000fe4000fffe03f */
[----:B------:R-:W-:Y:S02]  /*91c0*/  UIADD3 UR24, UR24, 0x28000, URZ ;  /* 0x0002800018187890 */ /* 0x000fe4000fffe03f */
[----:B------:R-:W-:Y:S01]  /*91d0*/  UIMAD.WIDE UR6, UR6, 0x4, UR4 ;  /* 0x00000004060678a5 */ /* 0x000fe2000f8e0204 */
        /* <DEDUP_REMOVED lines=11> */
[----:B------:R2:W-:Y:S01]  /*9290*/  UBLKCP.S.G [UR30], [UR6], UR32 ;  /* 0x0000001e060073ba */ /* 0x0005e20008000220 */
[----:B------:R-:W3:Y:S02]  /*92a0*/  SYNCS.PHASECHK.TRANS64.TRYWAIT P1, [R12+URZ+0x36438], R28 ;  /* 0x0364381c0c0075a7 */ /* 0x000ee4000802017f */
[----:B--23--:R-:W-:Y:S05]  /*92b0*/  @!P1 BRA `(.L_x_638) ;  /* 0x0000001000d49947 */ /* 0x00cfea0003800000 */
.L_x_660:
[----:B--2---:R-:W-:Y:S01]  /*92c0*/  SHF.R.S32.HI R28, RZ, 0x1f, R26 ;  /* 0x0000001fff1c7819 */ /* 0x004fe2000001141a */
[----:B------:R-:W-:Y:S06]  /*92d0*/  @P0 BRA `(.L_x_639) ;  /* 0x0000000000140947 */ /* 0x000fec0003800000 */
[----:B------:R-:W-:Y:S01]  /*92e0*/  ISETP.NE.AND P1, PT, R8, RZ, PT ;  /* 0x000000ff0800720c */ /* 0x000fe20003f25270 */
[----:B------:R-:W-:-:S04]  /*92f0*/  IMAD.MOV.U32 R29, RZ, RZ, 0x6100 ;  /* 0x00006100ff1d7424 */ /* 0x000fc800078e00ff */
[----:B------:R2:W-:Y:S08]  /*9300*/  SYNCS.ARRIVE.TRANS64 RZ, [R12+URZ+0x36430], R29 ;  /* 0x0364301d0cff79a7 */ /* 0x0005f0000800003f */
[----:B------:R-:W-:Y:S05]  /*9310*/  @!P1 BRA `(.L_x_639) ;  /* 0x0000000000049947 */ /* 0x000fea0003800000 */
[----:B------:R-:W-:Y:S01]  /*9320*/  BPT.TRAP 0x1 ;  /* 0x000000040000795c */ /* 0x000fe20000300000 */
.L_x_639:
[----:B------:R-:W-:Y:S01]  /*9330*/  IADD3 R26, P1, R26, R6, RZ ;  /* 0x000000061a1a7210 */ /* 0x000fe20007f3e0ff */
[----:B------:R-:W-:Y:S01]  /*9340*/  UMOV UR14, 0x0 ;  /* 0x00000000000e7882 */ /* 0x000fe20000000000 */
[----:B------:R-:W-:Y:S01]  /*9350*/  R2UR UR25, R21 ;  /* 0x00000000151972ca */ /* 0x000fe200000e0000 */
[----:B------:R-:W-:Y:S01]  /*9360*/  UMOV UR15, 0x14f00000 ;  /* 0x14f00000000f7882 */ /* 0x000fe20000000000 */
[----:B------:R-:W-:Y:S01]  /*9370*/  R2UR UR27, R27 ;  /* 0x000000001b1b72ca */ /* 0x000fe200000e0000 */
[----:B------:R-:W-:Y:S01]  /*9380*/  IMAD.X R28, R28, 0x1, R10, P1 ;  /* 0x000000011c1c7824 */ /* 0x000fe200008e060a */
[----:B------:R-:W-:Y:S01]  /*9390*/  LEA R18, P1, R26, R18, 0x2 ;  /* 0x000000121a127211 */ /* 0x000fe200078210ff */
[----:B------:R-:W-:Y:S01]  /*93a0*/  UMOV UR26, URZ ;  /* 0x0000003f001a7c82 */ /* 0x000fe20008000000 */
[----:B------:R-:W-:Y:S01]  /*93b0*/  R2UR UR24, R22 ;  /* 0x00000000161872ca */ /* 0x000fe200000e0000 */
[----:B------:R-:W-:Y:S01]  /*93c0*/  UMOV UR18, 0x40 ;  /* 0x0000004000127882 */ /* 0x000fe20000000000 */
[----:B------:R-:W-:Y:S01]  /*93d0*/  LEA.HI.X R19, R26, R19, R28, 0x2, P1 ;  /* 0x000000131a137211 */ /* 0x000fe200008f141c */
[----:B------:R-:W-:Y:S01]  /*93e0*/  UMOV UR20, UR28 ;  /* 0x0000001c00147c82 */ /* 0x000fe20008000000 */
[----:B------:R-:W-:Y:S01]  /*93f0*/  R2UR UR6, R4 ;  /* 0x00000000040672ca */ /* 0x000fe200000e0000 */
        /* <DEDUP_REMOVED lines=22> */
[----:B------:R-:W4:Y:S02]  /*9560*/  SYNCS.PHASECHK.TRANS64.TRYWAIT P1, [R12+URZ+0x36420], R5 ;  /* 0x036420050c0075a7 */ /* 0x000f24000802017f */
[----:B---34-:R-:W-:Y:S05]  /*9570*/  @!P1 BRA `(.L_x_640) ;  /* 0x0000001000389947 */ /* 0x018fea0003800000 */
.L_x_662:
[----:B------:R-:W-:Y:S05]  /*9580*/  @P0 BRA `(.L_x_641) ;  /* 0x0000000000140947 */ /* 0x000fea0003800000 */
[----:B------:R-:W-:Y:S01]  /*9590*/  ISETP.NE.AND P1, PT, R8, RZ, PT ;  /* 0x000000ff0800720c */ /* 0x000fe20003f25270 */
[----:B---3--:R-:W-:-:S04]  /*95a0*/  IMAD.MOV.U32 R5, RZ, RZ, 0x6100 ;  /* 0x00006100ff057424 */ /* 0x008fc800078e00ff */
[----:B------:R4:W-:Y:S08]  /*95b0*/  SYNCS.ARRIVE.TRANS64 RZ, [R12+URZ+0x36410], R5 ;  /* 0x036410050cff79a7 */ /* 0x0009f0000800003f */
[----:B------:R-:W-:Y:S05]  /*95c0*/  @!P1 BRA `(.L_x_641) ;  /* 0x0000000000049947 */ /* 0x000fea0003800000 */
[----:B------:R-:W-:Y:S01]  /*95d0*/  BPT.TRAP 0x1 ;  /* 0x000000040000795c */ /* 0x000fe20000300000 */
.L_x_641:
        /* <DEDUP_REMOVED lines=18> */
[----:B------:R-:W-:Y:S02]  /*9700*/  UIADD3 UR19, UR32, UR43, URZ ;  /* 0x0000002b20137290 */ /* 0x000fe4000fffe03f */
[----:B------:R-:W-:Y:S02]  /*9710*/  UIADD3 UR8, UR24, 0x20000, URZ ;  /* 0x0002000018087890 */ /* 0x000fe4000fffe03f */
[----:B------:R-:W-:-:S02]  /*9720*/  UIADD3 UR40, UR24, 0x30000, URZ ;  /* 0x0003000018287890 */ /* 0x000fc4000fffe03f */
        /* <DEDUP_REMOVED lines=9> */
[----:B------:R-:W-:Y:S01]  /*97c0*/  UMOV UR41, UR17 ;  /* 0x0000001100297c82 */ /* 0x000fe20008000000 */
[----:B------:R1:W-:Y:S01]  /*97d0*/  UTMALDG.4D [UR8], [UR14], desc[UR22] ;  /* 0x000016080e0075b4 */ /* 0x0003e20008019000 */
[----:B------:R-:W-:Y:S01]  /*97e0*/  UMOV UR31, 0x10 ;  /* 0x00000010001f7882 */ /* 0x000fe20000000000 */
[----:B------:R1:W-:Y:S01]  /*97f0*/  UTMALDG.4D [UR24], [UR14], desc[UR22] ;  /* 0x000016180e0075b4 */ /* 0x0003e20008019000 */
[----:B------:R1:W-:Y:S02]  /*9800*/  UBLKCP.S.G [UR40], [UR6], UR31 ;  /* 0x00000028060073ba */ /* 0x0003e4000800021f */
[----:B-1----:R-:W-:Y:S05]  /*9810*/  @P1 BRA `(.L_x_642) ;  /* 0xfffffff400101947 */ /* 0x002fea000383ffff */
[----:B---34-:R-:W-:-:S07]  /*9820*/  IMAD.U32 R5, RZ, RZ, UR32 ;  /* 0x00000020ff057e24 */ /* 0x018fce000f8e00ff */
.L_x_633:
[----:B------:R-:W-:Y:S01]  /*9830*/  ISETP.NE.AND P1, PT, R17, RZ, PT ;  /* 0x000000ff1100720c */ /* 0x000fe20003f25270 */
[----:B------:R-:W-:-:S12]  /*9840*/  IMAD.MOV.U32 R4, RZ, RZ, 0x1 ;  /* 0x00000001ff047424 */ /* 0x000fd800078e00ff */
[----:B------:R-:W-:Y:S05]  /*9850*/  @!P1 BRA `(.L_x_632) ;  /* 0x00000004006c9947 */ /* 0x000fea0003800000 */
[----:B------:R-:W3:Y:S02]  /*9860*/  SYNCS.PHASECHK.TRANS64.TRYWAIT P1, [R12+URZ+0x36438], R11 ;  /* 0x0364380b0c0075a7 */ /* 0x000ee4000802017f */
[----:B---3--:R-:W-:Y:S05]  /*9870*/  @!P1 BRA `(.L_x_643) ;  /* 0x0000000c00909947 */ /* 0x008fea0003800000 */
.L_x_663:
[----:B------:R-:W-:Y:S05]  /*9880*/  @P0 BRA `(.L_x_644) ;  /* 0x0000000000140947 */ /* 0x000fea0003800000 */
[----:B------:R-:W-:Y:S01]  /*9890*/  ISETP.NE.AND P1, PT, R8, RZ, PT ;  /* 0x000000ff0800720c */ /* 0x000fe20003f25270 */
[----:B------:R-:W-:-:S04]  /*98a0*/  IMAD.MOV.U32 R5, RZ, RZ, 0x6100 ;  /* 0x00006100ff057424 */ /* 0x000fc800078e00ff */
[----:B------:R4:W-:Y:S08]  /*98b0*/  SYNCS.ARRIVE.TRANS64 RZ, [R12+URZ+0x36430], R5 ;  /* 0x036430050cff79a7 */ /* 0x0009f0000800003f */
[----:B------:R-:W-:Y:S05]  /*98c0*/  @!P1 BRA `(.L_x_644) ;  /* 0x0000000000049947 */ /* 0x000fea0003800000 */
[----:B------:R-:W-:Y:S01]  /*98d0*/  BPT.TRAP 0x1 ;  /* 0x000000040000795c */ /* 0x000fe20000300000 */
.L_x_644:
[----:B----4-:R-:W4:Y:S01]  /*98e0*/  LDC.64 R4, c[0x0][0x728] ;  /* 0x0001ca00ff047b82 */ /* 0x010f220000000a00 */
        /* <DEDUP_REMOVED lines=17> */
[----:B------:R-:W-:Y:S02]  /*9a00*/  UIADD3 UR19, UR19, UR43, URZ ;  /* 0x0000002b13137290 */ /* 0x000fe4000fffe03f */
[----:B------:R-:W-:Y:S01]  /*9a10*/  UIADD3 UR8, UR24, 0x2c000, URZ ;  /* 0x0002c00018087890 */ /* 0x000fe2000fffe03f */
[C---:B----4-:R-:W-:Y:S01]  /*9a20*/  LEA R4, P2, R9.reuse, R4, 0x2 ;  /* 0x0000000409047211 */ /* 0x050fe200078410ff */
[----:B------:R-:W-:Y:S01]  /*9a30*/  UIADD3 UR24, UR24, 0x2e000, URZ ;  /* 0x0002e00018187890 */ /* 0x000fe2000fffe03f */
[----:B------:R-:W-:Y:S02]  /*9a40*/  UMOV UR9, UR17 ;  /* 0x0000001100097c82 */ /* 0x000fe40008000000 */
[----:B------:R-:W-:Y:S01]  /*9a50*/  LEA.HI.X R5, R9, R5, R18, 0x2, P2 ;  /* 0x0000000509057211 */ /* 0x000fe200010f1412 */
[----:B------:R-:W-:Y:S01]  /*9a60*/  UMOV UR11, UR19 ;  /* 0x00000013000b7c82 */ /* 0x000fe20008000000 */
[----:B------:R-:W-:Y:S01]  /*9a70*/  IADD3 R9, P1, R13, 0x1f0, RZ ;  /* 0x000001f00d097810 */ /* 0x000fe20007f3e0ff */
[----:B------:R-:W-:Y:S01]  /*9a80*/  UMOV UR25, UR17 ;  /* 0x0000001100197c82 */ /* 0x000fe20008000000 */
[----:B------:R-:W-:Y:S01]  /*9a90*/  R2UR UR30, R4 ;  /* 0x00000000041e72ca */ /* 0x000fe200000e0000 */
[----:B------:R-:W-:Y:S01]  /*9aa0*/  UMOV UR27, UR19 ;  /* 0x00000013001b7c82 */ /* 0x000fe20008000000 */
[----:B------:R-:W-:Y:S01]  /*9ab0*/  R2UR UR6, R9 ;  /* 0x00000000090672ca */ /* 0x000fe200000e0000 */
[----:B------:R-:W-:Y:S01]  /*9ac0*/  IMAD.X R9, RZ, RZ, R14, P1 ;  /* 0x000000ffff097224 */ /* 0x000fe200008e060e */
[----:B------:R-:W-:Y:S01]  /*9ad0*/  R2UR UR31, R5 ;  /* 0x00000000051f72ca */ /* 0x000fe200000e0000 */
[----:B------:R-:W-:Y:S01]  /*9ae0*/  UMOV UR33, UR17 ;  /* 0x0000001100217c82 */ /* 0x000fe20008000000 */
[----:B------:R-:W-:Y:S01]  /*9af0*/  SHF.L.U32 R5, R0, 0x1f, RZ ;  /* 0x0000001f00057819 */ /* 0x000fe200000006ff */
[----:B------:R-:W-:Y:S01]  /*9b00*/  UMOV UR22, 0x10 ;  /* 0x0000001000167882 */ /* 0x000fe20000000000 */
[----:B------:R-:W-:-:S13]  /*9b10*/  R2UR UR7, R9 ;  /* 0x00000000090772ca */ /* 0x000fda00000e0000 */
[----:B------:R4:W-:Y:S01]  /*9b20*/  UTMALDG.4D [UR16], [UR6], desc[UR14] ;  /* 0x00000e10060075b4 */ /* 0x0009e20008019000 */
[----:B------:R4:W-:Y:S01]  /*9b30*/  UTMALDG.4D [UR8], [UR6], desc[UR14] ;  /* 0x00000e08060075b4 */ /* 0x0009e20008019000 */
[----:B------:R4:W-:Y:S01]  /*9b40*/  UTMALDG.4D [UR24], [UR6], desc[UR14] ;  /* 0x00000e18060075b4 */ /* 0x0009e20008019000 */
[----:B------:R4:W-:Y:S01]  /*9b50*/  UBLKCP.S.G [UR32], [UR30], UR22 ;  /* 0x000000201e0073ba */ /* 0x0009e20008000216 */
[----:B------:R-:W5:Y:S02]  /*9b60*/  SYNCS.PHASECHK.TRANS64.TRYWAIT P1, [R12+URZ+0x36428], R5 ;  /* 0x036428050c0075a7 */ /* 0x000f64000802017f */
[----:B----45:R-:W-:Y:S05]  /*9b70*/  @!P1 BRA `(.L_x_645) ;  /* 0x0000000800e49947 */ /* 0x030fea0003800000 */
.L_x_664:
[----:B------:R-:W-:Y:S01]  /*9b80*/  IMAD.MOV.U32 R4, RZ, RZ, RZ ;  /* 0x000000ffff047224 */ /* 0x000fe200078e00ff */
[----:B------:R-:W-:Y:S06]  /*9b90*/  @P0 BRA `(.L_x_646) ;  /* 0x0000000000140947 */ /* 0x000fec0003800000 */
[----:B------:R-:W-:Y:S01]  /*9ba0*/  ISETP.NE.AND P1, PT, R8, RZ, PT ;  /* 0x000000ff0800720c */ /* 0x000fe20003f25270 */
[----:B----4-:R-:W-:-:S04]  /*9bb0*/  IMAD.MOV.U32 R5, RZ, RZ, 0x6100 ;  /* 0x00006100ff057424 */ /* 0x010fc800078e00ff */
[----:B------:R4:W-:Y:S08]  /*9bc0*/  SYNCS.ARRIVE.TRANS64 RZ, [R12+URZ+0x36418], R5 ;  /* 0x036418050cff79a7 */ /* 0x0009f0000800003f */
[----:B------:R-:W-:Y:S05]  /*9bd0*/  @!P1 BRA `(.L_x_646) ;  /* 0x0000000000049947 */ /* 0x000fea0003800000 */
[----:B------:R-:W-:Y:S01]  /*9be0*/  BPT.TRAP 0x1 ;  /* 0x000000040000795c */ /* 0x000fe20000300000 */
.L_x_646:
        /* <DEDUP_REMOVED lines=17> */
[----:B------:R-:W-:Y:S02]  /*9d00*/  UIADD3 UR19, UR30, UR43, URZ ;  /* 0x0000002b1e137290 */ /* 0x000fe4000fffe03f */
[----:B----4-:R-:W-:Y:S01]  /*9d10*/  IMAD.U32 R5, RZ, RZ, UR30 ;  /* 0x0000001eff057e24 */ /* 0x010fe2000f8e00ff */
        /* <DEDUP_REMOVED lines=8> */
[----:B------:R-:W-:Y:S01]  /*9da0*/  UMOV UR27, UR19 ;  /* 0x00000013001b7c82 */ /* 0x000fe20008000000 */
[----:B------:R-:W-:Y:S01]  /*9db0*/  UMOV UR33, UR17 ;  /* 0x0000001100217c82 */ /* 0x000fe20008000000 */
[----:B------:R-:W-:Y:S01]  /*9dc0*/  UMOV UR31, 0x10 ;  /* 0x00000010001f7882 */ /* 0x000fe20000000000 */
[----:B------:R4:W-:Y:S01]  /*9dd0*/  UTMALDG.4D [UR8], [UR14], desc[UR22] ;  /* 0x000016080e0075b4 */ /* 0x0009e20008019000 */
[----:B------:R4:W-:Y:S01]  /*9de0*/  UTMALDG.4D [UR24], [UR14], desc[UR22] ;  /* 0x000016180e0075b4 */ /* 0x0009e20008019000 */
[----:B------:R4:W-:Y:S02]  /*9df0*/  UBLKCP.S.G [UR32], [UR6], UR31 ;  /* 0x00000020060073ba */ /* 0x0009e4000800021f */
[----:B----4-:R-:W-:Y:S01]  /*9e00*/  NOP ;  /* 0x0000000000007918 */ /* 0x010fe20000000000 */
.L_x_632:
[----:B------:R-:W-:-:S04]  /*9e10*/  SHF.L.U32 R3, R4, 0x1f, RZ ;  /* 0x0000001f04037819 */ /* 0x000fc800000006ff */
[----:B------:R-:W4:Y:S02]  /*9e20*/  SYNCS.PHASECHK.TRANS64.TRYWAIT P1, [R12+URZ+0x36438], R3 ;  /* 0x036438030c0075a7 */ /* 0x000f24000802017f */
[----:B----4-:R-:W-:Y:S05]  /*9e30*/  @!P1 BRA `(.L_x_647) ;  /* 0x0000000800489947 */ /* 0x010fea0003800000 */
.L_x_665:
[----:B------:R-:W-:Y:S05]  /*9e40*/  @P0 BRA `(.L_x_648) ;  /* 0x0000000000180947 */ /* 0x000fea0003800000 */
[----:B------:R-:W5:Y:S01]  /*9e50*/  S2R R2, SR_TID.X ;  /* 0x0000000000027919 */ /* 0x000f620000002100 */
[----:B----4-:R-:W-:-:S04]  /*9e60*/  IMAD.MOV.U32 R3, RZ, RZ, 0x6100 ;  /* 0x00006100ff037424 */ /* 0x010fc800078e00ff */
[----:B------:R4:W-:Y:S01]  /*9e70*/  SYNCS.ARRIVE.TRANS64 RZ, [R12+URZ+0x36430], R3 ;  /* 0x036430030cff79a7 */ /* 0x0009e2000800003f */
[----:B-----5:R-:W-:-:S13]  /*9e80*/  LOP3.LUT P0, RZ, R2, 0x1f, RZ, 0xc0, !PT ;  /* 0x0000001f02ff7812 */ /* 0x020fda000780c0ff */
[----:B----4-:R-:W-:Y:S05]  /*9e90*/  @!P0 BRA `(.L_x_648) ;  /* 0x0000000000048947 */ /* 0x010fea0003800000 */
[----:B------:R-:W-:Y:S01]  /*9ea0*/  BPT.TRAP 0x1 ;  /* 0x000000040000795c */ /* 0x000fe20000300000 */
.L_x_648:
[----:B----4-:R-:W4:Y:S01]  /*9eb0*/  LDC.64 R2, c[0x0][0x728] ;  /* 0x0001ca00ff027b82 */ /* 0x010f220000000a00 */
[----:B------:R-:W-:Y:S01]  /*9ec0*/  IADD3 R13, P1, R13, 0x1f0, RZ ;  /* 0x000001f00d0d7810 */ /* 0x000fe20007f3e0ff */
[----:B------:R-:W-:Y:S01]  /*9ed0*/  UMOV UR14, 0x0 ;  /* 0x00000000000e7882 */ /* 0x000fe20000000000 */
[C---:B------:R-:W-:Y:S01]  /*9ee0*/  IADD3 R6, P0, R5.reuse, R6, RZ ;  /* 0x0000000605067210 */ /* 0x040fe20007f1e0ff */
[----:B------:R-:W-:Y:S01]  /*9ef0*/  UMOV UR15, 0x14f00000 ;  /* 0x14f00000000f7882 */ /* 0x000fe20000000000 */
[----:B------:R-:W-:Y:S01]  /*9f00*/  R2UR UR24, R12 ;  /* 0x000000000c1872ca */ /* 0x000fe200000e0000 */
[----:B------:R-:W-:Y:S01]  /*9f10*/  IMAD.X R14, RZ, RZ, R14, P1 ;  /* 0x000000ffff0e7224 */ /* 0x000fe200008e060e */
[C---:B------:R-:W-:Y:S01]  /*9f20*/  R2UR UR19, R5.reuse ;  /* 0x00000000051372ca */ /* 0x040fe200000e0000 */
[----:B------:R-:W-:Y:S01]  /*9f30*/  UMOV UR18, URZ ;  /* 0x0000003f00127c82 */ /* 0x000fe20008000000 */
[----:B------:R-:W-:Y:S01]  /*9f40*/  LEA.HI.X.SX32 R5, R5, R10, 0x1, P0 ;  /* 0x0000000a05057211 */ /* 0x000fe200000f0eff */
        /* <DEDUP_REMOVED lines=10> */
[----:B------:R-:W-:-:S02]  /*9ff0*/  UIADD3 UR19, UR19, UR43, URZ ;  /* 0x0000002b13137290 */ /* 0x000fc4000fffe03f */
[----:B------:R-:W-:Y:S01]  /*a000*/  UIADD3 UR16, UR24, 0x2a000, URZ ;  /* 0x0002a00018107890 */ /* 0x000fe2000fffe03f */
[C---:B----4-:R-:W-:Y:S01]  /*a010*/  LEA R2, P0, R6.reuse, R2, 0x2 ;  /* 0x0000000206027211 */ /* 0x050fe200078010ff */
[----:B------:R-:W-:Y:S02]  /*a020*/  UIADD3 UR32, UR24, 0x30200, URZ ;  /* 0x0003020018207890 */ /* 0x000fe4000fffe03f */
[----:B------:R-:W-:Y:S01]  /*a030*/  UIADD3 UR8, UR24, 0x2c000, URZ ;  /* 0x0002c00018087890 */ /* 0x000fe2000fffe03f */
[----:B------:R-:W-:Y:S01]  /*a040*/  LEA.HI.X R3, R6, R3, R5, 0x2, P0 ;  /* 0x0000000306037211 */ /* 0x000fe200000f1405 */
[----:B------:R-:W-:Y:S01]  /*a050*/  UIADD3 UR24, UR24, 0x2e000, URZ ;  /* 0x0002e00018187890 */ /* 0x000fe2000fffe03f */
[----:B------:R-:W-:Y:S01]  /*a060*/  R2UR UR30, R2 ;  /* 0x00000000021e72ca */ /* 0x000fe200000e0000 */
[----:B------:R-:W-:Y:S01]  /*a070*/  UMOV UR9, UR17 ;  /* 0x0000001100097c82 */ /* 0x000fe20008000000 */
[----:B------:R-:W-:Y:S01]  /*a080*/  R2UR UR31, R3 ;  /* 0x00000000031f72ca */ /* 0x000fe200000e0000 */
[----:B------:R-:W-:Y:S01]  /*a090*/  UMOV UR11, UR19 ;  /* 0x00000013000b7c82 */ /* 0x000fe20008000000 */
        /* <DEDUP_REMOVED lines=12> */
[----:B----4-:R-:W-:-:S03]  /*a160*/  NOP ;  /* 0x0000000000007918 */ /* 0x010fc60000000000 */
.L_x_629:
[----:B------:R-:W-:Y:S05]  /*a170*/  BSYNC B0 ;  /* 0x0000000000007941 */ /* 0x000fea0003800000 */
.L_x_627:
[----:B------:R-:W-:-:S03]  /*a180*/  UMOV UR6, 0xffffffff ;  /* 0xffffffff00067882 */ /* 0x000fc60000000000 */
[----:B------:R-:W-:Y:S05]  /*a190*/  BRA.DIV UR6, `(.L_x_649) ;  /* 0x0000000606847947 */ /* 0x000fea000b800000 */
[----:B------:R-:W-:-:S13]  /*a1a0*/  ELECT P6, URZ, PT ;  /* 0x00000000003f782f */ /* 0x000fda00038c0000 */
.L_x_668:
[----:B------:R-:W-:Y:S05]  /*a1b0*/  @!P6 BRA `(.L_x_516) ;  /* 0x000000000070e947 */ /* 0x000fea0003800000 */
[----:B------:R-:W-:-:S04]  /*a1c0*/  LOP3.LUT R16, R16, 0x2, RZ, 0xfc, !PT ;  /* 0x0000000210107812 */ /* 0x000fc800078efcff */
[----:B------:R-:W-:-:S13]  /*a1d0*/  ISETP.NE.AND P2, PT, R16, 0x3, PT ;  /* 0x000000031000780c */ /* 0x000fda0003f45270 */
[----:B------:R-:W-:Y:S05]  /*a1e0*/  @!P2 BRA `(.L_x_650) ;  /* 0x000000000004a947 */ /* 0x000fea0003800000 */
[----:B--2---:R-:W-:Y:S01]  /*a1f0*/  BPT.TRAP 0x1 ;  /* 0x000000040000795c */ /* 0x004fe20000300000 */
.L_x_650:
[----:B------:R-:W4:Y:S01]  /*a200*/  S2R R3, SR_CgaCtaId ;  /* 0x0000000000037919 */ /* 0x000f220000008800 */
[----:B------:R-:W-:Y:S02]  /*a210*/  MOV R2, 0x400 ;  /* 0x0000040000027802 */ /* 0x000fe40000000f00 */
[----:B------:R-:W-:Y:S02]  /*a220*/  SHF.L.U32 R6, R0, 0x1f, RZ ;  /* 0x0000001f00067819 */ /* 0x000fe400000006ff */
[----:B----4-:R-:W-:-:S05]  /*a230*/  LEA R9, R3, R2, 0x18 ;  /* 0x0000000203097211 */ /* 0x010fca00078ec0ff */
[----:B------:R-:W-:-:S04]  /*a240*/  VIADD R2, R9, 0x36420 ;  /* 0x0003642009027836 */ /* 0x000fc80000000000 */
[C---:B------:R-:W-:Y:S02]  /*a250*/  IMAD R7, R5.reuse, 0x8, R2 ;  /* 0x0000000805077824 */ /* 0x040fe400078e0202 */
[----:B------:R-:W-:Y:S02]  /*a260*/  VIADD R5, R5, 0x1 ;  /* 0x0000000105057836 */ /* 0x000fe40000000000 */
[----:B------:R-:W4:Y:S03]  /*a270*/  SYNCS.PHASECHK.TRANS64.TRYWAIT P0, [R7+URZ], R6 ;  /* 0x00000006070075a7 */ /* 0x000f26000800017f */
[----:B------:R-:W-:-:S04]  /*a280*/  ISETP.NE.AND P1, PT, R5, 0x2, PT ;  /* 0x000000020500780c */ /* 0x000fc80003f25270 */
[----:B------:R-:W-:Y:S02]  /*a290*/  SEL R3, RZ, 0x1, P1 ;  /* 0x00000001ff037807 */ /* 0x000fe40000800000 */
[----:B------:R-:W-:Y:S02]  /*a2a0*/  SEL R5, R5, RZ, P1 ;  /* 0x000000ff05057207 */ /* 0x000fe40000800000 */
[----:B------:R-:W-:-:S03]  /*a2b0*/  LOP3.LUT R0, R0, R3, RZ, 0x3c, !PT ;  /* 0x0000000300007212 */ /* 0x000fc600078e3cff */
[----:B------:R-:W-:Y:S01]  /*a2c0*/  IMAD R5, R5, 0x8, R2 ;  /* 0x0000000805057824 */ /* 0x000fe200078e0202 */
[----:B------:R-:W-:Y:S01]  /*a2d0*/  SHF.L.U32 R0, R0, 0x1f, RZ ;  /* 0x0000001f00007819 */ /* 0x000fe200000006ff */
[----:B----4-:R-:W-:Y:S06]  /*a2e0*/  @!P0 BRA `(.L_x_651) ;  /* 0x0000000400508947 */ /* 0x010fec0003800000 */
.L_x_669:
[----:B------:R-:W5:Y:S02]  /*a2f0*/  SYNCS.PHASECHK.TRANS64.TRYWAIT P0, [R5+URZ], R0 ;  /* 0x00000000050075a7 */ /* 0x000f64000800017f */
[----:B-----5:R-:W-:Y:S05]  /*a300*/  @!P0 BRA `(.L_x_652) ;  /* 0x00000004005c8947 */ /* 0x020fea0003800000 */
.L_x_670:
[----:B------:R-:W-:Y:S05]  /*a310*/  @!P2 BRA `(.L_x_653) ;  /* 0x000000000004a947 */ /* 0x000fea0003800000 */
[----:B--2---:R-:W-:Y:S01]  /*a320*/  BPT.TRAP 0x1 ;  /* 0x000000040000795c */ /* 0x004fe20000300000 */
.L_x_653:
[----:B------:R-:W-:-:S07]  /*a330*/  SHF.L.U32 R4, R4, 0x1f, RZ ;  /* 0x0000001f04047819 */ /* 0x000fce00000006ff */
.L_x_654:
[----:B------:R1:W1:Y:S02]  /*a340*/  SYNCS.PHASECHK.TRANS64.TRYWAIT P0, [R9+URZ+0x36438], R4 ;  /* 0x03643804090075a7 */ /* 0x000264000800017f */
[----:B-1----:R-:W-:Y:S05]  /*a350*/  @!P0 NANOSLEEP.SYNCS 0x989680 ;  /* 0x009896800000895d */ /* 0x002fea0003900000 */
[----:B------:R-:W1:Y:S02]  /*a360*/  @!P0 SYNCS.PHASECHK.TRANS64 P0, [R9+URZ+0x36438], R4 ;  /* 0x03643804090085a7 */ /* 0x000e64000800007f */
[----:B-1----:R-:W-:Y:S05]  /*a370*/  @!P0 BRA `(.L_x_654) ;  /* 0xfffffffc00f08947 */ /* 0x002fea000383ffff */
.L_x_516:
[----:B--2---:R-:W-:Y:S05]  /*a380*/  BSYNC B6 ;  /* 0x0000000000067941 */ /* 0x004fea0003800000 */
.L_x_510:
[----:B------:R-:W-:Y:S05]  /*a390*/  EXIT ;  /* 0x000000000000794d */ /* 0x000fea0003800000 */
.L_x_526:
[----:B------:R-:W-:Y:S02]  /*a3a0*/  IMAD.MOV.U32 R12, RZ, RZ, RZ ;  /* 0x000000ffff0c7224 */ /* 0x000fe400078e00ff */
[----:B------:R-:W-:Y:S02]  /*a3b0*/  IMAD.MOV.U32 R11, RZ, RZ, 0x1f ;  /* 0x0000001fff0b7424 */ /* 0x000fe400078e00ff */
[----:B------:R-:W-:-:S07]  /*a3c0*/  IMAD.MOV.U32 R15, RZ, RZ, -0x1 ;  /* 0xffffffffff0f7424 */ /* 0x000fce00078e00ff */
[----:B------:R-:W-:Y:S05]  /*a3d0*/  WARPSYNC.COLLECTIVE R15, `(.L_x_655) ;  /* 0x000000000f087348 */ /* 0x000fea0003c00000 */
[----:B------:R1:W2:Y:S02]  /*a3e0*/  SHFL.IDX P6, R14, R13, R12, R11 ;  /* 0x0000000c0d0e7389 */ /* 0x0002a400000c000b */
[----:B-12---:R-:W-:Y:S01]  /*a3f0*/  ENDCOLLECTIVE ;  /* 0x000000000000791b */ /* 0x006fe20003800000 */
.L_x_655:
[----:B------:R-:W-:Y:S05]  /*a400*/  BRA `(.L_x_656) ;  /* 0xffffff6c00947947 */ /* 0x000fea000383ffff */
.L_x_528:
[----:B--2---:R-:W-:-:S04]  /*a410*/  IMAD.U32 R7, RZ, RZ, UR36 ;  /* 0x00000024ff077e24 */ /* 0x004fc8000f8e00ff */
[----:B------:R2:W3:Y:S03]  /*a420*/  SYNCS.PHASECHK.TRANS64.TRYWAIT P0, [R7+URZ+0x36400], R11 ;  /* 0x0364000b070075a7 */ /* 0x0004e6000800017f */
[----:B---3--:R-:W-:Y:S05]  /*a430*/  @!P0 NANOSLEEP.SYNCS 0x989680 ;  /* 0x009896800000895d */ /* 0x008fea0003900000 */
[----:B------:R-:W3:Y:S02]  /*a440*/  @!P0 SYNCS.PHASECHK.TRANS64 P0, [R7+URZ+0x36400], R11 ;  /* 0x0364000b070085a7 */ /* 0x000ee4000800007f */
[----:B---3--:R-:W-:Y:S05]  /*a450*/  @!P0 BRA `(.L_x_528) ;  /* 0xfffffffc00ec8947 */ /* 0x008fea000383ffff */
[----:B------:R-:W-:Y:S05]  /*a460*/  BRA `(.L_x_527) ;  /* 0xffffff6c00e47947 */ /* 0x000fea000383ffff */
.L_x_532:
[----:B--2---:R2:W3:Y:S02]  /*a470*/  SYNCS.PHASECHK.TRANS64.TRYWAIT P1, [R4+URZ+0x36410], R11 ;  /* 0x0364100b040075a7 */ /* 0x0044e4000802017f */
[----:B---3--:R-:W-:Y:S05]  /*a480*/  @!P1 NANOSLEEP.SYNCS 0x989680 ;  /* 0x009896800000995d */ /* 0x008fea0003900000 */
[----:B------:R-:W3:Y:S02]  /*a490*/  @!P1 SYNCS.PHASECHK.TRANS64 P1, [R4+URZ+0x36410], R11 ;  /* 0x0364100b040095a7 */ /* 0x000ee4000802007f */
[----:B---3--:R-:W-:Y:S05]  /*a4a0*/  @!P1 BRA `(.L_x_532) ;  /* 0xfffffffc00f09947 */ /* 0x008fea000383ffff */
[----:B------:R-:W-:Y:S05]  /*a4b0*/  BRA `(.L_x_531) ;  /* 0xffffff74008c7947 */ /* 0x000fea000383ffff */
.L_x_536:
[----:B--2---:R-:W-:-:S04]  /*a4c0*/  IMAD.U32 R120, RZ, RZ, UR36 ;  /* 0x00000024ff787e24 */ /* 0x004fc8000f8e00ff */
[----:B------:R2:W3:Y:S03]  /*a4d0*/  SYNCS.PHASECHK.TRANS64.TRYWAIT P1, [R120+URZ+0x36430], R15 ;  /* 0x0364300f780075a7 */ /* 0x0004e6000802017f */
[----:B---3--:R-:W-:Y:S05]  /*a4e0*/  @!P1 NANOSLEEP.SYNCS 0x989680 ;  /* 0x009896800000995d */ /* 0x008fea0003900000 */
[----:B------:R-:W3:Y:S02]  /*a4f0*/  @!P1 SYNCS.PHASECHK.TRANS64 P1, [R120+URZ+0x36430], R15 ;  /* 0x0364300f780095a7 */ /* 0x000ee4000802007f */
[----:B---3--:R-:W-:Y:S05]  /*a500*/  @!P1 BRA `(.L_x_536) ;  /* 0xfffffffc00ec9947 */ /* 0x008fea000383ffff */
[----:B------:R-:W-:Y:S05]  /*a510*/  BRA `(.L_x_535) ;  /* 0xffffff7c00a87947 */ /* 0x000fea000383ffff */
.L_x_630:
[----:B-1----:R1:W2:Y:S02]  /*a520*/  SYNCS.PHASECHK.TRANS64.TRYWAIT P1, [R12+URZ+0x36420], R11 ;  /* 0x0364200b0c0075a7 */ /* 0x0022a4000802017f */
[----:B--2---:R-:W-:Y:S05]  /*a530*/  @!P1 NANOSLEEP.SYNCS 0x989680 ;  /* 0x009896800000995d */ /* 0x004fea0003900000 */
[----:B------:R-:W2:Y:S02]  /*a540*/  @!P1 SYNCS.PHASECHK.TRANS64 P1, [R12+URZ+0x36420], R11 ;  /* 0x0364200b0c0095a7 */ /* 0x000ea4000802007f */
[----:B--2---:R-:W-:Y:S05]  /*a550*/  @!P1 BRA `(.L_x_630) ;  /* 0xfffffffc00f09947 */ /* 0x004fea000383ffff */
[----:B------:R-:W-:Y:S05]  /*a560*/  BRA `(.L_x_657) ;  /* 0xffffffe000107947 */ /* 0x000fea000383ffff */
.L_x_634:
[----:B-1----:R1:W2:Y:S02]  /*a570*/  SYNCS.PHASECHK.TRANS64.TRYWAIT P1, [R12+URZ+0x36438], R11 ;  /* 0x0364380b0c0075a7 */ /* 0x0022a4000802017f */
[----:B--2---:R-:W-:Y:S05]  /*a580*/  @!P1 NANOSLEEP.SYNCS 0x989680 ;  /* 0x009896800000995d */ /* 0x004fea0003900000 */
[----:B------:R-:W2:Y:S02]  /*a590*/  @!P1 SYNCS.PHASECHK.TRANS64 P1, [R12+URZ+0x36438], R11 ;  /* 0x0364380b0c0095a7 */ /* 0x000ea4000802007f */
[----:B--2---:R-:W-:Y:S05]  /*a5a0*/  @!P1 BRA `(.L_x_634) ;  /* 0xfffffffc00f09947 */ /* 0x004fea000383ffff */
[----:B------:R-:W-:Y:S05]  /*a5b0*/  BRA `(.L_x_658) ;  /* 0xffffffe400b87947 */ /* 0x000fea000383ffff */
.L_x_636:
[----:B--2---:R2:W3:Y:S02]  /*a5c0*/  SYNCS.PHASECHK.TRANS64.TRYWAIT P1, [R12+URZ+0x36428], R27 ;  /* 0x0364281b0c0075a7 */ /* 0x0044e4000802017f */
[----:B---3--:R-:W-:Y:S05]  /*a5d0*/  @!P1 NANOSLEEP.SYNCS 0x989680 ;  /* 0x009896800000995d */ /* 0x008fea0003900000 */
[----:B------:R-:W3:Y:S02]  /*a5e0*/  @!P1 SYNCS.PHASECHK.TRANS64 P1, [R12+URZ+0x36428], R27 ;  /* 0x0364281b0c0095a7 */ /* 0x000ee4000802007f */
[----:B---3--:R-:W-:Y:S05]  /*a5f0*/  @!P1 BRA `(.L_x_636) ;  /* 0xfffffffc00f09947 */ /* 0x008fea000383ffff */
[----:B------:R-:W-:Y:S05]  /*a600*/  BRA `(.L_x_659) ;  /* 0xffffffe800807947 */ /* 0x000fea000383ffff */
.L_x_638:
[----:B--2---:R2:W3:Y:S02]  /*a610*/  SYNCS.PHASECHK.TRANS64.TRYWAIT P1, [R12+URZ+0x36438], R28 ;  /* 0x0364381c0c0075a7 */ /* 0x0044e4000802017f */
[----:B---3--:R-:W-:Y:S05]  /*a620*/  @!P1 NANOSLEEP.SYNCS 0x989680 ;  /* 0x009896800000995d */ /* 0x008fea0003900000 */
[----:B------:R-:W3:Y:S02]  /*a630*/  @!P1 SYNCS.PHASECHK.TRANS64 P1, [R12+URZ+0x36438], R28 ;  /* 0x0364381c0c0095a7 */ /* 0x000ee4000802007f */
[----:B---3--:R-:W-:Y:S05]  /*a640*/  @!P1 BRA `(.L_x_638) ;  /* 0xfffffffc00f09947 */ /* 0x008fea000383ffff */
[----:B------:R-:W-:Y:S05]  /*a650*/  BRA `(.L_x_660) ;  /* 0xffffffec00187947 */ /* 0x000fea000383ffff */
.L_x_640:
[----:B------:R-:W-:-:S07]  /*a660*/  SHF.L.U32 R5, R0, 0x1f, RZ ;  /* 0x0000001f00057819 */ /* 0x000fce00000006ff */
.L_x_661:
[----:B---3--:R3:W4:Y:S02]  /*a670*/  SYNCS.PHASECHK.TRANS64.TRYWAIT P1, [R12+URZ+0x36420], R5 ;  /* 0x036420050c0075a7 */ /* 0x008724000802017f */
[----:B----4-:R-:W-:Y:S05]  /*a680*/  @!P1 NANOSLEEP.SYNCS 0x989680 ;  /* 0x009896800000995d */ /* 0x010fea0003900000 */
[----:B------:R-:W4:Y:S02]  /*a690*/  @!P1 SYNCS.PHASECHK.TRANS64 P1, [R12+URZ+0x36420], R5 ;  /* 0x036420050c0095a7 */ /* 0x000f24000802007f */
[----:B----4-:R-:W-:Y:S05]  /*a6a0*/  @!P1 BRA `(.L_x_661) ;  /* 0xfffffffc00f09947 */ /* 0x010fea000383ffff */
[----:B------:R-:W-:Y:S05]  /*a6b0*/  BRA `(.L_x_662) ;  /* 0xffffffec00b07947 */ /* 0x000fea000383ffff */
.L_x_643:
[----:B---3--:R3:W4:Y:S02]  /*a6c0*/  SYNCS.PHASECHK.TRANS64.TRYWAIT P1, [R12+URZ+0x36438], R11 ;  /* 0x0364380b0c0075a7 */ /* 0x008724000802017f */
[----:B----4-:R-:W-:Y:S05]  /*a6d0*/  @!P1 NANOSLEEP.SYNCS 0x989680 ;  /* 0x009896800000995d */ /* 0x010fea0003900000 */
[----:B------:R-:W4:Y:S02]  /*a6e0*/  @!P1 SYNCS.PHASECHK.TRANS64 P1, [R12+URZ+0x36438], R11 ;  /* 0x0364380b0c0095a7 */ /* 0x000f24000802007f */
[----:B----4-:R-:W-:Y:S05]  /*a6f0*/  @!P1 BRA `(.L_x_643) ;  /* 0xfffffffc00f09947 */ /* 0x010fea000383ffff */
[----:B------:R-:W-:Y:S05]  /*a700*/  BRA `(.L_x_663) ;  /* 0xfffffff0005c7947 */ /* 0x000fea000383ffff */
.L_x_645:
[----:B----4-:R4:W1:Y:S02]  /*a710*/  SYNCS.PHASECHK.TRANS64.TRYWAIT P1, [R12+URZ+0x36428], R5 ;  /* 0x036428050c0075a7 */ /* 0x010864000802017f */
[----:B-1----:R-:W-:Y:S05]  /*a720*/  @!P1 NANOSLEEP.SYNCS 0x989680 ;  /* 0x009896800000995d */ /* 0x002fea0003900000 */
[----:B------:R-:W1:Y:S02]  /*a730*/  @!P1 SYNCS.PHASECHK.TRANS64 P1, [R12+URZ+0x36428], R5 ;  /* 0x036428050c0095a7 */ /* 0x000e64000802007f */
[----:B-1----:R-:W-:Y:S05]  /*a740*/  @!P1 BRA `(.L_x_645) ;  /* 0xfffffffc00f09947 */ /* 0x002fea000383ffff */
[----:B------:R-:W-:Y:S05]  /*a750*/  BRA `(.L_x_664) ;  /* 0xfffffff400087947 */ /* 0x000fea000383ffff */
.L_x_647:
[----:B----4-:R4:W1:Y:S02]  /*a760*/  SYNCS.PHASECHK.TRANS64.TRYWAIT P1, [R12+URZ+0x36438], R3 ;  /* 0x036438030c0075a7 */ /* 0x010864000802017f */
[----:B-1----:R-:W-:Y:S05]  /*a770*/  @!P1 NANOSLEEP.SYNCS 0x989680 ;  /* 0x009896800000995d */ /* 0x002fea0003900000 */
[----:B------:R-:W1:Y:S02]  /*a780*/  @!P1 SYNCS.PHASECHK.TRANS64 P1, [R12+URZ+0x36438], R3 ;  /* 0x036438030c0095a7 */ /* 0x000e64000802007f */
[----:B-1----:R-:W-:Y:S05]  /*a790*/  @!P1 BRA `(.L_x_647) ;  /* 0xfffffffc00f09947 */ /* 0x002fea000383ffff */
[----:B------:R-:W-:Y:S05]  /*a7a0*/  BRA `(.L_x_665) ;  /* 0xfffffff400a47947 */ /* 0x000fea000383ffff */
.L_x_649:
[----:B------:R-:W-:Y:S01]  /*a7b0*/  BSSY B0, `(.L_x_666) ;  /* 0x0000006000007945 */ /* 0x000fe20003800000 */
[----:B------:R-:W-:-:S07]  /*a7c0*/  IMAD.MOV.U32 R15, RZ, RZ, -0x1 ;  /* 0xffffffffff0f7424 */ /* 0x000fce00078e00ff */
[----:B-123--:R-:W-:Y:S05]  /*a7d0*/  WARPSYNC.COLLECTIVE R15, `(.L_x_667) ;  /* 0x000000000f0c7348 */ /* 0x00efea0003c00000 */
[----:B------:R-:W-:Y:S02]  /*a7e0*/  ELECT P6, UR62, PT ;  /* 0x00000000003e782f */ /* 0x000fe400038c0000 */
[----:B------:R-:W-:Y:S01]  /*a7f0*/  MOV R14, UR62 ;  /* 0x0000003e000e7c02 */ /* 0x000fe20008000f00 */
[----:B-123--:R-:W-:Y:S10]  /*a800*/  ENDCOLLECTIVE ;  /* 0x000000000000791b */ /* 0x00eff40003800000 */
.L_x_667:
[----:B------:R-:W-:Y:S05]  /*a810*/  BSYNC B0 ;  /* 0x0000000000007941 */ /* 0x000fea0003800000 */
.L_x_666:
[----:B------:R-:W-:Y:S05]  /*a820*/  BRA `(.L_x_668) ;  /* 0xfffffff800607947 */ /* 0x000fea000383ffff */
.L_x_651:
[----:B----4-:R4:W1:Y:S02]  /*a830*/  SYNCS.PHASECHK.TRANS64.TRYWAIT P0, [R7+URZ], R6 ;  /* 0x00000006070075a7 */ /* 0x010864000800017f */
[----:B-1----:R-:W-:Y:S05]  /*a840*/  @!P0 NANOSLEEP.SYNCS 0x989680 ;  /* 0x009896800000895d */ /* 0x002fea0003900000 */
[----:B------:R-:W1:Y:S02]  /*a850*/  @!P0 SYNCS.PHASECHK.TRANS64 P0, [R7+URZ], R6 ;  /* 0x00000006070085a7 */ /* 0x000e64000800007f */
[----:B-1----:R-:W-:Y:S05]  /*a860*/  @!P0 BRA `(.L_x_651) ;  /* 0xfffffffc00f08947 */ /* 0x002fea000383ffff */
[----:B------:R-:W-:Y:S05]  /*a870*/  BRA `(.L_x_669) ;  /* 0xfffffff8009c7947 */ /* 0x000fea000383ffff */
.L_x_652:
[----:B------:R1:W1:Y:S02]  /*a880*/  SYNCS.PHASECHK.TRANS64.TRYWAIT P0, [R5+URZ], R0 ;  /* 0x00000000050075a7 */ /* 0x000264000800017f */
[----:B-1----:R-:W-:Y:S05]  /*a890*/  @!P0 NANOSLEEP.SYNCS 0x989680 ;  /* 0x009896800000895d */ /* 0x002fea0003900000 */
[----:B------:R-:W1:Y:S02]  /*a8a0*/  @!P0 SYNCS.PHASECHK.TRANS64 P0, [R5+URZ], R0 ;  /* 0x00000000050085a7 */ /* 0x000e64000800007f */
[----:B-1----:R-:W-:Y:S05]  /*a8b0*/  @!P0 BRA `(.L_x_652) ;  /* 0xfffffffc00f08947 */ /* 0x002fea000383ffff */
[----:B------:R-:W-:Y:S05]  /*a8c0*/  BRA `(.L_x_670) ;  /* 0xfffffff800907947 */ /* 0x000fea000383ffff */
.L_x_671:
        /* <DEDUP_REMOVED lines=11> */
.L_x_3859:


//--------------------- .text._ZN7cutlass13device_kernelIN5flash11enable_sm90INS1_16FlashAttnBwdSm90INS1_25CollectiveMainloopBwdSm90ILi2ELi1ELi1EN4cute5tupleIJNS5_1CILi1EEES8_S8_EEENS6_IJNS7_ILi64EEENS7_ILi96EEENS7_ILi192EEEEEENS_10bfloat16_tEfNS_4arch4Sm90ELb0ELb0ELb1ELb1ELb1ELb0ELb1ELb0ELi3ELi1ELi1ELi1ELb0EEENS1_21CollectiveEpilogueBwdISD_SE_SG_Li384ELb1ELb1ELi3EEENS1_19SingleTileSchedulerILb1ELb0ELb0ELi96EEEEEEEEEvNT_6ParamsE --------------------------
	.section	.text._ZN7cutlass13device_kernelIN5flash11enable_sm90INS1_16FlashAttnBwdSm90INS1_25CollectiveMainloopBwdSm90ILi2ELi1ELi1EN4cute5tupleIJNS5_1CILi1EEES8_S8_EEENS6_IJNS7_ILi64EEENS7_ILi96EEENS7_ILi192EEEEEENS_10bfloat16_tEfNS_4arch4Sm90ELb0ELb0ELb1ELb1ELb1ELb0ELb1ELb0ELi3ELi1ELi1ELi1ELb0EEENS1_21CollectiveEpilogueBwdISD_SE_SG_Li384ELb1ELb1ELi3EEENS1_19SingleTileSchedulerILb1ELb0ELb0ELi96EEEEEEEEEvNT_6ParamsE,"ax",@progbits
	.align	128
.text._ZN7cutlass13device_kernelIN5flash11enable_sm90INS1_16FlashAttnBwdSm90INS1_25CollectiveMainloopBwdSm90ILi2ELi1ELi1EN4cute5tupleIJNS5_1CILi1EEES8_S8_EEENS6_IJNS7_ILi64EEENS7_ILi96EEENS7_ILi192EEEEEENS_10bfloat16_tEfNS_4arch4Sm90ELb0ELb0ELb1ELb1ELb1ELb0ELb1ELb0ELi3ELi1ELi1ELi1ELb0EEENS1_21CollectiveEpilogueBwdISD_SE_SG_Li384ELb1ELb1ELi3EEENS1_19SingleTileSchedulerILb1ELb0ELb0ELi96EEEEEEEEEvNT_6ParamsE:
        .type           _ZN7cutlass13device_kernelIN5flash11enable_sm90INS1_16FlashAttnBwdSm90INS1_25CollectiveMainloopBwdSm90ILi2ELi1ELi1EN4cute5tupleIJNS5_1CILi1EEES8_S8_EEENS6_IJNS7_ILi64EEENS7_ILi96EEENS7_ILi192EEEEEENS_10bfloat16_tEfNS_4arch4Sm90ELb0ELb0ELb1ELb1ELb1ELb0ELb1ELb0ELi3ELi1ELi1ELi1ELb0EEENS1_21CollectiveEpilogueBwdISD_SE_SG_Li384ELb1ELb1ELi3EEENS1_19SingleTileSchedulerILb1ELb0ELb0ELi96EEEEEEEEEvNT_6ParamsE,@function
        .size           _ZN7cutlass13device_kernelIN5flash11enable_sm90INS1_16FlashAttnBwdSm90INS1_25CollectiveMainloopBwdSm90ILi2ELi1ELi1EN4cute5tupleIJNS5_1CILi1EEES8_S8_EEENS6_IJNS7_ILi64EEENS7_ILi96EEENS7_ILi192EEEEEENS_10bfloat16_tEfNS_4arch4Sm90ELb0ELb0ELb1ELb1ELb1ELb0ELb1ELb0ELi3ELi1ELi1ELi1ELb0EEENS1_21CollectiveEpilogueBwdISD_SE_SG_Li384ELb1ELb1ELi3EEENS1_19SingleTileSchedulerILb1ELb0ELb0ELi96EEEEEEEEEvNT_6ParamsE,(.L_x_3860 - _ZN7cutlass13device_kernelIN5flash11enable_sm90INS1_16FlashAttnBwdSm90INS1_25CollectiveMainloopBwdSm90ILi2ELi1ELi1EN4cute5tupleIJNS5_1CILi1EEES8_S8_EEENS6_IJNS7_ILi64EEENS7_ILi96EEENS7_ILi192EEEEEENS_10bfloat16_tEfNS_4arch4Sm90ELb0ELb0ELb1ELb1ELb1ELb0ELb1ELb0ELi3ELi1ELi1ELi1ELb0EEENS1_21CollectiveEpilogueBwdISD_SE_SG_Li384ELb1ELb1ELi3EEENS1_19SingleTileSchedulerILb1ELb0ELb0ELi96EEEEEEEEEvNT_6ParamsE)
        .other          _ZN7cutlass13device_kernelIN5flash11enable_sm90INS1_16FlashAttnBwdSm90INS1_25CollectiveMainloopBwdSm90ILi2ELi1ELi1EN4cute5tupleIJNS5_1CILi1EEES8_S8_EEENS6_IJNS7_ILi64EEENS7_ILi96EEENS7_ILi192EEEEEENS_10bfloat16_tEfNS_4arch4Sm90ELb0ELb0ELb1ELb1ELb1ELb0ELb1ELb0ELi3ELi1ELi1ELi1ELb0EEENS1_21CollectiveEpilogueBwdISD_SE_SG_Li384ELb1ELb1ELi3EEENS1_19SingleTileSchedulerILb1ELb0ELb0ELi96EEEEEEEEEvNT_6ParamsE,@"STO_CUDA_ENTRY STV_DEFAULT"
_ZN7cutlass13device_kernelIN5flash11enable_sm90INS1_16FlashAttnBwdSm90INS1_25CollectiveMainloopBwdSm90ILi2ELi1ELi1EN4cute5tupleIJNS5_1CILi1EEES8_S8_EEENS6_IJNS7_ILi64EEENS7_ILi96EEENS7_ILi192EEEEEENS_10bfloat16_tEfNS_4arch4Sm90ELb0ELb0ELb1ELb1ELb1ELb0ELb1ELb0ELi3ELi1ELi1ELi1ELb0EEENS1_21CollectiveEpilogueBwdISD_SE_SG_Li384ELb1ELb1ELi3EEENS1_19SingleTileSchedulerILb1ELb0ELb0ELi96EEEEEEEEEvNT_6ParamsE:
        /* <DEDUP_REMOVED lines=23> */
.L_x_673:
[----:B------:R-:W-:Y:S05]  /*0170*/  BSYNC B0 ;  /* 0x0000000000007941 */ /* 0x000fea0003800000 */
.L_x_672:
        /* <DEDUP_REMOVED lines=34> */
.L_x_674:
        /* <DEDUP_REMOVED lines=20> */
.L_x_675:
        /* <DEDUP_REMOVED lines=8> */
.L_x_678:
        /* <DEDUP_REMOVED lines=21> */
.L_x_679:
        /* <DEDUP_REMOVED lines=10> */
.L_x_681:
[----:B------:R-:W2:Y:S02]  /*0750*/  LDC R0, c[0x0][0x8bc] ;  /* 0x00022f00ff007b82 */ /* 0x000ea40000000800 */
.L_x_680:
        /* <DEDUP_REMOVED lines=15> */
.L_x_683:
        /* <DEDUP_REMOVED lines=10> */
.L_x_684:
        /* <DEDUP_REMOVED lines=8> */
.L_x_685:
        /* <DEDUP_REMOVED lines=9> */
.L_x_686:
        /* <DEDUP_REMOVED lines=76> */
.L_x_689:
        /* <DEDUP_REMOVED lines=15> */
.L_x_688:
        /* <DEDUP_REMOVED lines=20> */
.L_x_691:
        /* <DEDUP_REMOVED lines=15> */
.L_x_690:
        /* <DEDUP_REMOVED lines=8> */
.L_x_838:
        /* <DEDUP_REMOVED lines=26> */
.L_x_693:
        /* <DEDUP_REMOVED lines=100> */
.L_x_705:
[----:B------:R-:W-:-:S13]  /*1a40*/  ISETP.NE.AND P0, PT, R9, 0x3, PT ;  /* 0x000000030900780c */ /* 0x000fda0003f05270 */
[----:B------:R-:W-:Y:S05]  /*1a50*/  @!P0 BRA `(.L_x_695) ;  /* 0x0000000000048947 */ /* 0x000fea0003800000 */
[----:B------:R-:W-:Y:S01]  /*1a60*/  BPT.TRAP 0x1 ;  /* 0x000000040000795c */ /* 0x000fe20000300000 */
.L_x_695:
[----:B------:R-:W-:Y:S02]  /*1a70*/  LEA R4, R3, UR36, 0x3 ;  /* 0x0000002403047c11 */ /* 0x000fe4000f8e18ff */
[----:B------:R-:W-:-:S04]  /*1a80*/  SHF.L.U32 R11, R7, 0x1f, RZ ;  /* 0x0000001f070b7819 */ /* 0x000fc800000006ff */
[----:B------:R1:W2:Y:S01]  /*1a90*/  SYNCS.PHASECHK.TRANS64.TRYWAIT P1, [R4+URZ+0x36410], R11 ;  /* 0x0364100b040075a7 */ /* 0x0002a2000802017f */
[----:B------:R-:W-:Y:S05]  /*1aa0*/  @!P0 BRA `(.L_x_696) ;  /* 0x0000000000048947 */ /* 0x000fea0003800000 */
[----:B------:R-:W-:Y:S01]  /*1ab0*/  BPT.TRAP 0x1 ;  /* 0x000000040000795c */ /* 0x000fe20000300000 */
.L_x_696:
[----:B--2---:R-:W-:Y:S05]  /*1ac0*/  @P1 BRA `(.L_x_697) ;  /* 0x0000000000081947 */ /* 0x004fea0003800000 */
[----:B------:R-:W2:Y:S02]  /*1ad0*/  SYNCS.PHASECHK.TRANS64.TRYWAIT P1, [R4+URZ+0x36410], R11 ;  /* 0x0364100b040075a7 */ /* 0x000ea4000802017f */
[----:B--2---:R-:W-:Y:S05]  /*1ae0*/  @!P1 BRA `(.L_x_698) ;  /* 0x0000009000549947 */ /* 0x004fea0003800000 */
.L_x_697:
        /* <DEDUP_REMOVED lines=104> */
.L_x_699:
[----:B------:R-:W-:-:S04]  /*2170*/  SHF.L.U32 R15, R6, 0x1f, RZ ;  /* 0x0000001f060f7819 */ /* 0x000fc800000006ff */
[----:B------:R1:W1:Y:S01]  /*2180*/  SYNCS.PHASECHK.TRANS64.TRYWAIT P1, [UR36+0x36430], R15 ;  /* 0x0364300fff0075a7 */ /* 0x0002620008020164 */
[----:B------:R-:W-:Y:S05]  /*2190*/  @!P0 BRA `(.L_x_700) ;  /* 0x0000000000048947 */ /* 0x000fea0003800000 */
[----:B------:R-:W-:Y:S01]  /*21a0*/  BPT.TRAP 0x1 ;  /* 0x000000040000795c */ /* 0x000fe20000300000 */
.L_x_700:
        /* <DEDUP_REMOVED lines=33> */
.L_x_701:
        /* <DEDUP_REMOVED lines=340> */
.L_x_703:
        /* <DEDUP_REMOVED lines=60> */
.L_x_704:
        /* <DEDUP_REMOVED lines=63> */
.L_x_687:
        /* <DEDUP_REMOVED lines=129> */
.L_x_707:
        /* <DEDUP_REMOVED lines=54> */
.L_x_709:
[----:B------:R-:W-:Y:S05]  /*4c20*/  BSYNC B0 ;  /* 0x0000000000007941 */ /* 0x000fea0003800000 */
.L_x_708:
        /* <DEDUP_REMOVED lines=15> */
.L_x_711:
[----:B------:R-:W-:Y:S05]  /*4d20*/  BSYNC B0 ;  /* 0x0000000000007941 */ /* 0x000fea0003800000 */
.L_x_710:
        /* <DEDUP_REMOVED lines=18> */
.L_x_713:
[----:B------:R-:W-:Y:S05]  /*4e50*/  BSYNC B0 ;  /* 0x0000000000007941 */ /* 0x000fea0003800000 */
.L_x_712:
        /* <DEDUP_REMOVED lines=17> */
.L_x_715:
[----:B------:R-:W-:Y:S05]  /*4f70*/  BSYNC B0 ;  /* 0x0000000000007941 */ /* 0x000fea0003800000 */
.L_x_714:
        /* <DEDUP_REMOVED lines=18> */
.L_x_717:
[----:B------:R-:W-:Y:S05]  /*50a0*/  BSYNC B0 ;  /* 0x0000000000007941 */ /* 0x000fea0003800000 */
.L_x_716:
        /* <DEDUP_REMOVED lines=20> */
.L_x_719:
[----:B------:R-:W-:Y:S05]  /*51f0*/  BSYNC B0 ;  /* 0x0000000000007941 */ /* 0x000fea0003800000 */
.L_x_718:
        /* <DEDUP_REMOVED lines=26> */
.L_x_721:
[----:B------:R-:W-:Y:S05]  /*53a0*/  BSYNC B0 ;  /* 0x0000000000007941 */ /* 0x000fea0003800000 */
.L_x_720:
        /* <DEDUP_REMOVED lines=15> */
.L_x_723:
[----:B------:R-:W-:Y:S05]  /*54a0*/  BSYNC B0 ;  /* 0x0000000000007941 */ /* 0x000fea0003800000 */
.L_x_722:
        /* <DEDUP_REMOVED lines=15> */
.L_x_725:
[----:B------:R-:W-:Y:S05]  /*55a0*/  BSYNC B0 ;  /* 0x0000000000007941 */ /* 0x000fea0003800000 */
.L_x_724:
        /* <DEDUP_REMOVED lines=15> */
.L_x_727:
[----:B------:R-:W-:Y:S05]  /*56a0*/  BSYNC B0 ;  /* 0x0000000000007941 */ /* 0x000fea0003800000 */
.L_x_726:
        /* <DEDUP_REMOVED lines=15> */
.L_x_729:
[----:B------:R-:W-:Y:S05]  /*57a0*/  BSYNC B0 ;  /* 0x0000000000007941 */ /* 0x000fea0003800000 */
.L_x_728:
        /* <DEDUP_REMOVED lines=15> */
.L_x_706:
        /* <DEDUP_REMOVED lines=31> */
.L_x_730:
        /* <DEDUP_REMOVED lines=45> */
.L_x_732:
[----:B------:R-:W-:Y:S05]  /*5d60*/  BSYNC B0 ;  /* 0x0000000000007941 */ /* 0x000fea0003800000 */
.L_x_731:
        /* <DEDUP_REMOVED lines=16> */
.L_x_734:
[----:B------:R-:W-:Y:S05]  /*5e70*/  BSYNC B0 ;  /* 0x0000000000007941 */ /* 0x000fea0003800000 */
.L_x_733:
        /* <DEDUP_REMOVED lines=16> */
.L_x_736:
[----:B------:R-:W-:Y:S05]  /*5f80*/  BSYNC B0 ;  /* 0x0000000000007941 */ /* 0x000fea0003800000 */
.L_x_735:
        /* <DEDUP_REMOVED lines=17> */
.L_x_738:
[----:B------:R-:W-:Y:S05]  /*60a0*/  BSYNC B0 ;  /* 0x0000000000007941 */ /* 0x000fea0003800000 */
.L_x_737:
        /* <DEDUP_REMOVED lines=16> */
.L_x_740:
[----:B------:R-:W-:Y:S05]  /*61b0*/  BSYNC B0 ;  /* 0x0000000000007941 */ /* 0x000fea0003800000 */
.L_x_739:
        /* <DEDUP_REMOVED lines=20> */
.L_x_742:
[----:B------:R-:W-:Y:S05]  /*6300*/  BSYNC B0 ;  /* 0x0000000000007941 */ /* 0x000fea0003800000 */
.L_x_741:
        /* <DEDUP_REMOVED lines=24> */
.L_x_744:
[----:B------:R-:W-:Y:S05]  /*6490*/  BSYNC B0 ;  /* 0x0000000000007941 */ /* 0x000fea0003800000 */
.L_x_743:
        /* <DEDUP_REMOVED lines=15> */
.L_x_746:
[----:B------:R-:W-:Y:S05]  /*6590*/  BSYNC B0 ;  /* 0x0000000000007941 */ /* 0x000fea0003800000 */
.L_x_745:
        /* <DEDUP_REMOVED lines=15> */
.L_x_748:
[----:B------:R-:W-:Y:S05]  /*6690*/  BSYNC B0 ;  /* 0x0000000000007941 */ /* 0x000fea0003800000 */
.L_x_747:
        /* <DEDUP_REMOVED lines=15> */
.L_x_750:
[----:B------:R-:W-:Y:S05]  /*6790*/  BSYNC B0 ;  /* 0x0000000000007941 */ /* 0x000fea0003800000 */
.L_x_749:
        /* <DEDUP_REMOVED lines=15> */
.L_x_752:
[----:B------:R-:W-:Y:S05]  /*6890*/  BSYNC B0 ;  /* 0x0000000000007941 */ /* 0x000fea0003800000 */
.L_x_751:
        /* <DEDUP_REMOVED lines=15> */
.L_x_677:
        /* <DEDUP_REMOVED lines=9> */
[----:B------:R-:W1:Y:S01]  /*6a20*/  S2UR UR18, SR_CTAID.X ;  /* 0x00000000001279c3 */ /* 0x000e620000002500 */
[----:B------:R-:W-:-:S04]  /*6a30*/  ISETP.NE.U32.AND P0, PT, RZ, UR4, PT ;  /* 0x00000004ff007c0c */ /* 0x000fc8000bf05070 */
[----:B------:R-:W-:-:S03]  /*6a40*/  ISETP.NE.AND.EX P0, PT, RZ, UR5, PT, P0 ;  /* 0x00000005ff007c0c */ /* 0x000fc6000bf05300 */
[----:B------:R-:W2:Y:S10]  /*6a50*/  S2UR UR11, SR_CTAID.Z ;  /* 0x00000000000b79c3 */ /* 0x000eb40000002700 */
[----:B------:R-:W-:Y:S05]  /*6a60*/  @!P0 BRA `(.L_x_754) ;  /* 0x00000000001c8947 */ /* 0x000fea0003800000 */
[----:B------:R-:W-:Y:S02]  /*6a70*/  ULDC.64 UR4, c[0x0][0x8d8] ;  /* 0x0002360000047ab9 */ /* 0x000fe40000000a00 */
[----:B--2---:R-:W-:-:S06]  /*6a80*/  UIMAD.WIDE UR4, UR11, 0x4, UR4 ;  /* 0x000000040b0478a5 */ /* 0x004fcc000f8e0204 */
[----:B------:R-:W-:Y:S02]  /*6a90*/  IMAD.U32 R2, RZ, RZ, UR4 ;  /* 0x00000004ff027e24 */ /* 0x000fe4000f8e00ff */
[----:B------:R-:W-:-:S05]  /*6aa0*/  IMAD.U32 R3, RZ, RZ, UR5 ;  /* 0x00000005ff037e24 */ /* 0x000fca000f8e00ff */
[----:B------:R-:W2:Y:S02]  /*6ab0*/  LDG.E R2, desc[UR38][R2.64] ;  /* 0x0000002602027981 */ /* 0x000ea4000c1e1900 */
[----:B--2---:R-:W-:Y:S01]  /*6ac0*/  R2UR UR4, R2 ;  /* 0x00000000020472ca */ /* 0x004fe200000e0000 */
[----:B------:R-:W-:-:S14]  /*6ad0*/  BRA `(.L_x_755) ;  /* 0x0000000000387947 */ /* 0x000fdc0003800000 */
.L_x_754:
[----:B------:R-:W-:Y:S02]  /*6ae0*/  ULDC.64 UR4, c[0x0][0x8d0] ;  /* 0x0002340000047ab9 */ /* 0x000fe40000000a00 */
[----:B------:R-:W-:-:S04]  /*6af0*/  ISETP.NE.U32.AND P0, PT, RZ, UR4, PT ;  /* 0x00000004ff007c0c */ /* 0x000fc8000bf05070 */
[----:B------:R-:W-:-:S13]  /*6b00*/  ISETP.NE.AND.EX P0, PT, RZ, UR5, PT, P0 ;  /* 0x00000005ff007c0c */ /* 0x000fda000bf05300 */
[----:B------:R-:W-:Y:S05]  /*6b10*/  @!P0 BRA `(.L_x_756) ;  /* 0x0000000000248947 */ /* 0x000fea0003800000 */
[----:B------:R-:W-:Y:S02]  /*6b20*/  ULDC.64 UR4, c[0x0][0x8d0] ;  /* 0x0002340000047ab9 */ /* 0x000fe40000000a00 */
[----:B--2---:R-:W-:-:S06]  /*6b30*/  UIMAD.WIDE UR4, UR11, 0x4, UR4 ;  /* 0x000000040b0478a5 */ /* 0x004fcc000f8e0204 */
[----:B------:R-:W-:Y:S02]  /*6b40*/  IMAD.U32 R2, RZ, RZ, UR4 ;  /* 0x00000004ff027e24 */ /* 0x000fe4000f8e00ff */
[----:B------:R-:W-:-:S05]  /*6b50*/  IMAD.U32 R3, RZ, RZ, UR5 ;  /* 0x00000005ff037e24 */ /* 0x000fca000f8e00ff */
[----:B------:R-:W2:Y:S04]  /*6b60*/  LDG.E R0, desc[UR38][R2.64] ;  /* 0x0000002602007981 */ /* 0x000ea8000c1e1900 */
[----:B------:R-:W2:Y:S02]  /*6b70*/  LDG.E R5, desc[UR38][R2.64+0x4] ;  /* 0x0000042602057981 */ /* 0x000ea4000c1e1900 */
[----:B--2---:R-:W-:-:S05]  /*6b80*/  IMAD.IADD R0, R5, 0x1, -R0 ;  /* 0x0000000105007824 */ /* 0x004fca00078e0a00 */
[----:B------:R-:W-:Y:S01]  /*6b90*/  R2UR UR4, R0 ;  /* 0x00000000000472ca */ /* 0x000fe200000e0000 */
[----:B------:R-:W-:-:S14]  /*6ba0*/  BRA `(.L_x_755) ;  /* 0x0000000000047947 */ /* 0x000fdc0003800000 */
.L_x_756:
[----:B------:R-:W-:-:S05]  /*6bb0*/  ULDC UR4, c[0x0][0x8bc] ;  /* 0x00022f0000047ab9 */ /* 0x000fca0000000800 */
.L_x_755:
[----:B-1----:R-:W-:-:S04]  /*6bc0*/  UIMAD UR5, UR18, 0x60, URZ ;  /* 0x00000060120578a4 */ /* 0x002fc8000f8e023f */
[----:B------:R-:W-:-:S04]  /*6bd0*/  UISETP.GE.AND UP0, UPT, UR5, UR4, UPT ;  /* 0x000000040500728c */ /* 0x000fc8000bf06270 */
[----:B--2---:R-:W-:-:S06]  /*6be0*/  USEL UR11, UR11, 0xffffffff, !UP0 ;  /* 0xffffffff0b0b7887 */ /* 0x004fcc000c000000 */
        /* <DEDUP_REMOVED lines=36> */
.L_x_757:
[----:B-----5:R-:W-:Y:S01]  /*6e30*/  ISETP.GE.AND P0, PT, R0, 0x1, PT ;  /* 0x000000010000780c */ /* 0x020fe20003f06270 */
[----:B------:R-:W-:Y:S01]  /*6e40*/  @UP0 USHF.R.S32.HI UR7, URZ, 0x1f, UR6 ;  /* 0x0000001f3f070899 */ /* 0x000fe20008011406 */
[----:B------:R-:W-:Y:S01]  /*6e50*/  UMOV UR4, URZ ;  /* 0x0000003f00047c82 */ /* 0x000fe20008000000 */
[----:B------:R-:W-:Y:S01]  /*6e60*/  UMOV UR5, URZ ;  /* 0x0000003f00057c82 */ /* 0x000fe20008000000 */
[----:B------:R-:W-:-:S04]  /*6e70*/  @UP0 UMOV UR4, UR6 ;  /* 0x0000000600040c82 */ /* 0x000fc80008000000 */
[----:B------:R-:W-:-:S05]  /*6e80*/  @UP0 UMOV UR5, UR7 ;  /* 0x0000000700050c82 */ /* 0x000fca0008000000 */
[----:B------:R-:W-:Y:S05]  /*6e90*/  @!P0 BRA `(.L_x_682) ;  /* 0x0000003c002c8947 */ /* 0x000fea0003800000 */
[----:B------:R-:W1:Y:S01]  /*6ea0*/  S2R R4, SR_TID.X ;  /* 0x0000000000047919 */ /* 0x000e620000002100 */
        /* <DEDUP_REMOVED lines=8> */
[----:B------:R-:W-:Y:S01]  /*6f30*/  USEL UR19, UR11, URZ, !UP0 ;  /* 0x0000003f0b137287 */ /* 0x000fe2000c000000 */
[----:B------:R-:W-:Y:S01]  /*6f40*/  LEA.HI R3, R3, R2, RZ, 0x6 ;  /* 0x0000000203037211 */ /* 0x000fe200078f30ff */
[----:B------:R-:W-:-:S02]  /*6f50*/  USEL UR6, UR6, URZ, !UP0 ;  /* 0x0000003f06067287 */ /* 0x000fc4000c000000 */
[----:B------:R-:W-:Y:S01]  /*6f60*/  UIADD3 UR8, UP0, UR4, UR12, URZ ;  /* 0x0000000c04087290 */ /* 0x000fe2000ff1e03f */
[----:B------:R-:W-:Y:S01]  /*6f70*/  SHF.R.S32.HI R3, RZ, 0x6, R3 ;  /* 0x00000006ff037819 */ /* 0x000fe20000011403 */
[----:B------:R-:W-:Y:S01]  /*6f80*/  UIADD3 UR14, UR13, UR7, URZ ;  /* 0x000000070d0e7290 */ /* 0x000fe2000fffe03f */
[----:B------:R-:W-:Y:S01]  /*6f90*/  ULDC UR9, c[0x0][0x288] ;  /* 0x0000a20000097ab9 */ /* 0x000fe20000000800 */
[----:B------:R-:W-:Y:S01]  /*6fa0*/  ULDC UR10, c[0x0][0x760] ;  /* 0x0001d800000a7ab9 */ /* 0x000fe20000000800 */
[----:B------:R-:W-:Y:S01]  /*6fb0*/  ULDC.64 UR16, c[0x0][0x2e0] ;  /* 0x0000b80000107ab9 */ /* 0x000fe20000000a00 */
[----:B------:R-:W-:Y:S01]  /*6fc0*/  UIMAD UR11, UR11, UR9, URZ ;  /* 0x000000090b0b72a4 */ /* 0x000fe2000f8e023f */
[----:B------:R-:W-:Y:S01]  /*6fd0*/  VIMNMX R3, R3, 0x1, !PT ;  /* 0x0000000103037848 */ /* 0x000fe20007fe0100 */
[----:B------:R-:W-:Y:S02]  /*6fe0*/  UIMAD UR7, UR9, UR10, URZ ;  /* 0x0000000a090772a4 */ /* 0x000fe4000f8e023f */
[----:B------:R-:W-:Y:S01]  /*6ff0*/  UIADD3.X UR9, UR5, UR14, URZ, UP0, !UPT ;  /* 0x0000000e05097290 */ /* 0x000fe200087fe43f */
[----:B------:R-:W-:Y:S01]  /*7000*/  LOP3.LUT R6, R3, 0x1, RZ, 0xc0, !PT ;  /* 0x0000000103067812 */ /* 0x000fe200078ec0ff */
[----:B------:R-:W-:-:S02]  /*7010*/  UIMAD UR6, UR6, UR16, URZ ;  /* 0x00000010060672a4 */ /* 0x000fc4000f8e023f */
[----:B------:R-:W-:Y:S02]  /*7020*/  UIADD3 UR10, UP0, UR11, UR15, URZ ;  /* 0x0000000f0b0a7290 */ /* 0x000fe4000ff1e03f */
[----:B------:R-:W-:Y:S01]  /*7030*/  UIMAD UR15, UR19, UR17, UR6 ;  /* 0x00000011130f72a4 */ /* 0x000fe2000f8e0206 */
[----:B-1----:R-:W-:Y:S01]  /*7040*/  LOP3.LUT R0, R4, 0x1f, RZ, 0xc0, !PT ;  /* 0x0000001f04007812 */ /* 0x002fe200078ec0ff */
[----:B------:R-:W-:Y:S02]  /*7050*/  UIMAD.WIDE.U32 UR8, UR19, UR16, UR8 ;  /* 0x00000010130872a5 */ /* 0x000fe4000f8e0008 */
[----:B------:R-:W-:Y:S01]  /*7060*/  ULEA.HI.X.SX32 UR11, UR11, UR20, 0x1, UP0 ;  /* 0x000000140b0b7291 */ /* 0x000fe200080f0e3f */
[----:B------:R-:W-:Y:S01]  /*7070*/  ELECT P0, URZ, PT ;  /* 0x00000000003f782f */ /* 0x000fe20003800000 */
[----:B------:R-:W-:Y:S01]  /*7080*/  UIADD3 UR20, UR9, UR15, URZ ;  /* 0x0000000f09147290 */ /* 0x000fe2000fffe03f */
[----:B------:R-:W-:Y:S01]  /*7090*/  UMOV UR6, URZ ;  /* 0x0000003f00067c82 */ /* 0x000fe20008000000 */
[----:B------:R-:W-:Y:S10]  /*70a0*/  @!P1 BRA `(.L_x_758) ;  /* 0x0000000c00549947 */ /* 0x000ff40003800000 */
[----:B------:R-:W-:Y:S01]  /*70b0*/  UMOV UR13, UR14 ;  /* 0x0000000e000d7c82 */ /* 0x000fe20008000000 */
[----:B------:R-:W-:Y:S01]  /*70c0*/  ULDC.64 UR22, c[0x0][0x2c0] ;  /* 0x0000b00000167ab9 */ /* 0x000fe20000000a00 */
[----:B------:R-:W-:Y:S01]  /*70d0*/  UIMAD.WIDE.U32 UR12, UR19, UR16, UR12 ;  /* 0x00000010130c72a5 */ /* 0x000fe2000f8e000c */
[----:B------:R-:W-:Y:S01]  /*70e0*/  IMAD.IADD R4, R3, 0x1, -R6 ;  /* 0x0000000103047824 */ /* 0x000fe200078e0a06 */
[----:B------:R-:W-:Y:S02]  /*70f0*/  UMOV UR6, URZ ;  /* 0x0000003f00067c82 */ /* 0x000fe40008000000 */
[----:B------:R-:W-:-:S04]  /*7100*/  UIADD3 UR17, UP0, UR4, UR12, URZ ;  /* 0x0000000c04117290 */ /* 0x000fc8000ff1e03f */
[----:B------:R-:W-:Y:S02]  /*7110*/  UIADD3.X UR4, UR5, UR15, UR13, UP0, !UPT ;  /* 0x0000000f05047290 */ /* 0x000fe400087fe40d */
[----:B------:R-:W-:-:S04]  /*7120*/  ULEA UR16, UP0, UR17, UR22, 0x2 ;  /* 0x0000001611107291 */ /* 0x000fc8000f80103f */
[----:B------:R-:W-:Y:S02]  /*7130*/  ULEA.HI.X UR17, UR17, UR23, UR4, 0x2, UP0 ;  /* 0x0000001711117291 */ /* 0x000fe400080f1404 */
[----:B------:R-:W-:Y:S01]  /*7140*/  UIADD3 UR16, UP0, UR16, 0x4000, URZ ;  /* 0x0000400010107890 */ /* 0x000fe2000ff1e03f */
[----:B------:R-:W-:-:S03]  /*7150*/  UMOV UR4, URZ ;  /* 0x0000003f00047c82 */ /* 0x000fc60008000000 */
[----:B------:R-:W-:-:S12]  /*7160*/  UIADD3.X UR17, URZ, UR17, URZ, UP0, !UPT ;  /* 0x000000113f117290 */ /* 0x000fd800087fe43f */
.L_x_791:
        /* <DEDUP_REMOVED lines=13> */
.L_x_761:
[----:B------:R-:W2:Y:S04]  /*7240*/  LDG.E.STRONG.GPU R5, desc[UR38][R2.64] ;  /* 0x0000002602057981 */ /* 0x000ea8000c1ef900 */
[----:B--2---:R-:W-:Y:S01]  /*7250*/  CCTL.IVALL ;  /* 0x00000000ff00798f */ /* 0x004fe20002000000 */
[----:B------:R-:W-:Y:S05]  /*7260*/  YIELD ;  /* 0x0000000000007946 */ /* 0x000fea0003800000 */
[----:B------:R-:W-:-:S13]  /*7270*/  ISETP.NE.AND P1, PT, R5, UR18, PT ;  /* 0x0000001205007c0c */ /* 0x000fda000bf25270 */
[----:B------:R-:W-:Y:S05]  /*7280*/  @P1 BRA `(.L_x_761) ;  /* 0xfffffffc00ec1947 */ /* 0x000fea000383ffff */
.L_x_760:
[----:B------:R-:W-:Y:S05]  /*7290*/  BSYNC B0 ;  /* 0x0000000000007941 */ /* 0x000fea0003800000 */
.L_x_759:
[----:B------:R-:W-:-:S03]  /*72a0*/  UMOV UR5, 0xffffffff ;  /* 0xffffffff00057882 */ /* 0x000fc60000000000 */
[----:B------:R-:W-:Y:S05]  /*72b0*/  BRA.DIV UR5, `(.L_x_762) ;  /* 0x0000003a058c7947 */ /* 0x000fea000b800000 */
[----:B------:R-:W-:Y:S01]  /*72c0*/  NOP ;  /* 0x0000000000007918 */ /* 0x000fe20000000000 */
.L_x_841:
        /* <DEDUP_REMOVED lines=19> */
.L_x_764:
[----:B------:R-:W-:Y:S05]  /*7400*/  BSYNC B0 ;  /* 0x0000000000007941 */ /* 0x000fea0003800000 */
.L_x_763:
        /* <DEDUP_REMOVED lines=14> */
.L_x_766:
[----:B------:R-:W-:Y:S05]  /*74f0*/  BSYNC B0 ;  /* 0x0000000000007941 */ /* 0x000fea0003800000 */
.L_x_765:
        /* <DEDUP_REMOVED lines=15> */
.L_x_768:
[----:B------:R-:W-:Y:S05]  /*75f0*/  BSYNC B0 ;  /* 0x0000000000007941 */ /* 0x000fea0003800000 */
.L_x_767:
[----:B------:R-:W-:Y:S06]  /*7600*/  BAR.ARV 0xa, 0xa0 ;  /* 0x0282800000007b1d */ /* 0x000fec0000002000 */
[----:B------:R-:W-:Y:S04]  /*7610*/  BSSY B0, `(.L_x_769) ;  /* 0x0000003000007945 */ /* 0x000fe80003800000 */
[----:B------:R-:W-:Y:S05]  /*7620*/  @!P0 BRA `(.L_x_770) ;  /* 0x0000000000048947 */ /* 0x000fea0003800000 */
[----:B------:R-:W-:-:S04]  /*7630*/  DEPBAR.LE SB0, 0x1 ;  /* 0x000080400000791a */ /* 0x000fc80000000000 */
.L_x_770:
[----:B------:R-:W-:Y:S05]  /*7640*/  BSYNC B0 ;  /* 0x0000000000007941 */ /* 0x000fea0003800000 */
.L_x_769:
[----:B------:R-:W-:Y:S06]  /*7650*/  BAR.ARV 0xb, 0xa0 ;  /* 0x02c2800000007b1d */ /* 0x000fec0000002000 */
[----:B------:R-:W-:Y:S04]  /*7660*/  BSSY B0, `(.L_x_771) ;  /* 0x0000003000007945 */ /* 0x000fe80003800000 */
[----:B------:R-:W-:Y:S05]  /*7670*/  @!P0 BRA `(.L_x_772) ;  /* 0x0000000000048947 */ /* 0x000fea0003800000 */
[----:B------:R-:W-:-:S04]  /*7680*/  DEPBAR.LE SB0, 0x0 ;  /* 0x000080000000791a */ /* 0x000fc80000000000 */
.L_x_772:
[----:B------:R-:W-:Y:S05]  /*7690*/  BSYNC B0 ;  /* 0x0000000000007941 */ /* 0x000fea0003800000 */
.L_x_771:
        /* <DEDUP_REMOVED lines=19> */
.L_x_774:
[----:B------:R-:W-:Y:S05]  /*77d0*/  BSYNC B0 ;  /* 0x0000000000007941 */ /* 0x000fea0003800000 */
.L_x_773:
        /* <DEDUP_REMOVED lines=9> */
.L_x_777:
[----:B------:R-:W2:Y:S04]  /*7870*/  LDG.E.STRONG.GPU R5, desc[UR38][R2.64] ;  /* 0x0000002602057981 */ /* 0x000ea8000c1ef900 */
[----:B--2---:R-:W-:Y:S01]  /*7880*/  CCTL.IVALL ;  /* 0x00000000ff00798f */ /* 0x004fe20002000000 */
[----:B------:R-:W-:Y:S05]  /*7890*/  YIELD ;  /* 0x0000000000007946 */ /* 0x000fea0003800000 */
[----:B------:R-:W-:-:S13]  /*78a0*/  ISETP.NE.AND P1, PT, R5, UR18, PT ;  /* 0x0000001205007c0c */ /* 0x000fda000bf25270 */
[----:B------:R-:W-:Y:S05]  /*78b0*/  @P1 BRA `(.L_x_777) ;  /* 0xfffffffc00ec1947 */ /* 0x000fea000383ffff */
.L_x_776:
[----:B------:R-:W-:Y:S05]  /*78c0*/  BSYNC B0 ;  /* 0x0000000000007941 */ /* 0x000fea0003800000 */
.L_x_775:
[----:B------:R-:W-:-:S03]  /*78d0*/  UMOV UR5, 0xffffffff ;  /* 0xffffffff00057882 */ /* 0x000fc60000000000 */
[----:B------:R-:W-:Y:S05]  /*78e0*/  BRA.DIV UR5, `(.L_x_778) ;  /* 0x00000036051c7947 */ /* 0x000fea000b800000 */
[----:B------:R-:W-:Y:S01]  /*78f0*/  NOP ;  /* 0x0000000000007918 */ /* 0x000fe20000000000 */
.L_x_844:
[----:B------:R-:W-:Y:S05]  /*7900*/  WARPSYNC.ALL ;  /* 0x0000000000007948 */ /* 0x000fea0003800000 */
        /* <DEDUP_REMOVED lines=12> */
[----:B------:R1:W-:Y:S02]  /*79d0*/  UBLKRED.G.S.ADD.F32.RN [UR12], [UR5], UR19, desc[UR22] ;  /* 0x0000160c050073bb */ /* 0x0003e400080a1413 */
[----:B-1----:R0:W-:Y:S02]  /*79e0*/  UTMACMDFLUSH ;  /* 0x00000000000079b7 */ /* 0x0021e40000000000 */
.L_x_780:
[----:B------:R-:W-:Y:S05]  /*79f0*/  BSYNC B0 ;  /* 0x0000000000007941 */ /* 0x000fea0003800000 */
.L_x_779:
        /* <DEDUP_REMOVED lines=14> */
.L_x_782:
[----:B------:R-:W-:Y:S05]  /*7ae0*/  BSYNC B0 ;  /* 0x0000000000007941 */ /* 0x000fea0003800000 */
.L_x_781:
        /* <DEDUP_REMOVED lines=15> */
.L_x_784:
[----:B------:R-:W-:Y:S05]  /*7be0*/  BSYNC B0 ;  /* 0x0000000000007941 */ /* 0x000fea0003800000 */
.L_x_783:
[----:B------:R-:W-:Y:S06]  /*7bf0*/  BAR.ARV 0xa, 0xa0 ;  /* 0x0282800000007b1d */ /* 0x000fec0000002000 */
[----:B------:R-:W-:Y:S04]  /*7c00*/  BSSY B0, `(.L_x_785) ;  /* 0x0000003000007945 */ /* 0x000fe80003800000 */
[----:B------:R-:W-:Y:S05]  /*7c10*/  @!P0 BRA `(.L_x_786) ;  /* 0x0000000000048947 */ /* 0x000fea0003800000 */
[----:B------:R-:W-:-:S04]  /*7c20*/  DEPBAR.LE SB0, 0x1 ;  /* 0x000080400000791a */ /* 0x000fc80000000000 */
.L_x_786:
[----:B------:R-:W-:Y:S05]  /*7c30*/  BSYNC B0 ;  /* 0x0000000000007941 */ /* 0x000fea0003800000 */
.L_x_785:
[----:B------:R-:W-:Y:S06]  /*7c40*/  BAR.ARV 0xb, 0xa0 ;  /* 0x02c2800000007b1d */ /* 0x000fec0000002000 */
[----:B------:R-:W-:Y:S04]  /*7c50*/  BSSY B0, `(.L_x_787) ;  /* 0x0000003000007945 */ /* 0x000fe80003800000 */
[----:B------:R-:W-:Y:S05]  /*7c60*/  @!P0 BRA `(.L_x_788) ;  /* 0x0000000000048947 */ /* 0x000fea0003800000 */
[----:B------:R-:W-:-:S04]  /*7c70*/  DEPBAR.LE SB0, 0x0 ;  /* 0x000080000000791a */ /* 0x000fc80000000000 */
.L_x_788:
[----:B------:R-:W-:Y:S05]  /*7c80*/  BSYNC B0 ;  /* 0x0000000000007941 */ /* 0x000fea0003800000 */
.L_x_787:
        /* <DEDUP_REMOVED lines=19> */
.L_x_790:
[----:B------:R-:W-:Y:S05]  /*7dc0*/  BSYNC B0 ;  /* 0x0000000000007941 */ /* 0x000fea0003800000 */
.L_x_789:
[----:B------:R-:W-:Y:S02]  /*7dd0*/  UIADD3 UR6, UR6, 0x2, URZ ;  /* 0x0000000206067890 */ /* 0x000fe4000fffe03f */
[----:B------:R-:W-:Y:S01]  /*7de0*/  UIADD3 UR4, UR4, 0x1, URZ ;  /* 0x0000000104047890 */ /* 0x000fe2000fffe03f */
[----:B------:R-:W-:Y:S11]  /*7df0*/  @P3 BRA `(.L_x_791) ;  /* 0xfffffff000dc3947 */ /* 0x000ff6000383ffff */
.L_x_758:
        /* <DEDUP_REMOVED lines=13> */
.L_x_794:
[----:B------:R-:W2:Y:S04]  /*7ed0*/  LDG.E.STRONG.GPU R0, desc[UR38][R2.64] ;  /* 0x0000002602007981 */ /* 0x000ea8000c1ef900 */
[----:B--2---:R-:W-:Y:S01]  /*7ee0*/  CCTL.IVALL ;  /* 0x00000000ff00798f */ /* 0x004fe20002000000 */
[----:B------:R-:W-:Y:S05]  /*7ef0*/  YIELD ;  /* 0x0000000000007946 */ /* 0x000fea0003800000 */
[----:B------:R-:W-:-:S13]  /*7f00*/  ISETP.NE.AND P1, PT, R0, UR18, PT ;  /* 0x0000001200007c0c */ /* 0x000fda000bf25270 */
[----:B------:R-:W-:Y:S05]  /*7f10*/  @P1 BRA `(.L_x_794) ;  /* 0xfffffffc00ec1947 */ /* 0x000fea000383ffff */
.L_x_793:
[----:B------:R-:W-:Y:S05]  /*7f20*/  BSYNC B0 ;  /* 0x0000000000007941 */ /* 0x000fea0003800000 */
.L_x_792:
[----:B------:R-:W-:-:S03]  /*7f30*/  UMOV UR4, 0xffffffff ;  /* 0xffffffff00047882 */ /* 0x000fc60000000000 */
[----:B------:R-:W-:Y:S05]  /*7f40*/  BRA.DIV UR4, `(.L_x_795) ;  /* 0x0000002e04a07947 */ /* 0x000fea000b800000 */
[----:B------:R-:W-:Y:S01]  /*7f50*/  NOP ;  /* 0x0000000000007918 */ /* 0x000fe20000000000 */
.L_x_847:
        /* <DEDUP_REMOVED lines=22> */
.L_x_797:
[----:B------:R-:W-:Y:S05]  /*80c0*/  BSYNC B0 ;  /* 0x0000000000007941 */ /* 0x000fea0003800000 */
.L_x_796:
[----:B------:R-:W-:Y:S06]  /*80d0*/  BAR.SYNC.DEFER_BLOCKING 0xe, 0xa0 ;  /* 0x0382800000007b1d */ /* 0x000fec0000010000 */
[----:B------:R-:W-:Y:S04]  /*80e0*/  BSSY B0, `(.L_x_798) ;  /* 0x0000012000007945 */ /* 0x000fe80003800000 */
[----:B------:R-:W-:Y:S05]  /*80f0*/  @!P0 BRA `(.L_x_799) ;  /* 0x0000000000408947 */ /* 0x000fea0003800000 */
[----:B------:R-:W1:Y:S01]  /*8100*/  S2UR UR14, SR_CgaCtaId ;  /* 0x00000000000e79c3 */ /* 0x000e620000008800 */
[----:B------:R-:W-:Y:S01]  /*8110*/  R2UR UR4, R6 ;  /* 0x00000000060472ca */ /* 0x000fe200000e0000 */
[----:B------:R-:W-:Y:S01]  /*8120*/  UMOV UR5, 0x400 ;  /* 0x0000040000057882 */ /* 0x000fe20000000000 */
[----:B------:R-:W-:Y:S01]  /*8130*/  ULDC.64 UR12, c[0x0][0x2c0] ;  /* 0x0000b000000c7ab9 */ /* 0x000fe20000000a00 */
[----:B------:R-:W-:Y:S01]  /*8140*/  UMOV UR16, 0x0 ;  /* 0x0000000000107882 */ /* 0x000fe20000000000 */
[----:B------:R-:W-:-:S09]  /*8150*/  UMOV UR17, 0x14f00000 ;  /* 0x14f0000000117882 */ /* 0x000fd20000000000 */
[----:B------:R-:W-:-:S04]  /*8160*/  UIADD3 UR4, UR4, 0x1000, URZ ;  /* 0x0000100004047890 */ /* 0x000fc8000fffe03f */
[----:B------:R-:W-:Y:S02]  /*8170*/  UIADD3 UR15, UP0, UR4, UR8, URZ ;  /* 0x00000008040f7290 */ /* 0x000fe4000ff1e03f */
[----:B-1----:R-:W-:Y:S02]  /*8180*/  ULEA UR14, UR14, UR5, 0x18 ;  /* 0x000000050e0e7291 */ /* 0x002fe4000f8ec03f */
[----:B------:R-:W-:Y:S02]  /*8190*/  ULEA.HI.X.SX32 UR5, UR4, UR20, 0x1, UP0 ;  /* 0x0000001404057291 */ /* 0x000fe400080f0e3f */
[----:B------:R-:W-:Y:S02]  /*81a0*/  ULEA UR4, UP0, UR15, UR12, 0x2 ;  /* 0x0000000c0f047291 */ /* 0x000fe4000f80103f */
[----:B------:R-:W-:Y:S02]  /*81b0*/  UIADD3 UR14, UR14, 0x16000, URZ ;  /* 0x000160000e0e7890 */ /* 0x000fe4000fffe03f */
[----:B------:R-:W-:Y:S01]  /*81c0*/  ULEA.HI.X UR5, UR15, UR13, UR5, 0x2, UP0 ;  /* 0x0000000d0f057291 */ /* 0x000fe200080f1405 */
[----:B------:R-:W-:-:S08]  /*81d0*/  UMOV UR12, 0x400 ;  /* 0x00000400000c7882 */ /* 0x000fd00000000000 */
[----:B------:R1:W-:Y:S02]  /*81e0*/  UBLKRED.G.S.ADD.F32.RN [UR4], [UR14], UR12, desc[UR16] ;  /* 0x000010040e0073bb */ /* 0x0003e400080a140c */
[----:B-1----:R0:W-:Y:S02]  /*81f0*/  UTMACMDFLUSH ;  /* 0x00000000000079b7 */ /* 0x0021e40000000000 */
.L_x_799:
[----:B------:R-:W-:Y:S05]  /*8200*/  BSYNC B0 ;  /* 0x0000000000007941 */ /* 0x000fea0003800000 */
.L_x_798:
        /* <DEDUP_REMOVED lines=17> */
[----:B------:R1:W-:Y:S01]  /*8320*/  UBLKRED.G.S.ADD.F32.RN [UR4], [UR14], UR12, desc[UR16] ;  /* 0x000010040e0073bb */ /* 0x0003e200080a140c */
[----:B------:R0:W-:Y:S01]  /*8330*/  UTMACMDFLUSH ;  /* 0x00000000000079b7 */ /* 0x0001e20000000000 */
[----:B-1----:R-:W-:-:S04]  /*8340*/  DEPBAR.LE SB0, 0x2 ;  /* 0x000080800000791a */ /* 0x002fc80000000000 */
.L_x_801:
[----:B------:R-:W-:Y:S05]  /*8350*/  BSYNC B0 ;  /* 0x0000000000007941 */ /* 0x000fea0003800000 */
.L_x_800:
[----:B------:R-:W-:Y:S06]  /*8360*/  BAR.ARV 0xa, 0xa0 ;  /* 0x0282800000007b1d */ /* 0x000fec0000002000 */
[----:B------:R-:W-:Y:S04]  /*8370*/  BSSY B0, `(.L_x_802) ;  /* 0x0000003000007945 */ /* 0x000fe80003800000 */
[----:B------:R-:W-:Y:S05]  /*8380*/  @!P0 BRA `(.L_x_803) ;  /* 0x0000000000048947 */ /* 0x000fea0003800000 */
[----:B------:R-:W-:-:S04]  /*8390*/  DEPBAR.LE SB0, 0x1 ;  /* 0x000080400000791a */ /* 0x000fc80000000000 */
.L_x_803:
[----:B------:R-:W-:Y:S05]  /*83a0*/  BSYNC B0 ;  /* 0x0000000000007941 */ /* 0x000fea0003800000 */
.L_x_802:
[----:B------:R-:W-:Y:S06]  /*83b0*/  BAR.ARV 0xb, 0xa0 ;  /* 0x02c2800000007b1d */ /* 0x000fec0000002000 */
[----:B------:R-:W-:Y:S04]  /*83c0*/  BSSY B0, `(.L_x_804) ;  /* 0x0000003000007945 */ /* 0x000fe80003800000 */
[----:B------:R-:W-:Y:S05]  /*83d0*/  @!P0 BRA `(.L_x_805) ;  /* 0x0000000000048947 */ /* 0x000fea0003800000 */
[----:B------:R-:W-:-:S04]  /*83e0*/  DEPBAR.LE SB0, 0x0 ;  /* 0x000080000000791a */ /* 0x000fc80000000000 */
.L_x_805:
[----:B------:R-:W-:Y:S05]  /*83f0*/  BSYNC B0 ;  /* 0x0000000000007941 */ /* 0x000fea0003800000 */
.L_x_804:
        /* <DEDUP_REMOVED lines=19> */
.L_x_753:
        /* <DEDUP_REMOVED lines=10> */
.L_x_806:
        /* <DEDUP_REMOVED lines=10> */
.L_x_808:
[----:B------:R-:W3:Y:S02]  /*8670*/  LDC R0, c[0x0][0x8bc] ;  /* 0x00022f00ff007b82 */ /* 0x000ee40000000800 */
.L_x_807:
[----:B------:R-:W1:Y:S01]  /*8680*/  S2R R9, SR_CTAID.X ;  /* 0x0000000000097919 */ /* 0x000e620000002500 */
[----:B------:R-:W-:Y:S02]  /*8690*/  IMAD.MOV.U32 R5, RZ, RZ, RZ ;  /* 0x000000ffff057224 */ /* 0x000fe400078e00ff */
[----:B------:R-:W-:Y:S02]  /*86a0*/  IMAD.MOV.U32 R4, RZ, RZ, 0x1 ;  /* 0x00000001ff047424 */ /* 0x000fe400078e00ff */
[----:B-1----:R-:W-:-:S05]  /*86b0*/  IMAD R9, R9, 0x60, RZ ;  /* 0x0000006009097824 */ /* 0x002fca00078e02ff */
[----:B---3-5:R-:W-:Y:S01]  /*86c0*/  ISETP.GE.AND P0, PT, R9, R0, PT ;  /* 0x000000000900720c */ /* 0x028fe20003f06270 */
[----:B------:R-:W-:-:S03]  /*86d0*/  IMAD.MOV.U32 R0, RZ, RZ, 0x1 ;  /* 0x00000001ff007424 */ /* 0x000fc600078e00ff */
[----:B------:R-:W-:-:S04]  /*86e0*/  SEL R11, R11, 0xffffffff, !P0 ;  /* 0xffffffff0b0b7807 */ /* 0x000fc80004000000 */
[----:B------:R-:W-:-:S13]  /*86f0*/  ISETP.GE.AND P0, PT, R11, RZ, PT ;  /* 0x000000ff0b00720c */ /* 0x000fda0003f06270 */
[----:B------:R-:W-:Y:S05]  /*8700*/  @!P0 BRA `(.L_x_809) ;  /* 0x0000002000908947 */ /* 0x000fea0003800000 */
[----:B------:R-:W1:Y:S08]  /*8710*/  LDC.64 R4, c[0x0][0x778] ;  /* 0x0001de00ff047b82 */ /* 0x000e700000000a00 */
[----:B------:R-:W3:Y:S08]  /*8720*/  LDC.64 R6, c[0x0][0x780] ;  /* 0x0001e000ff067b82 */ /* 0x000ef00000000a00 */
[----:B------:R-:W2:Y:S01]  /*8730*/  LDC.64 R12, c[0x0][0x770] ;  /* 0x0001dc00ff0c7b82 */ /* 0x000ea20000000a00 */
[----:B-1----:R-:W-:-:S07]  /*8740*/  ISETP.NE.U32.AND P0, PT, R4, RZ, PT ;  /* 0x000000ff0400720c */ /* 0x002fce0003f05070 */
[----:B----4-:R-:W1:Y:S01]  /*8750*/  LDC.64 R2, c[0x0][0x770] ;  /* 0x0001dc00ff027b82 */ /* 0x010e620000000a00 */
[----:B------:R-:W-:Y:S02]  /*8760*/  ISETP.NE.AND.EX P0, PT, R5, RZ, PT, P0 ;  /* 0x000000ff0500720c */ /* 0x000fe40003f05300 */
[----:B---3--:R-:W-:-:S04]  /*8770*/  ISETP.NE.U32.AND P2, PT, R6, RZ, PT ;  /* 0x000000ff0600720c */ /* 0x008fc80003f45070 */
[----:B------:R-:W-:Y:S02]  /*8780*/  ISETP.NE.AND.EX P2, PT, R7, RZ, PT, P2 ;  /* 0x000000ff0700720c */ /* 0x000fe40003f45320 */
[----:B--2---:R-:W-:-:S05]  /*8790*/  ISETP.NE.U32.AND P1, PT, R12, RZ, PT ;  /* 0x000000ff0c00720c */ /* 0x004fca0003f25070 */
[----:B------:R-:W2:Y:S01]  /*87a0*/  @P0 LDC.64 R4, c[0x0][0x778] ;  /* 0x0001de00ff040b82 */ /* 0x000ea20000000a00 */
[----:B------:R-:W-:-:S07]  /*87b0*/  ISETP.NE.AND.EX P1, PT, R13, RZ, PT, P1 ;  /* 0x000000ff0d00720c */ /* 0x000fce0003f25310 */
[----:B------:R-:W3:Y:S01]  /*87c0*/  @P2 LDC.64 R6, c[0x0][0x780] ;  /* 0x0001e000ff062b82 */ /* 0x000ee20000000a00 */
[----:B-1----:R-:W-:-:S05]  /*87d0*/  IMAD.WIDE R2, R11, 0x4, R2 ;  /* 0x000000040b027825 */ /* 0x002fca00078e0202 */
[----:B------:R-:W4:Y:S01]  /*87e0*/  @P1 LDG.E R18, desc[UR38][R2.64] ;  /* 0x0000002602121981 */ /* 0x000f22000c1e1900 */
[----:B------:R-:W-:Y:S01]  /*87f0*/  IMAD.MOV.U32 R10, RZ, RZ, RZ ;  /* 0x000000ffff0a7224 */ /* 0x000fe200078e00ff */
[----:B------:R-:W-:Y:S02]  /*8800*/  ULDC UR4, c[0x0][0x280] ;  /* 0x0000a00000047ab9 */ /* 0x000fe40000000800 */
[----:B------:R-:W4:Y:S01]  /*8810*/  @P1 LDG.E R14, desc[UR38][R2.64] ;  /* 0x00000026020e1981 */ /* 0x000f22000c1e1900 */
[----:B--2---:R-:W-:-:S04]  /*8820*/  @P0 IMAD.WIDE R4, R11, 0x4, R4 ;  /* 0x000000040b040825 */ /* 0x004fc800078e0204 */
[----:B------:R-:W-:Y:S01]  /*8830*/  IMAD.U32 R8, RZ, RZ, UR4 ;  /* 0x00000004ff087e24 */ /* 0x000fe2000f8e00ff */
[----:B------:R3:W5:Y:S02]  /*8840*/  @P0 LDG.E R10, desc[UR38][R4.64] ;  /* 0x00000026040a0981 */ /* 0x000764000c1e1900 */
[----:B---3--:R-:W-:-:S05]  /*8850*/  @P2 IMAD.WIDE R4, R11, 0x4, R6 ;  /* 0x000000040b042825 */ /* 0x008fca00078e0206 */
[----:B------:R1:W5:Y:S01]  /*8860*/  @P2 LDG.E R8, desc[UR38][R4.64] ;  /* 0x0000002604082981 */ /* 0x000362000c1e1900 */
[----:B------:R-:W-:Y:S01]  /*8870*/  VOTEU.ANY UP0, P1 ;  /* 0x00000000003f7886 */ /* 0x000fe20000800100 */
[----:B----4-:R-:W-:Y:S01]  /*8880*/  @P1 IMAD R6, R11, 0x40, R18 ;  /* 0x000000400b061824 */ /* 0x010fe200078e0212 */
        /* <DEDUP_REMOVED lines=9> */
.L_x_810:
        /* <DEDUP_REMOVED lines=70> */
.L_x_848:
        /* <DEDUP_REMOVED lines=9> */
.L_x_813:
        /* <DEDUP_REMOVED lines=98> */
.L_x_824:
[----:B-1----:R-:W-:-:S05]  /*9430*/  IMAD.MOV.U32 R11, RZ, RZ, 0x1 ;  /* 0x00000001ff0b7424 */ /* 0x002fca00078e00ff */
[----:B------:R-:W-:-:S04]  /*9440*/  SHF.L.U32 R11, R11, 0x1f, RZ ;  /* 0x0000001f0b0b7819 */ /* 0x000fc800000006ff */
[----:B------:R-:W1:Y:S02]  /*9450*/  SYNCS.PHASECHK.TRANS64.TRYWAIT P1, [R12+URZ+0x36438], R11 ;  /* 0x0364380b0c0075a7 */ /* 0x000e64000802017f */
[----:B-1234-:R-:W-:Y:S05]  /*9460*/  @!P1 BRA `(.L_x_816) ;  /* 0x0000001800889947 */ /* 0x01efea0003800000 */
.L_x_849:
[----:B------:R-:W-:Y:S05]  /*9470*/  @P0 BRA `(.L_x_817) ;  /* 0x0000000000140947 */ /* 0x000fea0003800000 */
[----:B------:R-:W-:Y:S01]  /*9480*/  ISETP.NE.AND P1, PT, R8, RZ, PT ;  /* 0x000000ff0800720c */ /* 0x000fe20003f25270 */
[----:B------:R-:W-:-:S04]  /*9490*/  IMAD.MOV.U32 R3, RZ, RZ, 0x6100 ;  /* 0x00006100ff037424 */ /* 0x000fc800078e00ff */
[----:B------:R2:W-:Y:S08]  /*94a0*/  SYNCS.ARRIVE.TRANS64 RZ, [R12+URZ+0x36430], R3 ;  /* 0x036430030cff79a7 */ /* 0x0005f0000800003f */
[----:B------:R-:W-:Y:S05]  /*94b0*/  @!P1 BRA `(.L_x_817) ;  /* 0x0000000000049947 */ /* 0x000fea0003800000 */
[----:B------:R-:W-:Y:S01]  /*94c0*/  BPT.TRAP 0x1 ;  /* 0x000000040000795c */ /* 0x000fe20000300000 */
.L_x_817:
        /* <DEDUP_REMOVED lines=49> */
.L_x_850:
[----:B------:R-:W-:Y:S05]  /*97e0*/  @P0 BRA `(.L_x_819) ;  /* 0x0000000000140947 */ /* 0x000fea0003800000 */
[----:B------:R-:W-:Y:S01]  /*97f0*/  ISETP.NE.AND P1, PT, R8, RZ, PT ;  /* 0x000000ff0800720c */ /* 0x000fe20003f25270 */
[----:B--2---:R-:W-:-:S04]  /*9800*/  IMAD.MOV.U32 R27, RZ, RZ, 0x6100 ;  /* 0x00006100ff1b7424 */ /* 0x004fc800078e00ff */
[----:B------:R3:W-:Y:S08]  /*9810*/  SYNCS.ARRIVE.TRANS64 RZ, [R12+URZ+0x36418], R27 ;  /* 0x0364181b0cff79a7 */ /* 0x0007f0000800003f */
[----:B------:R-:W-:Y:S05]  /*9820*/  @!P1 BRA `(.L_x_819) ;  /* 0x0000000000049947 */ /* 0x000fea0003800000 */
[----:B------:R-:W-:Y:S01]  /*9830*/  BPT.TRAP 0x1 ;  /* 0x000000040000795c */ /* 0x000fe20000300000 */
.L_x_819:
        /* <DEDUP_REMOVED lines=37> */
.L_x_851:
[----:B--2---:R-:W-:Y:S01]  /*9a90*/  SHF.R.S32.HI R28, RZ, 0x1f, R26 ;  /* 0x0000001fff1c7819 */ /* 0x004fe2000001141a */
[----:B------:R-:W-:Y:S06]  /*9aa0*/  @P0 BRA `(.L_x_821) ;  /* 0x0000000000140947 */ /* 0x000fec0003800000 */
[----:B------:R-:W-:Y:S01]  /*9ab0*/  ISETP.NE.AND P1, PT, R8, RZ, PT ;  /* 0x000000ff0800720c */ /* 0x000fe20003f25270 */
[----:B------:R-:W-:-:S04]  /*9ac0*/  IMAD.MOV.U32 R29, RZ, RZ, 0x6100 ;  /* 0x00006100ff1d7424 */ /* 0x000fc800078e00ff */
[----:B------:R2:W-:Y:S08]  /*9ad0*/  SYNCS.ARRIVE.TRANS64 RZ, [R12+URZ+0x36430], R29 ;  /* 0x0364301d0cff79a7 */ /* 0x0005f0000800003f */
[----:B------:R-:W-:Y:S05]  /*9ae0*/  @!P1 BRA `(.L_x_821) ;  /* 0x0000000000049947 */ /* 0x000fea0003800000 */
[----:B------:R-:W-:Y:S01]  /*9af0*/  BPT.TRAP 0x1 ;  /* 0x000000040000795c */ /* 0x000fe20000300000 */
.L_x_821:
        /* <DEDUP_REMOVED lines=37> */
.L_x_853:
[----:B------:R-:W-:Y:S05]  /*9d50*/  @P0 BRA `(.L_x_823) ;  /* 0x0000000000140947 */ /* 0x000fea0003800000 */
[----:B------:R-:W-:Y:S01]  /*9d60*/  ISETP.NE.AND P1, PT, R8, RZ, PT ;  /* 0x000000ff0800720c */ /* 0x000fe20003f25270 */
[----:B---3--:R-:W-:-:S04]  /*9d70*/  IMAD.MOV.U32 R5, RZ, RZ, 0x6100 ;  /* 0x00006100ff057424 */ /* 0x008fc800078e00ff */
[----:B------:R4:W-:Y:S08]  /*9d80*/  SYNCS.ARRIVE.TRANS64 RZ, [R12+URZ+0x36410], R5 ;  /* 0x036410050cff79a7 */ /* 0x0009f0000800003f */
[----:B------:R-:W-:Y:S05]  /*9d90*/  @!P1 BRA `(.L_x_823) ;  /* 0x0000000000049947 */ /* 0x000fea0003800000 */
[----:B------:R-:W-:Y:S01]  /*9da0*/  BPT.TRAP 0x1 ;  /* 0x000000040000795c */ /* 0x000fe20000300000 */
.L_x_823:
        /* <DEDUP_REMOVED lines=37> */
.L_x_815:
[----:B------:R-:W-:Y:S01]  /*a000*/  ISETP.NE.AND P1, PT, R17, RZ, PT ;  /* 0x000000ff1100720c */ /* 0x000fe20003f25270 */
[----:B------:R-:W-:-:S12]  /*a010*/  IMAD.MOV.U32 R4, RZ, RZ, 0x1 ;  /* 0x00000001ff047424 */ /* 0x000fd800078e00ff */
[----:B------:R-:W-:Y:S05]  /*a020*/  @!P1 BRA `(.L_x_814) ;  /* 0x00000004006c9947 */ /* 0x000fea0003800000 */
[----:B------:R-:W3:Y:S02]  /*a030*/  SYNCS.PHASECHK.TRANS64.TRYWAIT P1, [R12+URZ+0x36438], R11 ;  /* 0x0364380b0c0075a7 */ /* 0x000ee4000802017f */
[----:B---3--:R-:W-:Y:S05]  /*a040*/  @!P1 BRA `(.L_x_825) ;  /* 0x0000000c00e49947 */ /* 0x008fea0003800000 */
.L_x_854:
[----:B------:R-:W-:Y:S05]  /*a050*/  @P0 BRA `(.L_x_826) ;  /* 0x0000000000140947 */ /* 0x000fea0003800000 */
[----:B------:R-:W-:Y:S01]  /*a060*/  ISETP.NE.AND P1, PT, R8, RZ, PT ;  /* 0x000000ff0800720c */ /* 0x000fe20003f25270 */
[----:B------:R-:W-:-:S04]  /*a070*/  IMAD.MOV.U32 R5, RZ, RZ, 0x6100 ;  /* 0x00006100ff057424 */ /* 0x000fc800078e00ff */
[----:B------:R4:W-:Y:S08]  /*a080*/  SYNCS.ARRIVE.TRANS64 RZ, [R12+URZ+0x36430], R5 ;  /* 0x036430050cff79a7 */ /* 0x0009f0000800003f */
[----:B------:R-:W-:Y:S05]  /*a090*/  @!P1 BRA `(.L_x_826) ;  /* 0x0000000000049947 */ /* 0x000fea0003800000 */
[----:B------:R-:W-:Y:S01]  /*a0a0*/  BPT.TRAP 0x1 ;  /* 0x000000040000795c */ /* 0x000fe20000300000 */
.L_x_826:
        /* <DEDUP_REMOVED lines=42> */
.L_x_855:
[----:B------:R-:W-:Y:S01]  /*a350*/  IMAD.MOV.U32 R4, RZ, RZ, RZ ;  /* 0x000000ffff047224 */ /* 0x000fe200078e00ff */
[----:B------:R-:W-:Y:S06]  /*a360*/  @P0 BRA `(.L_x_828) ;  /* 0x0000000000140947 */ /* 0x000fec0003800000 */
[----:B------:R-:W-:Y:S01]  /*a370*/  ISETP.NE.AND P1, PT, R8, RZ, PT ;  /* 0x000000ff0800720c */ /* 0x000fe20003f25270 */
[----:B----4-:R-:W-:-:S04]  /*a380*/  IMAD.MOV.U32 R5, RZ, RZ, 0x6100 ;  /* 0x00006100ff057424 */ /* 0x010fc800078e00ff */
[----:B------:R4:W-:Y:S08]  /*a390*/  SYNCS.ARRIVE.TRANS64 RZ, [R12+URZ+0x36418], R5 ;  /* 0x036418050cff79a7 */ /* 0x0009f0000800003f */
[----:B------:R-:W-:Y:S05]  /*a3a0*/  @!P1 BRA `(.L_x_828) ;  /* 0x0000000000049947 */ /* 0x000fea0003800000 */
[----:B------:R-:W-:Y:S01]  /*a3b0*/  BPT.TRAP 0x1 ;  /* 0x000000040000795c */ /* 0x000fe20000300000 */
.L_x_828:
        /* <DEDUP_REMOVED lines=34> */
.L_x_814:
[----:B------:R-:W-:-:S04]  /*a5e0*/  SHF.L.U32 R3, R4, 0x1f, RZ ;  /* 0x0000001f04037819 */ /* 0x000fc800000006ff */
[----:B------:R-:W4:Y:S02]  /*a5f0*/  SYNCS.PHASECHK.TRANS64.TRYWAIT P1, [R12+URZ+0x36438], R3 ;  /* 0x036438030c0075a7 */ /* 0x000f24000802017f */
[----:B----4-:R-:W-:Y:S05]  /*a600*/  @!P1 BRA `(.L_x_829) ;  /* 0x00000008009c9947 */ /* 0x010fea0003800000 */
.L_x_856:
[----:B------:R-:W-:Y:S05]  /*a610*/  @P0 BRA `(.L_x_830) ;  /* 0x0000000000180947 */ /* 0x000fea0003800000 */
[----:B------:R-:W5:Y:S01]  /*a620*/  S2R R2, SR_TID.X ;  /* 0x0000000000027919 */ /* 0x000f620000002100 */
[----:B----4-:R-:W-:-:S04]  /*a630*/  IMAD.MOV.U32 R3, RZ, RZ, 0x6100 ;  /* 0x00006100ff037424 */ /* 0x010fc800078e00ff */
[----:B------:R4:W-:Y:S01]  /*a640*/  SYNCS.ARRIVE.TRANS64 RZ, [R12+URZ+0x36430], R3 ;  /* 0x036430030cff79a7 */ /* 0x0009e2000800003f */
[----:B-----5:R-:W-:-:S13]  /*a650*/  LOP3.LUT P0, RZ, R2, 0x1f, RZ, 0xc0, !PT ;  /* 0x0000001f02ff7812 */ /* 0x020fda000780c0ff */
[----:B----4-:R-:W-:Y:S05]  /*a660*/  @!P0 BRA `(.L_x_830) ;  /* 0x0000000000048947 */ /* 0x010fea0003800000 */
[----:B------:R-:W-:Y:S01]  /*a670*/  BPT.TRAP 0x1 ;  /* 0x000000040000795c */ /* 0x000fe20000300000 */
.L_x_830:
        /* <DEDUP_REMOVED lines=44> */
.L_x_811:
[----:B------:R-:W-:Y:S05]  /*a940*/  BSYNC B0 ;  /* 0x0000000000007941 */ /* 0x000fea0003800000 */
.L_x_809:
[----:B------:R-:W-:-:S03]  /*a950*/  UMOV UR6, 0xffffffff ;  /* 0xffffffff00067882 */ /* 0x000fc60000000000 */
[----:B------:R-:W-:Y:S05]  /*a960*/  BRA.DIV UR6, `(.L_x_831) ;  /* 0x0000000606d87947 */ /* 0x000fea000b800000 */
[----:B------:R-:W-:-:S13]  /*a970*/  ELECT P6, URZ, PT ;  /* 0x00000000003f782f */ /* 0x000fda00038c0000 */
.L_x_859:
[----:B------:R-:W-:Y:S05]  /*a980*/  @!P6 BRA `(.L_x_682) ;  /* 0x000000000070e947 */ /* 0x000fea0003800000 */
[----:B------:R-:W-:-:S04]  /*a990*/  LOP3.LUT R16, R16, 0x2, RZ, 0xfc, !PT ;  /* 0x0000000210107812 */ /* 0x000fc800078efcff */
[----:B------:R-:W-:-:S13]  /*a9a0*/  ISETP.NE.AND P2, PT, R16, 0x3, PT ;  /* 0x000000031000780c */ /* 0x000fda0003f45270 */
[----:B------:R-:W-:Y:S05]  /*a9b0*/  @!P2 BRA `(.L_x_832) ;  /* 0x000000000004a947 */ /* 0x000fea0003800000 */
[----:B--2---:R-:W-:Y:S01]  /*a9c0*/  BPT.TRAP 0x1 ;  /* 0x000000040000795c */ /* 0x004fe20000300000 */
.L_x_832:
[----:B----4-:R-:W4:Y:S01]  /*a9d0*/  S2R R3, SR_CgaCtaId ;  /* 0x0000000000037919 */ /* 0x010f220000008800 */
        /* <DEDUP_REMOVED lines=14> */
.L_x_860:
[----:B------:R-:W5:Y:S02]  /*aac0*/  SYNCS.PHASECHK.TRANS64.TRYWAIT P0, [R5+URZ], R0 ;  /* 0x00000000050075a7 */ /* 0x000f64000800017f */
[----:B-----5:R-:W-:Y:S05]  /*aad0*/  @!P0 BRA `(.L_x_834) ;  /* 0x0000000400b08947 */ /* 0x020fea0003800000 */
.L_x_861:
[----:B------:R-:W-:Y:S05]  /*aae0*/  @!P2 BRA `(.L_x_835) ;  /* 0x000000000004a947 */ /* 0x000fea0003800000 */
[----:B--2---:R-:W-:Y:S01]  /*aaf0*/  BPT.TRAP 0x1 ;  /* 0x000000040000795c */ /* 0x004fe20000300000 */
.L_x_835:
[----:B------:R-:W-:-:S07]  /*ab00*/  SHF.L.U32 R4, R4, 0x1f, RZ ;  /* 0x0000001f04047819 */ /* 0x000fce00000006ff */
.L_x_836:
[----:B------:R1:W1:Y:S02]  /*ab10*/  SYNCS.PHASECHK.TRANS64.TRYWAIT P0, [R9+URZ+0x36438], R4 ;  /* 0x03643804090075a7 */ /* 0x000264000800017f */
[----:B-1----:R-:W-:Y:S05]  /*ab20*/  @!P0 NANOSLEEP.SYNCS 0x989680 ;  /* 0x009896800000895d */ /* 0x002fea0003900000 */
[----:B------:R-:W1:Y:S02]  /*ab30*/  @!P0 SYNCS.PHASECHK.TRANS64 P0, [R9+URZ+0x36438], R4 ;  /* 0x03643804090085a7 */ /* 0x000e64000800007f */
[----:B-1----:R-:W-:Y:S05]  /*ab40*/  @!P0 BRA `(.L_x_836) ;  /* 0xfffffffc00f08947 */ /* 0x002fea000383ffff */
.L_x_682:
[----:B--2---:R-:W-:Y:S05]  /*ab50*/  BSYNC B6 ;  /* 0x0000000000067941 */ /* 0x004fea0003800000 */
.L_x_676:
[----:B------:R-:W-:Y:S05]  /*ab60*/  EXIT ;  /* 0x000000000000794d */ /* 0x000fea0003800000 */
.L_x_692:
[----:B------:R-:W-:Y:S02]  /*ab70*/  IMAD.MOV.U32 R12, RZ, RZ, RZ ;  /* 0x000000ffff0c7224 */ /* 0x000fe400078e00ff */
[----:B------:R-:W-:Y:S02]  /*ab80*/  IMAD.MOV.U32 R11, RZ, RZ, 0x1f ;  /* 0x0000001fff0b7424 */ /* 0x000fe400078e00ff */
[----:B------:R-:W-:-:S07]  /*ab90*/  IMAD.MOV.U32 R15, RZ, RZ, -0x1 ;  /* 0xffffffffff0f7424 */ /* 0x000fce00078e00ff */
[----:B------:R-:W-:Y:S05]  /*aba0*/  WARPSYNC.COLLECTIVE R15, `(.L_x_837) ;  /* 0x000000000f087348 */ /* 0x000fea0003c00000 */
[----:B------:R1:W2:Y:S02]  /*abb0*/  SHFL.IDX P6, R14, R13, R12, R11 ;  /* 0x0000000c0d0e7389 */ /* 0x0002a400000c000b */
[----:B-12---:R-:W-:Y:S01]  /*abc0*/  ENDCOLLECTIVE ;  /* 0x000000000000791b */ /* 0x006fe20003800000 */
.L_x_837:
[----:B------:R-:W-:Y:S05]  /*abd0*/  BRA `(.L_x_838) ;  /* 0xffffff6400a07947 */ /* 0x000fea000383ffff */
.L_x_694:
[----:B--2---:R-:W-:-:S04]  /*abe0*/  IMAD.U32 R7, RZ, RZ, UR36 ;  /* 0x00000024ff077e24 */ /* 0x004fc8000f8e00ff */
[----:B------:R2:W3:Y:S03]  /*abf0*/  SYNCS.PHASECHK.TRANS64.TRYWAIT P0, [R7+URZ+0x36400], R11 ;  /* 0x0364000b070075a7 */ /* 0x0004e6000800017f */
[----:B---3--:R-:W-:Y:S05]  /*ac00*/  @!P0 NANOSLEEP.SYNCS 0x989680 ;  /* 0x009896800000895d */ /* 0x008fea0003900000 */
[----:B------:R-:W3:Y:S02]  /*ac10*/  @!P0 SYNCS.PHASECHK.TRANS64 P0, [R7+URZ+0x36400], R11 ;  /* 0x0364000b070085a7 */ /* 0x000ee4000800007f */
[----:B---3--:R-:W-:Y:S05]  /*ac20*/  @!P0 BRA `(.L_x_694) ;  /* 0xfffffffc00ec8947 */ /* 0x008fea000383ffff */
[----:B------:R-:W-:Y:S05]  /*ac30*/  BRA `(.L_x_693) ;  /* 0xffffff6400f07947 */ /* 0x000fea000383ffff */
.L_x_698:
[----:B--2---:R2:W3:Y:S02]  /*ac40*/  SYNCS.PHASECHK.TRANS64.TRYWAIT P1, [R4+URZ+0x36410], R11 ;  /* 0x0364100b040075a7 */ /* 0x0044e4000802017f */
[----:B---3--:R-:W-:Y:S05]  /*ac50*/  @!P1 NANOSLEEP.SYNCS 0x989680 ;  /* 0x009896800000995d */ /* 0x008fea0003900000 */
[----:B------:R-:W3:Y:S02]  /*ac60*/  @!P1 SYNCS.PHASECHK.TRANS64 P1, [R4+URZ+0x36410], R11 ;  /* 0x0364100b040095a7 */ /* 0x000ee4000802007f */
[----:B---3--:R-:W-:Y:S05]  /*ac70*/  @!P1 BRA `(.L_x_698) ;  /* 0xfffffffc00f09947 */ /* 0x008fea000383ffff */
[----:B------:R-:W-:Y:S05]  /*ac80*/  BRA `(.L_x_697) ;  /* 0xffffff6c00987947 */ /* 0x000fea000383ffff */
.L_x_702:
[----:B--2---:R-:W-:-:S04]  /*ac90*/  IMAD.U32 R120, RZ, RZ, UR36 ;  /* 0x00000024ff787e24 */ /* 0x004fc8000f8e00ff */
[----:B------:R2:W3:Y:S03]  /*aca0*/  SYNCS.PHASECHK.TRANS64.TRYWAIT P1, [R120+URZ+0x36430], R15 ;  /* 0x0364300f780075a7 */ /* 0x0004e6000802017f */
[----:B---3--:R-:W-:Y:S05]  /*acb0*/  @!P1 NANOSLEEP.SYNCS 0x989680 ;  /* 0x009896800000995d */ /* 0x008fea0003900000 */
[----:B------:R-:W3:Y:S02]  /*acc0*/  @!P1 SYNCS.PHASECHK.TRANS64 P1, [R120+URZ+0x36430], R15 ;  /* 0x0364300f780095a7 */ /* 0x000ee4000802007f */
[----:B---3--:R-:W-:Y:S05]  /*acd0*/  @!P1 BRA `(.L_x_702) ;  /* 0xfffffffc00ec9947 */ /* 0x008fea000383ffff */
[----:B------:R-:W-:Y:S05]  /*ace0*/  BRA `(.L_x_701) ;  /* 0xffffff7400b47947 */ /* 0x000fea000383ffff */
.L_x_762:
[----:B------:R-:W-:Y:S01]  /*acf0*/  BSSY B0, `(.L_x_839) ;  /* 0x0000005000007945 */ /* 0x000fe20003800000 */
[----:B------:R-:W-:-:S07]  /*ad00*/  IMAD.MOV.U32 R15, RZ, RZ, -0x1 ;  /* 0xffffffffff0f7424 */ /* 0x000fce00078e00ff */
[----:B------:R-:W-:Y:S05]  /*ad10*/  WARPSYNC.COLLECTIVE R15, `(.L_x_840) ;  /* 0x000000000f087348 */ /* 0x000fea0003c00000 */
[----:B------:R-:W-:Y:S01]  /*ad20*/  NOP ;  /* 0x0000000000007918 */ /* 0x000fe20000000000 */
[----:B------:R-:W-:Y:S01]  /*ad30*/  ENDCOLLECTIVE ;  /* 0x000000000000791b */ /* 0x000fe20003800000 */
.L_x_840:
[----:B------:R-:W-:Y:S05]  /*ad40*/  BSYNC B0 ;  /* 0x0000000000007941 */ /* 0x000fea0003800000 */
.L_x_839:
[----:B------:R-:W-:Y:S05]  /*ad50*/  BRA `(.L_x_841) ;  /* 0xffffffc4005c7947 */ /* 0x000fea000383ffff */
.L_x_778:
[----:B------:R-:W-:Y:S01]  /*ad60*/  BSSY B0, `(.L_x_842) ;  /* 0x0000005000007945 */ /* 0x000fe20003800000 */
[----:B------:R-:W-:-:S07]  /*ad70*/  IMAD.MOV.U32 R15, RZ, RZ, -0x1 ;  /* 0xffffffffff0f7424 */ /* 0x000fce00078e00ff */
[----:B------:R-:W-:Y:S05]  /*ad80*/  WARPSYNC.COLLECTIVE R15, `(.L_x_843) ;  /* 0x000000000f087348 */ /* 0x000fea0003c00000 */
[----:B------:R-:W-:Y:S01]  /*ad90*/  NOP ;  /* 0x0000000000007918 */ /* 0x000fe20000000000 */
[----:B------:R-:W-:Y:S01]  /*ada0*/  ENDCOLLECTIVE ;  /* 0x000000000000791b */ /* 0x000fe20003800000 */
.L_x_843:
[----:B------:R-:W-:Y:S05]  /*adb0*/  BSYNC B0 ;  /* 0x0000000000007941 */ /* 0x000fea0003800000 */
.L_x_842:
[----:B------:R-:W-:Y:S05]  /*adc0*/  BRA `(.L_x_844) ;  /* 0xffffffc800cc7947 */ /* 0x000fea000383ffff */
.L_x_795:
[----:B------:R-:W-:Y:S01]  /*add0*/  BSSY B0, `(.L_x_845) ;  /* 0x0000005000007945 */ /* 0x000fe20003800000 */
[----:B------:R-:W-:-:S07]  /*ade0*/  IMAD.MOV.U32 R15, RZ, RZ, -0x1 ;  /* 0xffffffffff0f7424 */ /* 0x000fce00078e00ff */
[----:B------:R-:W-:Y:S05]  /*adf0*/  WARPSYNC.COLLECTIVE R15, `(.L_x_846) ;  /* 0x000000000f087348 */ /* 0x000fea0003c00000 */
[----:B------:R-:W-:Y:S01]  /*ae00*/  NOP ;  /* 0x0000000000007918 */ /* 0x000fe20000000000 */
[----:B------:R-:W-:Y:S01]  /*ae10*/  ENDCOLLECTIVE ;  /* 0x000000000000791b */ /* 0x000fe20003800000 */
.L_x_846:
[----:B------:R-:W-:Y:S05]  /*ae20*/  BSYNC B0 ;  /* 0x0000000000007941 */ /* 0x000fea0003800000 */
.L_x_845:
[----:B------:R-:W-:Y:S05]  /*ae30*/  BRA `(.L_x_847) ;  /* 0xffffffd000487947 */ /* 0x000fea000383ffff */
.L_x_812:
[----:B-1----:R1:W2:Y:S02]  /*ae40*/  SYNCS.PHASECHK.TRANS64.TRYWAIT P1, [R12+URZ+0x36420], R11 ;  /* 0x0364200b0c0075a7 */ /* 0x0022a4000802017f */
[----:B--2---:R-:W-:Y:S05]  /*ae50*/  @!P1 NANOSLEEP.SYNCS 0x989680 ;  /* 0x009896800000995d */ /* 0x004fea0003900000 */
[----:B------:R-:W2:Y:S02]  /*ae60*/  @!P1 SYNCS.PHASECHK.TRANS64 P1, [R12+URZ+0x36420], R11 ;  /* 0x0364200b0c0095a7 */ /* 0x000ea4000802007f */
[----:B--2---:R-:W-:Y:S05]  /*ae70*/  @!P1 BRA `(.L_x_812) ;  /* 0xfffffffc00f09947 */ /* 0x004fea000383ffff */
[----:B------:R-:W-:Y:S05]  /*ae80*/  BRA `(.L_x_848) ;  /* 0xffffffdc00bc7947 */ /* 0x000fea000383ffff */
.L_x_816:
[----:B-1----:R1:W2:Y:S02]  /*ae90*/  SYNCS.PHASECHK.TRANS64.TRYWAIT P1, [R12+URZ+0x36438], R11 ;  /* 0x0364380b0c0075a7 */ /* 0x0022a4000802017f */
[----:B--2---:R-:W-:Y:S05]  /*aea0*/  @!P1 NANOSLEEP.SYNCS 0x989680 ;  /* 0x009896800000995d */ /* 0x004fea0003900000 */
[----:B------:R-:W2:Y:S02]  /*aeb0*/  @!P1 SYNCS.PHASECHK.TRANS64 P1, [R12+URZ+0x36438], R11 ;  /* 0x0364380b0c0095a7 */ /* 0x000ea4000802007f */
[----:B--2---:R-:W-:Y:S05]  /*aec0*/  @!P1 BRA `(.L_x_816) ;  /* 0xfffffffc00f09947 */ /* 0x004fea000383ffff */
[----:B------:R-:W-:Y:S05]  /*aed0*/  BRA `(.L_x_849) ;  /* 0xffffffe400647947 */ /* 0x000fea000383ffff */
.L_x_818:
[----:B--2---:R2:W3:Y:S02]  /*aee0*/  SYNCS.PHASECHK.TRANS64.TRYWAIT P1, [R12+URZ+0x36428], R27 ;  /* 0x0364281b0c0075a7 */ /* 0x0044e4000802017f */
[----:B---3--:R-:W-:Y:S05]  /*aef0*/  @!P1 NANOSLEEP.SYNCS 0x989680 ;  /* 0x009896800000995d */ /* 0x008fea0003900000 */
[----:B------:R-:W3:Y:S02]  /*af00*/  @!P1 SYNCS.PHASECHK.TRANS64 P1, [R12+URZ+0x36428], R27 ;  /* 0x0364281b0c0095a7 */ /* 0x000ee4000802007f */
[----:B---3--:R-:W-:Y:S05]  /*af10*/  @!P1 BRA `(.L_x_818) ;  /* 0xfffffffc00f09947 */ /* 0x008fea000383ffff */
[----:B------:R-:W-:Y:S05]  /*af20*/  BRA `(.L_x_850) ;  /* 0xffffffe8002c7947 */ /* 0x000fea000383ffff */
.L_x_820:
[----:B--2---:R2:W3:Y:S02]  /*af30*/  SYNCS.PHASECHK.TRANS64.TRYWAIT P1, [R12+URZ+0x36438], R28 ;  /* 0x0364381c0c0075a7 */ /* 0x0044e4000802017f */
[----:B---3--:R-:W-:Y:S05]  /*af40*/  @!P1 NANOSLEEP.SYNCS 0x989680 ;  /* 0x009896800000995d */ /* 0x008fea0003900000 */
[----:B------:R-:W3:Y:S02]  /*af50*/  @!P1 SYNCS.PHASECHK.TRANS64 P1, [R12+URZ+0x36438], R28 ;  /* 0x0364381c0c0095a7 */ /* 0x000ee4000802007f */
[----:B---3--:R-:W-:Y:S05]  /*af60*/  @!P1 BRA `(.L_x_820) ;  /* 0xfffffffc00f09947 */ /* 0x008fea000383ffff */
[----:B------:R-:W-:Y:S05]  /*af70*/  BRA `(.L_x_851) ;  /* 0xffffffe800c47947 */ /* 0x000fea000383ffff */
.L_x_822:
[----:B------:R-:W-:-:S07]  /*af80*/  SHF.L.U32 R5, R0, 0x1f, RZ ;  /* 0x0000001f00057819 */ /* 0x000fce00000006ff */
.L_x_852:
[----:B---3--:R3:W4:Y:S02]  /*af90*/  SYNCS.PHASECHK.TRANS64.TRYWAIT P1, [R12+URZ+0x36420], R5 ;  /* 0x036420050c0075a7 */ /* 0x008724000802017f */
[----:B----4-:R-:W-:Y:S05]  /*afa0*/  @!P1 NANOSLEEP.SYNCS 0x989680 ;  /* 0x009896800000995d */ /* 0x010fea0003900000 */
[----:B------:R-:W4:Y:S02]  /*afb0*/  @!P1 SYNCS.PHASECHK.TRANS64 P1, [R12+URZ+0x36420], R5 ;  /* 0x036420050c0095a7 */ /* 0x000f24000802007f */
[----:B----4-:R-:W-:Y:S05]  /*afc0*/  @!P1 BRA `(.L_x_852) ;  /* 0xfffffffc00f09947 */ /* 0x010fea000383ffff */
[----:B------:R-:W-:Y:S05]  /*afd0*/  BRA `(.L_x_853) ;  /* 0xffffffec005c7947 */ /* 0x000fea000383ffff */
.L_x_825:
[----:B---3--:R3:W4:Y:S02]  /*afe0*/  SYNCS.PHASECHK.TRANS64.TRYWAIT P1, [R12+URZ+0x36438], R11 ;  /* 0x0364380b0c0075a7 */ /* 0x008724000802017f */
[----:B----4-:R-:W-:Y:S05]  /*aff0*/  @!P1 NANOSLEEP.SYNCS 0x989680 ;  /* 0x009896800000995d */ /* 0x010fea0003900000 */
[----:B------:R-:W4:Y:S02]  /*b000*/  @!P1 SYNCS.PHASECHK.TRANS64 P1, [R12+URZ+0x36438], R11 ;  /* 0x0364380b0c0095a7 */ /* 0x000f24000802007f */
[----:B----4-:R-:W-:Y:S05]  /*b010*/  @!P1 BRA `(.L_x_825) ;  /* 0xfffffffc00f09947 */ /* 0x010fea000383ffff */
[----:B------:R-:W-:Y:S05]  /*b020*/  BRA `(.L_x_854) ;  /* 0xfffffff000087947 */ /* 0x000fea000383ffff */
.L_x_827:
[----:B----4-:R4:W1:Y:S02]  /*b030*/  SYNCS.PHASECHK.TRANS64.TRYWAIT P1, [R12+URZ+0x36428], R5 ;  /* 0x036428050c0075a7 */ /* 0x010864000802017f */
[----:B-1----:R-:W-:Y:S05]  /*b040*/  @!P1 NANOSLEEP.SYNCS 0x989680 ;  /* 0x009896800000995d */ /* 0x002fea0003900000 */
[----:B------:R-:W1:Y:S02]  /*b050*/  @!P1 SYNCS.PHASECHK.TRANS64 P1, [R12+URZ+0x36428], R5 ;  /* 0x036428050c0095a7 */ /* 0x000e64000802007f */
[----:B-1----:R-:W-:Y:S05]  /*b060*/  @!P1 BRA `(.L_x_827) ;  /* 0xfffffffc00f09947 */ /* 0x002fea000383ffff */
[----:B------:R-:W-:Y:S05]  /*b070*/  BRA `(.L_x_855) ;  /* 0xfffffff000b47947 */ /* 0x000fea000383ffff */
.L_x_829:
[----:B----4-:R4:W1:Y:S02]  /*b080*/  SYNCS.PHASECHK.TRANS64.TRYWAIT P1, [R12+URZ+0x36438], R3 ;  /* 0x036438030c0075a7 */ /* 0x010864000802017f */
[----:B-1----:R-:W-:Y:S05]  /*b090*/  @!P1 NANOSLEEP.SYNCS 0x989680 ;  /* 0x009896800000995d */ /* 0x002fea0003900000 */
[----:B------:R-:W1:Y:S02]  /*b0a0*/  @!P1 SYNCS.PHASECHK.TRANS64 P1, [R12+URZ+0x36438], R3 ;  /* 0x036438030c0095a7 */ /* 0x000e64000802007f */
[----:B-1----:R-:W-:Y:S05]  /*b0b0*/  @!P1 BRA `(.L_x_829) ;  /* 0xfffffffc00f09947 */ /* 0x002fea000383ffff */
[----:B------:R-:W-:Y:S05]  /*b0c0*/  BRA `(.L_x_856) ;  /* 0xfffffff400507947 */ /* 0x000fea000383ffff */
.L_x_831:
[----:B------:R-:W-:Y:S01]  /*b0d0*/  BSSY B0, `(.L_x_857) ;  /* 0x0000006000007945 */ /* 0x000fe20003800000 */
[----:B------:R-:W-:-:S07]  /*b0e0*/  IMAD.MOV.U32 R15, RZ, RZ, -0x1 ;  /* 0xffffffffff0f7424 */ /* 0x000fce00078e00ff */
[----:B-1234-:R-:W-:Y:S05]  /*b0f0*/  WARPSYNC.COLLECTIVE R15, `(.L_x_858) ;  /* 0x000000000f0c7348 */ /* 0x01efea0003c00000 */
[----:B------:R-:W-:Y:S02]  /*b100*/  ELECT P6, UR62, PT ;  /* 0x00000000003e782f */ /* 0x000fe400038c0000 */
[----:B------:R-:W-:Y:S01]  /*b110*/  MOV R14, UR62 ;  /* 0x0000003e000e7c02 */ /* 0x000fe20008000f00 */
[----:B-1234-:R-:W-:Y:S10]  /*b120*/  ENDCOLLECTIVE ;  /* 0x000000000000791b */ /* 0x01eff40003800000 */
.L_x_858:
[----:B------:R-:W-:Y:S05]  /*b130*/  BSYNC B0 ;  /* 0x0000000000007941 */ /* 0x000fea0003800000 */
.L_x_857:
[----:B------:R-:W-:Y:S05]  /*b140*/  BRA `(.L_x_859) ;  /* 0xfffffff8000c7947 */ /* 0x000fea000383ffff */
.L_x_833:
[----:B----4-:R4:W1:Y:S02]  /*b150*/  SYNCS.PHASECHK.TRANS64.TRYWAIT P0, [R7+URZ], R6 ;  /* 0x00000006070075a7 */ /* 0x010864000800017f */
[----:B-1----:R-:W-:Y:S05]  /*b160*/  @!P0 NANOSLEEP.SYNCS 0x989680 ;  /* 0x009896800000895d */ /* 0x002fea0003900000 */
[----:B------:R-:W1:Y:S02]  /*b170*/  @!P0 SYNCS.PHASECHK.TRANS64 P0, [R7+URZ], R6 ;  /* 0x00000006070085a7 */ /* 0x000e64000800007f */
[----:B-1----:R-:W-:Y:S05]  /*b180*/  @!P0 BRA `(.L_x_833) ;  /* 0xfffffffc00f08947 */ /* 0x002fea000383ffff */
[----:B------:R-:W-:Y:S05]  /*b190*/  BRA `(.L_x_860) ;  /* 0xfffffff800487947 */ /* 0x000fea000383ffff */
.L_x_834:
[----:B------:R1:W1:Y:S02]  /*b1a0*/  SYNCS.PHASECHK.TRANS64.TRYWAIT P0, [R5+URZ], R0 ;  /* 0x00000000050075a7 */ /* 0x000264000800017f */
[----:B-1----:R-:W-:Y:S05]  /*b1b0*/  @!P0 NANOSLEEP.SYNCS 0x989680 ;  /* 0x009896800000895d */ /* 0x002fea0003900000 */
[----:B------:R-:W1:Y:S02]  /*b1c0*/  @!P0 SYNCS.PHASECHK.TRANS64 P0, [R5+URZ], R0 ;  /* 0x00000000050085a7 */ /* 0x000e64000800007f */
[----:B-1----:R-:W-:Y:S05]  /*b1d0*/  @!P0 BRA `(.L_x_834) ;  /* 0xfffffffc00f08947 */ /* 0x002fea000383ffff */
[----:B------:R-:W-:Y:S05]  /*b1e0*/  BRA `(.L_x_861) ;  /* 0xfffffff8003c7947 */ /* 0x000fea000383ffff */
.L_x_862:
        /* <DEDUP_REMOVED lines=9> */
.L_x_3860:


//--------------------- .text._ZN7cutlass13device_kernelIN5flash11enable_sm90INS1_16FlashAttnBwdSm90INS1_25CollectiveMainloopBwdSm90ILi2ELi1ELi1EN4cute5tupleIJNS5_1CILi1EEES8_S8_EEENS6_IJNS7_ILi64EEENS7_ILi96EEENS7_ILi192EEEEEENS_10bfloat16_tEfNS_4arch4Sm90ELb0ELb0ELb1ELb1ELb0ELb0ELb1ELb0ELi3ELi1ELi1ELi1ELb0EEENS1_24CollectiveEpilogueBwdGQAISD_fSG_Li384ELb1ELb0EEENS1_19SingleTileSchedulerILb1ELb0ELb0ELi96EEEEEEEEEvNT_6ParamsE --------------------------
	.section	.text._ZN7cutlass13device_kernelIN5flash11enable_sm90INS1_16FlashAttnBwdSm90INS1_25CollectiveMainloopBwdSm90ILi2ELi1ELi1EN4cute5tupleIJNS5_1CILi1EEES8_S8_EEENS6_IJNS7_ILi64EEENS7_ILi96EEENS7_ILi192EEEEEENS_10bfloat16_tEfNS_4arch4Sm90ELb0ELb0ELb1ELb1ELb0ELb0ELb1ELb0ELi3ELi1ELi1ELi1ELb0EEENS1_24CollectiveEpilogueBwdGQAISD_fSG_Li384ELb1ELb0EEENS1_19SingleTileSchedulerILb1ELb0ELb0ELi96EEEEEEEEEvNT_6ParamsE,"ax",@progbits
	.align	128
.text._ZN7cutlass13device_kernelIN5flash11enable_sm90INS1_16FlashAttnBwdSm90INS1_25CollectiveMainloopBwdSm90ILi2ELi1ELi1EN4cute5tupleIJNS5_1CILi1EEES8_S8_EEENS6_IJNS7_ILi64EEENS7_ILi96EEENS7_ILi192EEEEEENS_10bfloat16_tEfNS_4arch4Sm90ELb0ELb0ELb1ELb1ELb0ELb0ELb1ELb0ELi3ELi1ELi1ELi1ELb0EEENS1_24CollectiveEpilogueBwdGQAISD_fSG_Li384ELb1ELb0EEENS1_19SingleTileSchedulerILb1ELb0ELb0ELi96EEEEEEEEEvNT_6ParamsE:
        .type           _ZN7cutlass13device_kernelIN5flash11enable_sm90INS1_16FlashAttnBwdSm90INS1_25CollectiveMainloopBwdSm90ILi2ELi1ELi1EN4cute5tupleIJNS5_1CILi1EEES8_S8_EEENS6_IJNS7_ILi64EEENS7_ILi96EEENS7_ILi192EEEEEENS_10bfloat16_tEfNS_4arch4Sm90ELb0ELb0ELb1ELb1ELb0ELb0ELb1ELb0ELi3ELi1ELi1ELi1ELb0EEENS1_24CollectiveEpilogueBwdGQAISD_fSG_Li384ELb1ELb0EEENS1_19SingleTileSchedulerILb1ELb0ELb0ELi96EEEEEEEEEvNT_6ParamsE,@function
        .size           _ZN7cutlass13device_kernelIN5flash11enable_sm90INS1_16FlashAttnBwdSm90INS1_25CollectiveMainloopBwdSm90ILi2ELi1ELi1EN4cute5tupleIJNS5_1CILi1EEES8_S8_EEENS6_IJNS7_ILi64EEENS7_ILi96EEENS7_ILi192EEEEEENS_10bfloat16_tEfNS_4arch4Sm90ELb0ELb0ELb1ELb1ELb0ELb0ELb1ELb0ELi3ELi1ELi1ELi1ELb0EEENS1_24CollectiveEpilogueBwdGQAISD_fSG_Li384ELb1ELb0EEENS1_19SingleTileSchedulerILb1ELb0ELb0ELi96EEEEEEEEEvNT_6ParamsE,(.L_x_3861 - _ZN7cutlass13device_kernelIN5flash11enable_sm90INS1_16FlashAttnBwdSm90INS1_25CollectiveMainloopBwdSm90ILi2ELi1ELi1EN4cute5tupleIJNS5_1CILi1EEES8_S8_EEENS6_IJNS7_ILi64EEENS7_ILi96EEENS7_ILi192EEEEEENS_10bfloat16_tEfNS_4arch4Sm90ELb0ELb0ELb1ELb1ELb0ELb0ELb1ELb0ELi3ELi1ELi1ELi1ELb0EEENS1_24CollectiveEpilogueBwdGQAISD_fSG_Li384ELb1ELb0EEENS1_19SingleTileSchedulerILb1ELb0ELb0ELi96EEEEEEEEEvNT_6ParamsE)
        .other          _ZN7cutlass13device_kernelIN5flash11enable_sm90INS1_16FlashAttnBwdSm90INS1_25CollectiveMainloopBwdSm90ILi2ELi1ELi1EN4cute5tupleIJNS5_1CILi1EEES8_S8_EEENS6_IJNS7_ILi64EEENS7_ILi96EEENS7_ILi192EEEEEENS_10bfloat16_tEfNS_4arch4Sm90ELb0ELb0ELb1ELb1ELb0ELb0ELb1ELb0ELi3ELi1ELi1ELi1ELb0EEENS1_24CollectiveEpilogueBwdGQAISD_fSG_Li384ELb1ELb0EEENS1_19SingleTileSchedulerILb1ELb0ELb0ELi96EEEEEEEEEvNT_6ParamsE,@"STO_CUDA_ENTRY STV_DEFAULT"
_ZN7cutlass13device_kernelIN5flash11enable_sm90INS1_16FlashAttnBwdSm90INS1_25CollectiveMainloopBwdSm90ILi2ELi1ELi1EN4cute5tupleIJNS5_1CILi1EEES8_S8_EEENS6_IJNS7_ILi64EEENS7_ILi96EEENS7_ILi192EEEEEENS_10bfloat16_tEfNS_4arch4Sm90ELb0ELb0ELb1ELb1ELb0ELb0ELb1ELb0ELi3ELi1ELi1ELi1ELb0EEENS1_24CollectiveEpilogueBwdGQAISD_fSG_Li384ELb1ELb0EEENS1_19SingleTileSchedulerILb1ELb0ELb0ELi96EEEEEEEEEvNT_6ParamsE:
        /* <DEDUP_REMOVED lines=23> */
.L_x_864:
[----:B------:R-:W-:Y:S05]  /*0170*/  BSYNC B0 ;  /* 0x0000000000007941 */ /* 0x000fea0003800000 */
.L_x_863:
        /* <DEDUP_REMOVED lines=34> */
.L_x_865:
        /* <DEDUP_REMOVED lines=20> */
.L_x_866:
        /* <DEDUP_REMOVED lines=8> */
.L_x_869:
        /* <DEDUP_REMOVED lines=21> */
.L_x_870:
        /* <DEDUP_REMOVED lines=10> */
.L_x_872:
[----:B------:R-:W2:Y:S02]  /*0750*/  LDC R0, c[0x0][0x8c4] ;  /* 0x00023100ff007b82 */ /* 0x000ea40000000800 */
.L_x_871:
        /* <DEDUP_REMOVED lines=15> */
.L_x_874:
        /* <DEDUP_REMOVED lines=10> */
.L_x_875:
        /* <DEDUP_REMOVED lines=8> */
.L_x_876:
        /* <DEDUP_REMOVED lines=9> */
.L_x_877:
        /* <DEDUP_REMOVED lines=76> */
.L_x_880:
        /* <DEDUP_REMOVED lines=15> */
.L_x_879:
        /* <DEDUP_REMOVED lines=20> */
.L_x_882:
        /* <DEDUP_REMOVED lines=15> */
.L_x_881:
        /* <DEDUP_REMOVED lines=8> */
.L_x_970:
        /* <DEDUP_REMOVED lines=26> */
.L_x_884:
        /* <DEDUP_REMOVED lines=100> */
.L_x_896:
[----:B------:R-:W-:-:S13]  /*1a40*/  ISETP.NE.AND P0, PT, R9, 0x3, PT ;  /* 0x000000030900780c */ /* 0x000fda0003f05270 */
[----:B------:R-:W-:Y:S05]  /*1a50*/  @!P0 BRA `(.L_x_886) ;  /* 0x0000000000048947 */ /* 0x000fea0003800000 */
[----:B------:R-:W-:Y:S01]  /*1a60*/  BPT.TRAP 0x1 ;  /* 0x000000040000795c */ /* 0x000fe20000300000 */
.L_x_886:
[----:B------:R-:W-:Y:S02]  /*1a70*/  LEA R4, R3, UR36, 0x3 ;  /* 0x0000002403047c11 */ /* 0x000fe4000f8e18ff */
[----:B------:R-:W-:-:S04]  /*1a80*/  SHF.L.U32 R11, R7, 0x1f, RZ ;  /* 0x0000001f070b7819 */ /* 0x000fc800000006ff */
[----:B------:R1:W2:Y:S01]  /*1a90*/  SYNCS.PHASECHK.TRANS64.TRYWAIT P1, [R4+URZ+0x36410], R11 ;  /* 0x0364100b040075a7 */ /* 0x0002a2000802017f */
[----:B------:R-:W-:Y:S05]  /*1aa0*/  @!P0 BRA `(.L_x_887) ;  /* 0x0000000000048947 */ /* 0x000fea0003800000 */
[----:B------:R-:W-:Y:S01]  /*1ab0*/  BPT.TRAP 0x1 ;  /* 0x000000040000795c */ /* 0x000fe20000300000 */
.L_x_887:
[----:B--2---:R-:W-:Y:S05]  /*1ac0*/  @P1 BRA `(.L_x_888) ;  /* 0x0000000000081947 */ /* 0x004fea0003800000 */
[----:B------:R-:W2:Y:S02]  /*1ad0*/  SYNCS.PHASECHK.TRANS64.TRYWAIT P1, [R4+URZ+0x36410], R11 ;  /* 0x0364100b040075a7 */ /* 0x000ea4000802017f */
[----:B--2---:R-:W-:Y:S05]  /*1ae0*/  @!P1 BRA `(.L_x_889) ;  /* 0x0000006800649947 */ /* 0x004fea0003800000 */
.L_x_888:
        /* <DEDUP_REMOVED lines=104> */
.L_x_890:
[----:B------:R-:W-:-:S04]  /*2170*/  SHF.L.U32 R15, R6, 0x1f, RZ ;  /* 0x0000001f060f7819 */ /* 0x000fc800000006ff */
[----:B------:R1:W1:Y:S01]  /*2180*/  SYNCS.PHASECHK.TRANS64.TRYWAIT P1, [UR36+0x36430], R15 ;  /* 0x0364300fff0075a7 */ /* 0x0002620008020164 */
[----:B------:R-:W-:Y:S05]  /*2190*/  @!P0 BRA `(.L_x_891) ;  /* 0x0000000000048947 */ /* 0x000fea0003800000 */
[----:B------:R-:W-:Y:S01]  /*21a0*/  BPT.TRAP 0x1 ;  /* 0x000000040000795c */ /* 0x000fe20000300000 */
.L_x_891:
        /* <DEDUP_REMOVED lines=33> */
.L_x_892:
        /* <DEDUP_REMOVED lines=340> */
.L_x_894:
        /* <DEDUP_REMOVED lines=60> */
.L_x_895:
        /* <DEDUP_REMOVED lines=63> */
.L_x_878:
[----:B------:R-:W-:Y:S05]  /*40b0*/  @P0 BRA `(.L_x_873) ;  /* 0x0000004000b40947 */ /* 0x000fea0003800000 */
[----:B------:R-:W3:Y:S01]  /*40c0*/  LDL.LU R120, [R1+0x8] ;  /* 0x0000080001787983 */ /* 0x000ee20000300800 */
[----:B-12---:R-:W1:Y:S01]  /*40d0*/  LDC.64 R2, c[0x0][0x878] ;  /* 0x00021e00ff027b82 */ /* 0x006e620000000a00 */
[----:B------:R-:W2:Y:S01]  /*40e0*/  S2R R0, SR_TID.X ;  /* 0x0000000000007919 */ /* 0x000ea20000002100 */
[----:B------:R-:W4:Y:S06]  /*40f0*/  S2R R6, SR_CTAID.Y ;  /* 0x0000000000067919 */ /* 0x000f2c0000002600 */
[----:B------:R-:W5:Y:S01]  /*4100*/  S2UR UR5, SR_CgaCtaId ;  /* 0x00000000000579c3 */ /* 0x000f620000008800 */
[----:B------:R-:W4:Y:S07]  /*4110*/  S2R R10, SR_CTAID.X ;  /* 0x00000000000a7919 */ /* 0x000f2e0000002500 */
[----:B------:R-:W4:Y:S01]  /*4120*/  LDC.64 R12, c[0x0][0x818] ;  /* 0x00020600ff0c7b82 */ /* 0x000f220000000a00 */
[----:B-1----:R-:W-:-:S07]  /*4130*/  ISETP.NE.U32.AND P0, PT, R2, RZ, PT ;  /* 0x000000ff0200720c */ /* 0x002fce0003f05070 */
[----:B------:R-:W1:Y:S01]  /*4140*/  LDC.64 R16, c[0x0][0x840] ;  /* 0x00021000ff107b82 */ /* 0x000e620000000a00 */
[----:B------:R-:W-:-:S07]  /*4150*/  ISETP.NE.AND.EX P0, PT, R3, RZ, PT, P0 ;  /* 0x000000ff0300720c */ /* 0x000fce0003f05300 */
[----:B------:R-:W5:Y:S08]  /*4160*/  LDC R2, c[0x0][0x850] ;  /* 0x00021400ff027b82 */ /* 0x000f700000000800 */
[----:B------:R-:W3:Y:S01]  /*4170*/  @P0 LDC.64 R4, c[0x0][0x878] ;  /* 0x00021e00ff040b82 */ /* 0x000ee20000000a00 */
[----:B------:R-:W-:-:S07]  /*4180*/  UMOV UR4, 0x400 ;  /* 0x0000040000047882 */ /* 0x000fce0000000000 */
[----:B------:R-:W1:Y:S08]  /*4190*/  LDC.64 R14, c[0x0][0x820] ;  /* 0x00020800ff0e7b82 */ /* 0x000e700000000a00 */
[----:B------:R-:W1:Y:S08]  /*41a0*/  LDC.64 R18, c[0x0][0x848] ;  /* 0x00021200ff127b82 */ /* 0x000e700000000a00 */
[----:B------:R-:W1:Y:S08]  /*41b0*/  LDC.64 R20, c[0x0][0x800] ;  /* 0x00020000ff147b82 */ /* 0x000e700000000a00 */
[----:B------:R-:W1:Y:S01]  /*41c0*/  LDC.64 R22, c[0x0][0x828] ;  /* 0x00020a00ff167b82 */ /* 0x000e620000000a00 */
[----:B---3--:R-:W-:-:S06]  /*41d0*/  @P0 IMAD.WIDE R4, R120, 0x4, R4 ;  /* 0x0000000478040825 */ /* 0x008fcc00078e0204 */
[----:B------:R-:W3:Y:S01]  /*41e0*/  @P0 LDG.E R4, desc[UR38][R4.64] ;  /* 0x0000002604040981 */ /* 0x000ee2000c1e1900 */
[----:B------:R-:W-:Y:S01]  /*41f0*/  BAR.SYNC.DEFER_BLOCKING 0x1, 0x180 ;  /* 0x0046000000007b1d */ /* 0x000fe20000010000 */
[----:B-----5:R-:W-:Y:S01]  /*4200*/  ISETP.NE.AND P1, PT, R2, 0x1, PT ;  /* 0x000000010200780c */ /* 0x020fe20003f25270 */
[----:B--2---:R-:W-:Y:S01]  /*4210*/  VIADD R2, R0, 0xffffff80 ;  /* 0xffffff8000027836 */ /* 0x004fe20000000000 */
[----:B------:R-:W-:-:S03]  /*4220*/  ULEA UR4, UR5, UR4, 0x18 ;  /* 0x0000000405047291 */ /* 0x000fc6000f8ec03f */
[----:B------:R-:W-:Y:S01]  /*4230*/  BSSY B0, `(.L_x_897) ;  /* 0x0000052000007945 */ /* 0x000fe20003800000 */
[----:B------:R-:W-:-:S04]  /*4240*/  SHF.R.S32.HI R3, RZ, 0x1f, R2 ;  /* 0x0000001fff037819 */ /* 0x000fc80000011402 */
[----:B------:R-:W-:-:S03]  /*4250*/  LEA.HI R7, R3, R2, RZ, 0x7 ;  /* 0x0000000203077211 */ /* 0x000fc600078f38ff */
[----:B------:R-:W2:Y:S01]  /*4260*/  @P1 LDC R9, c[0x0][0x854] ;  /* 0x00021500ff091b82 */ /* 0x000ea20000000800 */
[----:B------:R-:W-:Y:S02]  /*4270*/  LOP3.LUT R3, R7, 0x3fffff80, RZ, 0xc0, !PT ;  /* 0x3fffff8007037812 */ /* 0x000fe400078ec0ff */
[----:B------:R-:W-:-:S03]  /*4280*/  SHF.R.S32.HI R8, RZ, 0x7, R7 ;  /* 0x00000007ff087819 */ /* 0x000fc60000011407 */
[----:B------:R-:W-:Y:S02]  /*4290*/  IMAD.IADD R3, R2, 0x1, -R3 ;  /* 0x0000000102037824 */ /* 0x000fe400078e0a03 */
[----:B------:R-:W5:Y:S02]  /*42a0*/  @P1 LDC R11, c[0x0][0x858] ;  /* 0x00021600ff0b1b82 */ /* 0x000f640000000800 */
[----:B------:R-:W-:Y:S02]  /*42b0*/  IMAD R7, R8, 0x600, R3 ;  /* 0x0000060008077824 */ /* 0x000fe400078e0203 */
[----:B----4-:R-:W-:Y:S02]  /*42c0*/  IMAD.MOV.U32 R3, RZ, RZ, R6 ;  /* 0x000000ffff037224 */ /* 0x010fe400078e0006 */
[----:B------:R-:W-:-:S05]  /*42d0*/  IMAD.SHL.U32 R7, R7, 0x4, RZ ;  /* 0x0000000407077824 */ /* 0x000fca00078e00ff */
[----:B------:R-:W-:Y:S01]  /*42e0*/  LEA R8, R7, UR4, 0x2 ;  /* 0x0000000407087c11 */ /* 0x000fe2000f8e10ff */
[----:B------:R-:W-:-:S04]  /*42f0*/  IMAD R7, R10, 0x4800, RZ ;  /* 0x000048000a077824 */ /* 0x000fc800078e02ff */
        /* <DEDUP_REMOVED lines=17> */
[----:B-1----:R-:W1:Y:S01]  /*4410*/  FENCE.VIEW.ASYNC.S ;  /* 0x00000000000073c6 */ /* 0x002e620000000000 */
[----:B---3--:R-:W-:-:S04]  /*4420*/  @P0 IMAD R4, R120, 0x60, R4 ;  /* 0x0000006078040824 */ /* 0x008fc800078e0204 */
[----:B------:R-:W-:-:S04]  /*4430*/  @P0 IMAD.HI R5, R4, 0x2aaaaaab, RZ ;  /* 0x2aaaaaab04050827 */ /* 0x000fc800078e02ff */
[----:B--2---:R-:W-:Y:S01]  /*4440*/  @P1 IMAD.HI.U32 R4, R6, R9, RZ ;  /* 0x0000000906041227 */ /* 0x004fe200078e00ff */
[----:B------:R-:W-:-:S04]  /*4450*/  @P0 SHF.R.U32.HI R6, RZ, 0x1f, R5 ;  /* 0x0000001fff060819 */ /* 0x000fc80000011605 */
[----:B------:R-:W-:Y:S02]  /*4460*/  @P0 LEA.HI.SX32 R6, R5, R6, 0x1c ;  /* 0x0000000605060211 */ /* 0x000fe400078fe2ff */
[----:B-----5:R-:W-:-:S03]  /*4470*/  @P1 SHF.R.U32.HI R3, RZ, R11, R4 ;  /* 0x0000000bff031219 */ /* 0x020fc60000011604 */
[----:B------:R-:W-:Y:S01]  /*4480*/  @P0 IMAD R4, R6, 0x4800, RZ ;  /* 0x0000480006040824 */ /* 0x000fe200078e02ff */
[----:B------:R-:W-:-:S04]  /*4490*/  SHF.R.S32.HI R9, RZ, 0x1f, R3 ;  /* 0x0000001fff097819 */ /* 0x000fc80000011403 */
[----:B------:R-:W-:Y:S02]  /*44a0*/  @P0 SHF.R.S32.HI R5, RZ, 0x1f, R4 ;  /* 0x0000001fff050819 */ /* 0x000fe40000011404 */
[----:B------:R-:W-:Y:S01]  /*44b0*/  @!P0 CS2R R4, SRZ ;  /* 0x0000000000048805 */ /* 0x000fe2000001ff00 */
[----:B------:R-:W-:Y:S01]  /*44c0*/  IMAD R10, R9, R16, RZ ;  /* 0x00000010090a7224 */ /* 0x000fe200078e02ff */
[----:B-1----:R-:W-:Y:S04]  /*44d0*/  BAR.SYNC.DEFER_BLOCKING 0x1, 0x180 ;  /* 0x0046000000007b1d */ /* 0x002fe80000010000 */
[----:B------:R-:W-:Y:S01]  /*44e0*/  IADD3 R6, P1, R7, R4, RZ ;  /* 0x0000000407067210 */ /* 0x000fe20007f3e0ff */
[----:B------:R-:W-:Y:S01]  /*44f0*/  IMAD R4, R9, R12, RZ ;  /* 0x0000000c09047224 */ /* 0x000fe200078e02ff */
[----:B------:R-:W-:-:S02]  /*4500*/  SEL R9, R120, RZ, !P0 ;  /* 0x000000ff78097207 */ /* 0x000fc40004000000 */
[----:B------:R-:W-:Y:S01]  /*4510*/  LEA.HI.X.SX32 R7, R7, R5, 0x1, P1 ;  /* 0x0000000507077211 */ /* 0x000fe200008f0eff */
[C---:B------:R-:W-:Y:S02]  /*4520*/  IMAD R11, R3.reuse, R13, R4 ;  /* 0x0000000d030b7224 */ /* 0x040fe400078e0204 */
[C---:B------:R-:W-:Y:S02]  /*4530*/  IMAD R13, R3.reuse, R17, R10 ;  /* 0x00000011030d7224 */ /* 0x040fe400078e020a */
[----:B------:R-:W-:-:S04]  /*4540*/  IMAD.WIDE.U32 R4, R3, R12, R6 ;  /* 0x0000000c03047225 */ /* 0x000fc800078e0006 */
[----:B------:R-:W-:Y:S01]  /*4550*/  IMAD.WIDE.U32 R6, R3, R16, R6 ;  /* 0x0000001003067225 */ /* 0x000fe200078e0006 */
[----:B------:R-:W-:-:S03]  /*4560*/  SHF.R.S32.HI R3, RZ, 0x1f, R120 ;  /* 0x0000001fff037819 */ /* 0x000fc60000011478 */
[----:B------:R-:W-:Y:S01]  /*4570*/  IMAD.IADD R5, R5, 0x1, R11 ;  /* 0x0000000105057824 */ /* 0x000fe200078e020b */
[----:B------:R-:W-:Y:S01]  /*4580*/  SEL R3, R3, RZ, !P0 ;  /* 0x000000ff03037207 */ /* 0x000fe20004000000 */
[----:B------:R-:W-:Y:S01]  /*4590*/  IMAD.IADD R7, R7, 0x1, R13 ;  /* 0x0000000107077824 */ /* 0x000fe200078e020d */
[----:B------:R-:W-:Y:S01]  /*45a0*/  ISETP.NE.AND P0, PT, R2, RZ, PT ;  /* 0x000000ff0200720c */ /* 0x000fe20003f05270 */
[----:B------:R-:W-:-:S04]  /*45b0*/  IMAD.WIDE.U32 R4, R9, R14, R4 ;  /* 0x0000000e09047225 */ /* 0x000fc800078e0004 */
[C---:B------:R-:W-:Y:S01]  /*45c0*/  IMAD R10, R3.reuse, R14, RZ ;  /* 0x0000000e030a7224 */ /* 0x040fe200078e02ff */
[----:B------:R-:W-:Y:S01]  /*45d0*/  LEA R20, P1, R4, R20, 0x2 ;  /* 0x0000001404147211 */ /* 0x000fe200078210ff */
[-C--:B------:R-:W-:Y:S02]  /*45e0*/  IMAD R12, R3, R18.reuse, RZ ;  /* 0x00000012030c7224 */ /* 0x080fe400078e02ff */
[----:B------:R-:W-:-:S04]  /*45f0*/  IMAD.WIDE.U32 R6, R9, R18, R6 ;  /* 0x0000001209067225 */ /* 0x000fc800078e0006 */
[C---:B------:R-:W-:Y:S01]  /*4600*/  IMAD R3, R9.reuse, R15, R10 ;  /* 0x0000000f09037224 */ /* 0x040fe200078e020a */
[----:B------:R-:W-:Y:S01]  /*4610*/  LEA R22, P2, R6, R22, 0x2 ;  /* 0x0000001606167211 */ /* 0x000fe200078410ff */
[----:B------:R-:W-:Y:S02]  /*4620*/  IMAD R9, R9, R19, R12 ;  /* 0x0000001309097224 */ /* 0x000fe400078e020c */
[----:B------:R-:W-:Y:S02]  /*4630*/  IMAD.IADD R3, R5, 0x1, R3 ;  /* 0x0000000105037824 */ /* 0x000fe400078e0203 */
[----:B------:R-:W-:-:S03]  /*4640*/  IMAD.IADD R2, R7, 0x1, R9 ;  /* 0x0000000107027824 */ /* 0x000fc600078e0209 */
[----:B------:R-:W-:Y:S02]  /*4650*/  LEA.HI.X R3, R4, R21, R3, 0x2, P1 ;  /* 0x0000001504037211 */ /* 0x000fe400008f1403 */
[----:B------:R-:W-:Y:S01]  /*4660*/  LEA.HI.X R2, R6, R23, R2, 0x2, P2 ;  /* 0x0000001706027211 */ /* 0x000fe200010f1402 */
[----:B----4-:R-:W-:Y:S06]  /*4670*/  @P0 BRA `(.L_x_898) ;  /* 0x0000000000340947 */ /* 0x010fec0003800000 */
[----:B------:R-:W-:Y:S01]  /*4680*/  R2UR UR6, R22 ;  /* 0x00000000160672ca */ /* 0x000fe200000e0000 */
[----:B------:R-:W-:Y:S01]  /*4690*/  UMOV UR5, 0x1200 ;  /* 0x0000120000057882 */ /* 0x000fe20000000000 */
[----:B------:R-:W-:Y:S01]  /*46a0*/  R2UR UR7, R2 ;  /* 0x00000000020772ca */ /* 0x000fe200000e0000 */
[----:B------:R-:W-:Y:S01]  /*46b0*/  UMOV UR8, 0x0 ;  /* 0x0000000000087882 */ /* 0x000fe20000000000 */
[----:B------:R-:W-:Y:S01]  /*46c0*/  PLOP3.LUT P0, PT, PT, PT, PT, 0x80, 0x0 ;  /* 0x000000000000781c */ /* 0x000fe20003f0f070 */
[----:B------:R-:W-:-:S12]  /*46d0*/  UMOV UR9, 0x14f00000 ;  /* 0x14f0000000097882 */ /* 0x000fd80000000000 */
.L_x_899:
[----:B------:R-:W-:Y:S01]  /*46e0*/  @P0 ELECT P1, URZ, PT ;  /* 0x00000000003f082f */ /* 0x000fe20003820000 */
[----:B------:R1:W-:-:S12]  /*46f0*/  UBLKRED.G.S.ADD.F32.RN [UR6], [UR4], UR5, desc[UR8] ;  /* 0x00000806040073bb */ /* 0x0003d800080a1405 */
[----:B------:R-:W-:Y:S02]  /*4700*/  @P1 PLOP3.LUT P0, PT, P1, PT, PT, 0x8, 0x0 ;  /* 0x000000000000181c */ /* 0x000fe40000f0e170 */
[----:B------:R-:W-:-:S11]  /*4710*/  PLOP3.LUT P1, PT, PT, PT, PT, 0x8, 0x0 ;  /* 0x000000000000781c */ /* 0x000fd60003f2e170 */
[----:B-1----:R-:W-:Y:S05]  /*4720*/  @P0 BRA.U.ANY `(.L_x_899) ;  /* 0xfffffffd00ec0947 */ /* 0x002fea000393ffff */
[----:B------:R0:W-:Y:S01]  /*4730*/  UTMACMDFLUSH ;  /* 0x00000000000079b7 */ /* 0x0001e20000000000 */
[----:B------:R-:W-:-:S04]  /*4740*/  DEPBAR.LE SB0, 0x0 ;  /* 0x000080000000791a */ /* 0x000fc80000000000 */
.L_x_898:
[----:B------:R-:W-:Y:S05]  /*4750*/  BSYNC B0 ;  /* 0x0000000000007941 */ /* 0x000fea0003800000 */
.L_x_897:
[----:B------:R-:W-:Y:S01]  /*4760*/  BAR.SYNC.DEFER_BLOCKING 0x1, 0x180 ;  /* 0x0046000000007b1d */ /* 0x000fe20000010000 */
[----:B------:R-:W-:-:S05]  /*4770*/  ISETP.NE.AND P0, PT, R0, 0x80, PT ;  /* 0x000000800000780c */ /* 0x000fca0003f05270 */
        /* <DEDUP_REMOVED lines=26> */
.L_x_900:
        /* <DEDUP_REMOVED lines=8> */
.L_x_868:
        /* <DEDUP_REMOVED lines=20> */
.L_x_902:
        /* <DEDUP_REMOVED lines=13> */
.L_x_904:
[----:B------:R-:W-:-:S05]  /*4bb0*/  ULDC UR5, c[0x0][0x8c4] ;  /* 0x0002310000057ab9 */ /* 0x000fca0000000800 */
.L_x_903:
        /* <DEDUP_REMOVED lines=40> */
.L_x_905:
        /* <DEDUP_REMOVED lines=53> */
.L_x_927:
        /* <DEDUP_REMOVED lines=23> */
.L_x_908:
[----:B------:R-:W-:Y:S05]  /*5300*/  BSYNC B0 ;  /* 0x0000000000007941 */ /* 0x000fea0003800000 */
.L_x_907:
        /* <DEDUP_REMOVED lines=12> */
.L_x_910:
[----:B------:R-:W-:Y:S05]  /*53d0*/  BSYNC B0 ;  /* 0x0000000000007941 */ /* 0x000fea0003800000 */
.L_x_909:
        /* <DEDUP_REMOVED lines=13> */
.L_x_912:
[----:B------:R-:W-:Y:S05]  /*54b0*/  BSYNC B0 ;  /* 0x0000000000007941 */ /* 0x000fea0003800000 */
.L_x_911:
[----:B------:R-:W-:Y:S06]  /*54c0*/  BAR.ARV 0xa, 0xa0 ;  /* 0x0282800000007b1d */ /* 0x000fec0000002000 */
[----:B------:R-:W-:Y:S04]  /*54d0*/  BSSY B0, `(.L_x_913) ;  /* 0x0000003000007945 */ /* 0x000fe80003800000 */
[----:B------:R-:W-:Y:S05]  /*54e0*/  @!P0 BRA `(.L_x_914) ;  /* 0x0000000000048947 */ /* 0x000fea0003800000 */
[----:B------:R-:W-:-:S04]  /*54f0*/  DEPBAR.LE SB0, 0x1 ;  /* 0x000080400000791a */ /* 0x000fc80000000000 */
.L_x_914:
[----:B------:R-:W-:Y:S05]  /*5500*/  BSYNC B0 ;  /* 0x0000000000007941 */ /* 0x000fea0003800000 */
.L_x_913:
[----:B------:R-:W-:Y:S06]  /*5510*/  BAR.ARV 0xb, 0xa0 ;  /* 0x02c2800000007b1d */ /* 0x000fec0000002000 */
[----:B------:R-:W-:Y:S04]  /*5520*/  BSSY B0, `(.L_x_915) ;  /* 0x0000003000007945 */ /* 0x000fe80003800000 */
[----:B------:R-:W-:Y:S05]  /*5530*/  @!P0 BRA `(.L_x_916) ;  /* 0x0000000000048947 */ /* 0x000fea0003800000 */
[----:B------:R-:W-:-:S04]  /*5540*/  DEPBAR.LE SB0, 0x0 ;  /* 0x000080000000791a */ /* 0x000fc80000000000 */
.L_x_916:
[----:B------:R-:W-:Y:S05]  /*5550*/  BSYNC B0 ;  /* 0x0000000000007941 */ /* 0x000fea0003800000 */
.L_x_915:
        /* <DEDUP_REMOVED lines=13> */
.L_x_918:
[----:B------:R-:W-:Y:S05]  /*5630*/  BSYNC B0 ;  /* 0x0000000000007941 */ /* 0x000fea0003800000 */
.L_x_917:
        /* <DEDUP_REMOVED lines=12> */
.L_x_920:
[----:B------:R-:W-:Y:S05]  /*5700*/  BSYNC B0 ;  /* 0x0000000000007941 */ /* 0x000fea0003800000 */
.L_x_919:
        /* <DEDUP_REMOVED lines=13> */
.L_x_922:
[----:B------:R-:W-:Y:S05]  /*57e0*/  BSYNC B0 ;  /* 0x0000000000007941 */ /* 0x000fea0003800000 */
.L_x_921:
[----:B------:R-:W-:Y:S06]  /*57f0*/  BAR.ARV 0xa, 0xa0 ;  /* 0x0282800000007b1d */ /* 0x000fec0000002000 */
[----:B------:R-:W-:Y:S04]  /*5800*/  BSSY B0, `(.L_x_923) ;  /* 0x0000003000007945 */ /* 0x000fe80003800000 */
[----:B------:R-:W-:Y:S05]  /*5810*/  @!P0 BRA `(.L_x_924) ;  /* 0x0000000000048947 */ /* 0x000fea0003800000 */
[----:B------:R-:W-:-:S04]  /*5820*/  DEPBAR.LE SB0, 0x1 ;  /* 0x000080400000791a */ /* 0x000fc80000000000 */
.L_x_924:
[----:B------:R-:W-:Y:S05]  /*5830*/  BSYNC B0 ;  /* 0x0000000000007941 */ /* 0x000fea0003800000 */
.L_x_923:
[----:B------:R-:W-:Y:S01]  /*5840*/  VIADD R0, R0, 0xfffffffe ;  /* 0xfffffffe00007836 */ /* 0x000fe20000000000 */
[----:B------:R-:W-:Y:S06]  /*5850*/  BAR.ARV 0xb, 0xa0 ;  /* 0x02c2800000007b1d */ /* 0x000fec0000002000 */
[----:B------:R-:W-:Y:S01]  /*5860*/  BSSY B0, `(.L_x_925) ;  /* 0x0000004000007945 */ /* 0x000fe20003800000 */
[----:B------:R-:W-:-:S03]  /*5870*/  ISETP.NE.AND P1, PT, R0, RZ, PT ;  /* 0x000000ff0000720c */ /* 0x000fc60003f25270 */
[----:B------:R-:W-:Y:S10]  /*5880*/  @!P0 BRA `(.L_x_926) ;  /* 0x0000000000048947 */ /* 0x000ff40003800000 */
[----:B------:R-:W-:-:S04]  /*5890*/  DEPBAR.LE SB0, 0x0 ;  /* 0x000080000000791a */ /* 0x000fc80000000000 */
.L_x_926:
[----:B------:R-:W-:Y:S05]  /*58a0*/  BSYNC B0 ;  /* 0x0000000000007941 */ /* 0x000fea0003800000 */
.L_x_925:
[----:B------:R-:W-:Y:S06]  /*58b0*/  BAR.ARV 0xc, 0xa0 ;  /* 0x0302800000007b1d */ /* 0x000fec0000002000 */
[----:B------:R-:W-:Y:S02]  /*58c0*/  UIADD3 UR5, UR5, 0x2, URZ ;  /* 0x0000000205057890 */ /* 0x000fe4000fffe03f */
[----:B------:R-:W-:Y:S01]  /*58d0*/  UIADD3 UR4, UR4, 0x1, URZ ;  /* 0x0000000104047890 */ /* 0x000fe2000fffe03f */
[----:B------:R-:W-:Y:S11]  /*58e0*/  @P1 BRA `(.L_x_927) ;  /* 0xfffffff800281947 */ /* 0x000ff6000383ffff */
[----:B------:R-:W-:-:S12]  /*58f0*/  UIADD3 UR6, UR20, 0x6000, URZ ;  /* 0x0000600014067890 */ /* 0x000fd8000fffe03f */
.L_x_906:
        /* <DEDUP_REMOVED lines=19> */
.L_x_929:
[----:B------:R-:W-:Y:S05]  /*5a30*/  BSYNC B0 ;  /* 0x0000000000007941 */ /* 0x000fea0003800000 */
.L_x_928:
        /* <DEDUP_REMOVED lines=18> */
.L_x_931:
[----:B------:R-:W-:Y:S05]  /*5b60*/  BSYNC B0 ;  /* 0x0000000000007941 */ /* 0x000fea0003800000 */
.L_x_930:
        /* <DEDUP_REMOVED lines=19> */
.L_x_933:
[----:B------:R-:W-:Y:S05]  /*5ca0*/  BSYNC B0 ;  /* 0x0000000000007941 */ /* 0x000fea0003800000 */
.L_x_932:
[----:B------:R-:W-:Y:S06]  /*5cb0*/  BAR.ARV 0xa, 0xa0 ;  /* 0x0282800000007b1d */ /* 0x000fec0000002000 */
[----:B------:R-:W-:Y:S04]  /*5cc0*/  BSSY B0, `(.L_x_934) ;  /* 0x0000003000007945 */ /* 0x000fe80003800000 */
[----:B------:R-:W-:Y:S05]  /*5cd0*/  @!P0 BRA `(.L_x_935) ;  /* 0x0000000000048947 */ /* 0x000fea0003800000 */
[----:B------:R-:W-:-:S04]  /*5ce0*/  DEPBAR.LE SB0, 0x1 ;  /* 0x000080400000791a */ /* 0x000fc80000000000 */
.L_x_935:
[----:B------:R-:W-:Y:S05]  /*5cf0*/  BSYNC B0 ;  /* 0x0000000000007941 */ /* 0x000fea0003800000 */
.L_x_934:
[----:B------:R-:W-:Y:S06]  /*5d00*/  BAR.ARV 0xb, 0xa0 ;  /* 0x02c2800000007b1d */ /* 0x000fec0000002000 */
[----:B------:R-:W-:Y:S04]  /*5d10*/  BSSY B0, `(.L_x_936) ;  /* 0x0000003000007945 */ /* 0x000fe80003800000 */
[----:B------:R-:W-:Y:S05]  /*5d20*/  @!P0 BRA `(.L_x_937) ;  /* 0x0000000000048947 */ /* 0x000fea0003800000 */
[----:B------:R-:W-:-:S04]  /*5d30*/  DEPBAR.LE SB0, 0x0 ;  /* 0x000080000000791a */ /* 0x000fc80000000000 */
.L_x_937:
[----:B------:R-:W-:Y:S05]  /*5d40*/  BSYNC B0 ;  /* 0x0000000000007941 */ /* 0x000fea0003800000 */
.L_x_936:
[----:B------:R-:W-:Y:S06]  /*5d50*/  BAR.ARV 0xc, 0xa0 ;  /* 0x0302800000007b1d */ /* 0x000fec0000002000 */
[----:B------:R-:W-:Y:S05]  /*5d60*/  BRA `(.L_x_873) ;  /* 0x0000002400887947 */ /* 0x000fea0003800000 */
.L_x_901:
        /* <DEDUP_REMOVED lines=10> */
.L_x_938:
        /* <DEDUP_REMOVED lines=10> */
.L_x_940:
[----:B------:R-:W3:Y:S02]  /*5eb0*/  LDC R0, c[0x0][0x8c4] ;  /* 0x00023100ff007b82 */ /* 0x000ee40000000800 */
.L_x_939:
        /* <DEDUP_REMOVED lines=42> */
.L_x_942:
        /* <DEDUP_REMOVED lines=70> */
.L_x_971:
        /* <DEDUP_REMOVED lines=9> */
.L_x_945:
        /* <DEDUP_REMOVED lines=98> */
.L_x_956:
[----:B-1----:R-:W-:-:S05]  /*6c70*/  IMAD.MOV.U32 R11, RZ, RZ, 0x1 ;  /* 0x00000001ff0b7424 */ /* 0x002fca00078e00ff */
[----:B------:R-:W-:-:S04]  /*6c80*/  SHF.L.U32 R11, R11, 0x1f, RZ ;  /* 0x0000001f0b0b7819 */ /* 0x000fc800000006ff */
[----:B------:R-:W1:Y:S02]  /*6c90*/  SYNCS.PHASECHK.TRANS64.TRYWAIT P1, [R12+URZ+0x36438], R11 ;  /* 0x0364380b0c0075a7 */ /* 0x000e64000802017f */
[----:B-1234-:R-:W-:Y:S05]  /*6ca0*/  @!P1 BRA `(.L_x_948) ;  /* 0x0000001800349947 */ /* 0x01efea0003800000 */
.L_x_972:
[----:B------:R-:W-:Y:S05]  /*6cb0*/  @P0 BRA `(.L_x_949) ;  /* 0x0000000000140947 */ /* 0x000fea0003800000 */
[----:B------:R-:W-:Y:S01]  /*6cc0*/  ISETP.NE.AND P1, PT, R8, RZ, PT ;  /* 0x000000ff0800720c */ /* 0x000fe20003f25270 */
[----:B------:R-:W-:-:S04]  /*6cd0*/  IMAD.MOV.U32 R3, RZ, RZ, 0x6100 ;  /* 0x00006100ff037424 */ /* 0x000fc800078e00ff */
[----:B------:R2:W-:Y:S08]  /*6ce0*/  SYNCS.ARRIVE.TRANS64 RZ, [R12+URZ+0x36430], R3 ;  /* 0x036430030cff79a7 */ /* 0x0005f0000800003f */
[----:B------:R-:W-:Y:S05]  /*6cf0*/  @!P1 BRA `(.L_x_949) ;  /* 0x0000000000049947 */ /* 0x000fea0003800000 */
[----:B------:R-:W-:Y:S01]  /*6d00*/  BPT.TRAP 0x1 ;  /* 0x000000040000795c */ /* 0x000fe20000300000 */
.L_x_949:
        /* <DEDUP_REMOVED lines=49> */
.L_x_973:
[----:B------:R-:W-:Y:S05]  /*7020*/  @P0 BRA `(.L_x_951) ;  /* 0x0000000000140947 */ /* 0x000fea0003800000 */
[----:B------:R-:W-:Y:S01]  /*7030*/  ISETP.NE.AND P1, PT, R8, RZ, PT ;  /* 0x000000ff0800720c */ /* 0x000fe20003f25270 */
[----:B--2---:R-:W-:-:S04]  /*7040*/  IMAD.MOV.U32 R27, RZ, RZ, 0x6100 ;  /* 0x00006100ff1b7424 */ /* 0x004fc800078e00ff */
[----:B------:R3:W-:Y:S08]  /*7050*/  SYNCS.ARRIVE.TRANS64 RZ, [R12+URZ+0x36418], R27 ;  /* 0x0364181b0cff79a7 */ /* 0x0007f0000800003f */
[----:B------:R-:W-:Y:S05]  /*7060*/  @!P1 BRA `(.L_x_951) ;  /* 0x0000000000049947 */ /* 0x000fea0003800000 */
[----:B------:R-:W-:Y:S01]  /*7070*/  BPT.TRAP 0x1 ;  /* 0x000000040000795c */ /* 0x000fe20000300000 */
.L_x_951:
        /* <DEDUP_REMOVED lines=37> */
.L_x_974:
[----:B--2---:R-:W-:Y:S01]  /*72d0*/  SHF.R.S32.HI R28, RZ, 0x1f, R26 ;  /* 0x0000001fff1c7819 */ /* 0x004fe2000001141a */
[----:B------:R-:W-:Y:S06]  /*72e0*/  @P0 BRA `(.L_x_953) ;  /* 0x0000000000140947 */ /* 0x000fec0003800000 */
[----:B------:R-:W-:Y:S01]  /*72f0*/  ISETP.NE.AND P1, PT, R8, RZ, PT ;  /* 0x000000ff0800720c */ /* 0x000fe20003f25270 */
[----:B------:R-:W-:-:S04]  /*7300*/  IMAD.MOV.U32 R29, RZ, RZ, 0x6100 ;  /* 0x00006100ff1d7424 */ /* 0x000fc800078e00ff */
[----:B------:R2:W-:Y:S08]  /*7310*/  SYNCS.ARRIVE.TRANS64 RZ, [R12+URZ+0x36430], R29 ;  /* 0x0364301d0cff79a7 */ /* 0x0005f0000800003f */
[----:B------:R-:W-:Y:S05]  /*7320*/  @!P1 BRA `(.L_x_953) ;  /* 0x0000000000049947 */ /* 0x000fea0003800000 */
[----:B------:R-:W-:Y:S01]  /*7330*/  BPT.TRAP 0x1 ;  /* 0x000000040000795c */ /* 0x000fe20000300000 */
.L_x_953:
        /* <DEDUP_REMOVED lines=37> */
.L_x_976:
[----:B------:R-:W-:Y:S05]  /*7590*/  @P0 BRA `(.L_x_955) ;  /* 0x0000000000140947 */ /* 0x000fea0003800000 */
[----:B------:R-:W-:Y:S01]  /*75a0*/  ISETP.NE.AND P1, PT, R8, RZ, PT ;  /* 0x000000ff0800720c */ /* 0x000fe20003f25270 */
[----:B---3--:R-:W-:-:S04]  /*75b0*/  IMAD.MOV.U32 R5, RZ, RZ, 0x6100 ;  /* 0x00006100ff057424 */ /* 0x008fc800078e00ff */
[----:B------:R4:W-:Y:S08]  /*75c0*/  SYNCS.ARRIVE.TRANS64 RZ, [R12+URZ+0x36410], R5 ;  /* 0x036410050cff79a7 */ /* 0x0009f0000800003f */
[----:B------:R-:W-:Y:S05]  /*75d0*/  @!P1 BRA `(.L_x_955) ;  /* 0x0000000000049947 */ /* 0x000fea0003800000 */
[----:B------:R-:W-:Y:S01]  /*75e0*/  BPT.TRAP 0x1 ;  /* 0x000000040000795c */ /* 0x000fe20000300000 */
.L_x_955:
        /* <DEDUP_REMOVED lines=37> */
.L_x_947:
[----:B------:R-:W-:Y:S01]  /*7840*/  ISETP.NE.AND P1, PT, R17, RZ, PT ;  /* 0x000000ff1100720c */ /* 0x000fe20003f25270 */
[----:B------:R-:W-:-:S12]  /*7850*/  IMAD.MOV.U32 R4, RZ, RZ, 0x1 ;  /* 0x00000001ff047424 */ /* 0x000fd800078e00ff */
[----:B------:R-:W-:Y:S05]  /*7860*/  @!P1 BRA `(.L_x_946) ;  /* 0x00000004006c9947 */ /* 0x000fea0003800000 */
[----:B------:R-:W3:Y:S02]  /*7870*/  SYNCS.PHASECHK.TRANS64.TRYWAIT P1, [R12+URZ+0x36438], R11 ;  /* 0x0364380b0c0075a7 */ /* 0x000ee4000802017f */
[----:B---3--:R-:W-:Y:S05]  /*7880*/  @!P1 BRA `(.L_x_957) ;  /* 0x0000000c00909947 */ /* 0x008fea0003800000 */
.L_x_977:
[----:B------:R-:W-:Y:S05]  /*7890*/  @P0 BRA `(.L_x_958) ;  /* 0x0000000000140947 */ /* 0x000fea0003800000 */
[----:B------:R-:W-:Y:S01]  /*78a0*/  ISETP.NE.AND P1, PT, R8, RZ, PT ;  /* 0x000000ff0800720c */ /* 0x000fe20003f25270 */
[----:B------:R-:W-:-:S04]  /*78b0*/  IMAD.MOV.U32 R5, RZ, RZ, 0x6100 ;  /* 0x00006100ff057424 */ /* 0x000fc800078e00ff */
[----:B------:R4:W-:Y:S08]  /*78c0*/  SYNCS.ARRIVE.TRANS64 RZ, [R12+URZ+0x36430], R5 ;  /* 0x036430050cff79a7 */ /* 0x0009f0000800003f */
[----:B------:R-:W-:Y:S05]  /*78d0*/  @!P1 BRA `(.L_x_958) ;  /* 0x0000000000049947 */ /* 0x000fea0003800000 */
[----:B------:R-:W-:Y:S01]  /*78e0*/  BPT.TRAP 0x1 ;  /* 0x000000040000795c */ /* 0x000fe20000300000 */
.L_x_958:
        /* <DEDUP_REMOVED lines=42> */
.L_x_978:
[----:B------:R-:W-:Y:S01]  /*7b90*/  IMAD.MOV.U32 R4, RZ, RZ, RZ ;  /* 0x000000ffff047224 */ /* 0x000fe200078e00ff */
[----:B------:R-:W-:Y:S06]  /*7ba0*/  @P0 BRA `(.L_x_960) ;  /* 0x0000000000140947 */ /* 0x000fec0003800000 */
[----:B------:R-:W-:Y:S01]  /*7bb0*/  ISETP.NE.AND P1, PT, R8, RZ, PT ;  /* 0x000000ff0800720c */ /* 0x000fe20003f25270 */
[----:B----4-:R-:W-:-:S04]  /*7bc0*/  IMAD.MOV.U32 R5, RZ, RZ, 0x6100 ;  /* 0x00006100ff057424 */ /* 0x010fc800078e00ff */
[----:B------:R4:W-:Y:S08]  /*7bd0*/  SYNCS.ARRIVE.TRANS64 RZ, [R12+URZ+0x36418], R5 ;  /* 0x036418050cff79a7 */ /* 0x0009f0000800003f */
[----:B------:R-:W-:Y:S05]  /*7be0*/  @!P1 BRA `(.L_x_960) ;  /* 0x0000000000049947 */ /* 0x000fea0003800000 */
[----:B------:R-:W-:Y:S01]  /*7bf0*/  BPT.TRAP 0x1 ;  /* 0x000000040000795c */ /* 0x000fe20000300000 */
.L_x_960:
        /* <DEDUP_REMOVED lines=34> */
.L_x_946:
[----:B------:R-:W-:-:S04]  /*7e20*/  SHF.L.U32 R3, R4, 0x1f, RZ ;  /* 0x0000001f04037819 */ /* 0x000fc800000006ff */
[----:B------:R-:W4:Y:S02]  /*7e30*/  SYNCS.PHASECHK.TRANS64.TRYWAIT P1, [R12+URZ+0x36438], R3 ;  /* 0x036438030c0075a7 */ /* 0x000f24000802017f */
[----:B----4-:R-:W-:Y:S05]  /*7e40*/  @!P1 BRA `(.L_x_961) ;  /* 0x0000000800489947 */ /* 0x010fea0003800000 */
.L_x_979:
[----:B------:R-:W-:Y:S05]  /*7e50*/  @P0 BRA `(.L_x_962) ;  /* 0x0000000000180947 */ /* 0x000fea0003800000 */
[----:B------:R-:W5:Y:S01]  /*7e60*/  S2R R2, SR_TID.X ;  /* 0x0000000000027919 */ /* 0x000f620000002100 */
[----:B----4-:R-:W-:-:S04]  /*7e70*/  IMAD.MOV.U32 R3, RZ, RZ, 0x6100 ;  /* 0x00006100ff037424 */ /* 0x010fc800078e00ff */
[----:B------:R4:W-:Y:S01]  /*7e80*/  SYNCS.ARRIVE.TRANS64 RZ, [R12+URZ+0x36430], R3 ;  /* 0x036430030cff79a7 */ /* 0x0009e2000800003f */
[----:B-----5:R-:W-:-:S13]  /*7e90*/  LOP3.LUT P0, RZ, R2, 0x1f, RZ, 0xc0, !PT ;  /* 0x0000001f02ff7812 */ /* 0x020fda000780c0ff */
[----:B----4-:R-:W-:Y:S05]  /*7ea0*/  @!P0 BRA `(.L_x_962) ;  /* 0x0000000000048947 */ /* 0x010fea0003800000 */
[----:B------:R-:W-:Y:S01]  /*7eb0*/  BPT.TRAP 0x1 ;  /* 0x000000040000795c */ /* 0x000fe20000300000 */
.L_x_962:
        /* <DEDUP_REMOVED lines=44> */
.L_x_943:
[----:B------:R-:W-:Y:S05]  /*8180*/  BSYNC B0 ;  /* 0x0000000000007941 */ /* 0x000fea0003800000 */
.L_x_941:
[----:B------:R-:W-:-:S03]  /*8190*/  UMOV UR6, 0xffffffff ;  /* 0xffffffff00067882 */ /* 0x000fc60000000000 */
[----:B------:R-:W-:Y:S05]  /*81a0*/  BRA.DIV UR6, `(.L_x_963) ;  /* 0x0000000606847947 */ /* 0x000fea000b800000 */
[----:B------:R-:W-:-:S13]  /*81b0*/  ELECT P6, URZ, PT ;  /* 0x00000000003f782f */ /* 0x000fda00038c0000 */
.L_x_982:
[----:B------:R-:W-:Y:S05]  /*81c0*/  @!P6 BRA `(.L_x_873) ;  /* 0x000000000070e947 */ /* 0x000fea0003800000 */
[----:B------:R-:W-:-:S04]  /*81d0*/  LOP3.LUT R16, R16, 0x2, RZ, 0xfc, !PT ;  /* 0x0000000210107812 */ /* 0x000fc800078efcff */
[----:B------:R-:W-:-:S13]  /*81e0*/  ISETP.NE.AND P2, PT, R16, 0x3, PT ;  /* 0x000000031000780c */ /* 0x000fda0003f45270 */
[----:B------:R-:W-:Y:S05]  /*81f0*/  @!P2 BRA `(.L_x_964) ;  /* 0x000000000004a947 */ /* 0x000fea0003800000 */
[----:B--2---:R-:W-:Y:S01]  /*8200*/  BPT.TRAP 0x1 ;  /* 0x000000040000795c */ /* 0x004fe20000300000 */
.L_x_964:
        /* <DEDUP_REMOVED lines=15> */
.L_x_983:
[----:B------:R-:W5:Y:S02]  /*8300*/  SYNCS.PHASECHK.TRANS64.TRYWAIT P0, [R5+URZ], R0 ;  /* 0x00000000050075a7 */ /* 0x000f64000800017f */
[----:B-----5:R-:W-:Y:S05]  /*8310*/  @!P0 BRA `(.L_x_966) ;  /* 0x00000004005c8947 */ /* 0x020fea0003800000 */
.L_x_984:
[----:B------:R-:W-:Y:S05]  /*8320*/  @!P2 BRA `(.L_x_967) ;  /* 0x000000000004a947 */ /* 0x000fea0003800000 */
[----:B--2---:R-:W-:Y:S01]  /*8330*/  BPT.TRAP 0x1 ;  /* 0x000000040000795c */ /* 0x004fe20000300000 */
.L_x_967:
[----:B------:R-:W-:-:S07]  /*8340*/  SHF.L.U32 R4, R4, 0x1f, RZ ;  /* 0x0000001f04047819 */ /* 0x000fce00000006ff */
.L_x_968:
[----:B------:R1:W1:Y:S02]  /*8350*/  SYNCS.PHASECHK.TRANS64.TRYWAIT P0, [R9+URZ+0x36438], R4 ;  /* 0x03643804090075a7 */ /* 0x000264000800017f */
[----:B-1----:R-:W-:Y:S05]  /*8360*/  @!P0 NANOSLEEP.SYNCS 0x989680 ;  /* 0x009896800000895d */ /* 0x002fea0003900000 */
[----:B------:R-:W1:Y:S02]  /*8370*/  @!P0 SYNCS.PHASECHK.TRANS64 P0, [R9+URZ+0x36438], R4 ;  /* 0x03643804090085a7 */ /* 0x000e64000800007f */
[----:B-1----:R-:W-:Y:S05]  /*8380*/  @!P0 BRA `(.L_x_968) ;  /* 0xfffffffc00f08947 */ /* 0x002fea000383ffff */
.L_x_873:
[----:B--2---:R-:W-:Y:S05]  /*8390*/  BSYNC B6 ;  /* 0x0000000000067941 */ /* 0x004fea0003800000 */
.L_x_867:
[----:B------:R-:W-:Y:S05]  /*83a0*/  EXIT ;  /* 0x000000000000794d */ /* 0x000fea0003800000 */
.L_x_883:
[----:B------:R-:W-:Y:S02]  /*83b0*/  IMAD.MOV.U32 R12, RZ, RZ, RZ ;  /* 0x000000ffff0c7224 */ /* 0x000fe400078e00ff */
[----:B------:R-:W-:Y:S02]  /*83c0*/  IMAD.MOV.U32 R11, RZ, RZ, 0x1f ;  /* 0x0000001fff0b7424 */ /* 0x000fe400078e00ff */
[----:B------:R-:W-:-:S07]  /*83d0*/  IMAD.MOV.U32 R15, RZ, RZ, -0x1 ;  /* 0xffffffffff0f7424 */ /* 0x000fce00078e00ff */
[----:B------:R-:W-:Y:S05]  /*83e0*/  WARPSYNC.COLLECTIVE R15, `(.L_x_969) ;  /* 0x000000000f087348 */ /* 0x000fea0003c00000 */
[----:B------:R1:W2:Y:S02]  /*83f0*/  SHFL.IDX P6, R14, R13, R12, R11 ;  /* 0x0000000c0d0e7389 */ /* 0x0002a400000c000b */
[----:B-12---:R-:W-:Y:S01]  /*8400*/  ENDCOLLECTIVE ;  /* 0x000000000000791b */ /* 0x006fe20003800000 */
.L_x_969:
[----:B------:R-:W-:Y:S05]  /*8410*/  BRA `(.L_x_970) ;  /* 0xffffff8c00907947 */ /* 0x000fea000383ffff */
.L_x_885:
[----:B--2---:R-:W-:-:S04]  /*8420*/  IMAD.U32 R7, RZ, RZ, UR36 ;  /* 0x00000024ff077e24 */ /* 0x004fc8000f8e00ff */
[----:B------:R2:W3:Y:S03]  /*8430*/  SYNCS.PHASECHK.TRANS64.TRYWAIT P0, [R7+URZ+0x36400], R11 ;  /* 0x0364000b070075a7 */ /* 0x0004e6000800017f */
[----:B---3--:R-:W-:Y:S05]  /*8440*/  @!P0 NANOSLEEP.SYNCS 0x989680 ;  /* 0x009896800000895d */ /* 0x008fea0003900000 */
[----:B------:R-:W3:Y:S02]  /*8450*/  @!P0 SYNCS.PHASECHK.TRANS64 P0, [R7+URZ+0x36400], R11 ;  /* 0x0364000b070085a7 */ /* 0x000ee4000800007f */
[----:B---3--:R-:W-:Y:S05]  /*8460*/  @!P0 BRA `(.L_x_885) ;  /* 0xfffffffc00ec8947 */ /* 0x008fea000383ffff */
[----:B------:R-:W-:Y:S05]  /*8470*/  BRA `(.L_x_884) ;  /* 0xffffff8c00e07947 */ /* 0x000fea000383ffff */
.L_x_889:
[----:B--2---:R2:W3:Y:S02]  /*8480*/  SYNCS.PHASECHK.TRANS64.TRYWAIT P1, [R4+URZ+0x36410], R11 ;  /* 0x0364100b040075a7 */ /* 0x0044e4000802017f */
[----:B---3--:R-:W-:Y:S05]  /*8490*/  @!P1 NANOSLEEP.SYNCS 0x989680 ;  /* 0x009896800000995d */ /* 0x008fea0003900000 */
[----:B------:R-:W3:Y:S02]  /*84a0*/  @!P1 SYNCS.PHASECHK.TRANS64 P1, [R4+URZ+0x36410], R11 ;  /* 0x0364100b040095a7 */ /* 0x000ee4000802007f */
[----:B---3--:R-:W-:Y:S05]  /*84b0*/  @!P1 BRA `(.L_x_889) ;  /* 0xfffffffc00f09947 */ /* 0x008fea000383ffff */
[----:B------:R-:W-:Y:S05]  /*84c0*/  BRA `(.L_x_888) ;  /* 0xffffff9400887947 */ /* 0x000fea000383ffff */
.L_x_893:
[----:B--2---:R-:W-:-:S04]  /*84d0*/  IMAD.U32 R120, RZ, RZ, UR36 ;  /* 0x00000024ff787e24 */ /* 0x004fc8000f8e00ff */
[----:B------:R2:W3:Y:S03]  /*84e0*/  SYNCS.PHASECHK.TRANS64.TRYWAIT P1, [R120+URZ+0x36430], R15 ;  /* 0x0364300f780075a7 */ /* 0x0004e6000802017f */
[----:B---3--:R-:W-:Y:S05]  /*84f0*/  @!P1 NANOSLEEP.SYNCS 0x989680 ;  /* 0x009896800000995d */ /* 0x008fea0003900000 */
[----:B------:R-:W3:Y:S02]  /*8500*/  @!P1 SYNCS.PHASECHK.TRANS64 P1, [R120+URZ+0x36430], R15 ;  /* 0x0364300f780095a7 */ /* 0x000ee4000802007f */
[----:B---3--:R-:W-:Y:S05]  /*8510*/  @!P1 BRA `(.L_x_893) ;  /* 0xfffffffc00ec9947 */ /* 0x008fea000383ffff */
[----:B------:R-:W-:Y:S05]  /*8520*/  BRA `(.L_x_892) ;  /* 0xffffff9c00a47947 */ /* 0x000fea000383ffff */
.L_x_944:
[----:B-1----:R1:W2:Y:S02]  /*8530*/  SYNCS.PHASECHK.TRANS64.TRYWAIT P1, [R12+URZ+0x36420], R11 ;  /* 0x0364200b0c0075a7 */ /* 0x0022a4000802017f */
[----:B--2---:R-:W-:Y:S05]  /*8540*/  @!P1 NANOSLEEP.SYNCS 0x989680 ;  /* 0x009896800000995d */ /* 0x004fea0003900000 */
[----:B------:R-:W2:Y:S02]  /*8550*/  @!P1 SYNCS.PHASECHK.TRANS64 P1, [R12+URZ+0x36420], R11 ;  /* 0x0364200b0c0095a7 */ /* 0x000ea4000802007f */
[----:B--2---:R-:W-:Y:S05]  /*8560*/  @!P1 BRA `(.L_x_944) ;  /* 0xfffffffc00f09947 */ /* 0x004fea000383ffff */
[----:B------:R-:W-:Y:S05]  /*8570*/  BRA `(.L_x_971) ;  /* 0xffffffe000107947 */ /* 0x000fea000383ffff */
.L_x_948:
[----:B-1----:R1:W2:Y:S02]  /*8580*/  SYNCS.PHASECHK.TRANS64.TRYWAIT P1, [R12+URZ+0x36438], R11 ;  /* 0x0364380b0c0075a7 */ /* 0x0022a4000802017f */
[----:B--2---:R-:W-:Y:S05]  /*8590*/  @!P1 NANOSLEEP.SYNCS 0x989680 ;  /* 0x009896800000995d */ /* 0x004fea0003900000 */
[----:B------:R-:W2:Y:S02]  /*85a0*/  @!P1 SYNCS.PHASECHK.TRANS64 P1, [R12+URZ+0x36438], R11 ;  /* 0x0364380b0c0095a7 */ /* 0x000ea4000802007f */
[----:B--2---:R-:W-:Y:S05]  /*85b0*/  @!P1 BRA `(.L_x_948) ;  /* 0xfffffffc00f09947 */ /* 0x004fea000383ffff */
[----:B------:R-:W-:Y:S05]  /*85c0*/  BRA `(.L_x_972) ;  /* 0xffffffe400b87947 */ /* 0x000fea000383ffff */
.L_x_950:
[----:B--2---:R2:W3:Y:S02]  /*85d0*/  SYNCS.PHASECHK.TRANS64.TRYWAIT P1, [R12+URZ+0x36428], R27 ;  /* 0x0364281b0c0075a7 */ /* 0x0044e4000802017f */
[----:B---3--:R-:W-:Y:S05]  /*85e0*/  @!P1 NANOSLEEP.SYNCS 0x989680 ;  /* 0x009896800000995d */ /* 0x008fea0003900000 */
[----:B------:R-:W3:Y:S02]  /*85f0*/  @!P1 SYNCS.PHASECHK.TRANS64 P1, [R12+URZ+0x36428], R27 ;  /* 0x0364281b0c0095a7 */ /* 0x000ee4000802007f */
[----:B---3--:R-:W-:Y:S05]  /*8600*/  @!P1 BRA `(.L_x_950) ;  /* 0xfffffffc00f09947 */ /* 0x008fea000383ffff */
[----:B------:R-:W-:Y:S05]  /*8610*/  BRA `(.L_x_973) ;  /* 0xffffffe800807947 */ /* 0x000fea000383ffff */
.L_x_952:
[----:B--2---:R2:W3:Y:S02]  /*8620*/  SYNCS.PHASECHK.TRANS64.TRYWAIT P1, [R12+URZ+0x36438], R28 ;  /* 0x0364381c0c0075a7 */ /* 0x0044e4000802017f */
[----:B---3--:R-:W-:Y:S05]  /*8630*/  @!P1 NANOSLEEP.SYNCS 0x989680 ;  /* 0x009896800000995d */ /* 0x008fea0003900000 */
[----:B------:R-:W3:Y:S02]  /*8640*/  @!P1 SYNCS.PHASECHK.TRANS64 P1, [R12+URZ+0x36438], R28 ;  /* 0x0364381c0c0095a7 */ /* 0x000ee4000802007f */
[----:B---3--:R-:W-:Y:S05]  /*8650*/  @!P1 BRA `(.L_x_952) ;  /* 0xfffffffc00f09947 */ /* 0x008fea000383ffff */
[----:B------:R-:W-:Y:S05]  /*8660*/  BRA `(.L_x_974) ;  /* 0xffffffec00187947 */ /* 0x000fea000383ffff */
.L_x_954:
[----:B------:R-:W-:-:S07]  /*8670*/  SHF.L.U32 R5, R0, 0x1f, RZ ;  /* 0x0000001f00057819 */ /* 0x000fce00000006ff */
.L_x_975:
[----:B---3--:R3:W4:Y:S02]  /*8680*/  SYNCS.PHASECHK.TRANS64.TRYWAIT P1, [R12+URZ+0x36420], R5 ;  /* 0x036420050c0075a7 */ /* 0x008724000802017f */
[----:B----4-:R-:W-:Y:S05]  /*8690*/  @!P1 NANOSLEEP.SYNCS 0x989680 ;  /* 0x009896800000995d */ /* 0x010fea0003900000 */
[----:B------:R-:W4:Y:S02]  /*86a0*/  @!P1 SYNCS.PHASECHK.TRANS64 P1, [R12+URZ+0x36420], R5 ;  /* 0x036420050c0095a7 */ /* 0x000f24000802007f */
[----:B----4-:R-:W-:Y:S05]  /*86b0*/  @!P1 BRA `(.L_x_975) ;  /* 0xfffffffc00f09947 */ /* 0x010fea000383ffff */
[----:B------:R-:W-:Y:S05]  /*86c0*/  BRA `(.L_x_976) ;  /* 0xffffffec00b07947 */ /* 0x000fea000383ffff */
.L_x_957:
[----:B---3--:R3:W4:Y:S02]  /*86d0*/  SYNCS.PHASECHK.TRANS64.TRYWAIT P1, [R12+URZ+0x36438], R11 ;  /* 0x0364380b0c0075a7 */ /* 0x008724000802017f */
[----:B----4-:R-:W-:Y:S05]  /*86e0*/  @!P1 NANOSLEEP.SYNCS 0x989680 ;  /* 0x009896800000995d */ /* 0x010fea0003900000 */
[----:B------:R-:W4:Y:S02]  /*86f0*/  @!P1 SYNCS.PHASECHK.TRANS64 P1, [R12+URZ+0x36438], R11 ;  /* 0x0364380b0c0095a7 */ /* 0x000f24000802007f */
[----:B----4-:R-:W-:Y:S05]  /*8700*/  @!P1 BRA `(.L_x_957) ;  /* 0xfffffffc00f09947 */ /* 0x010fea000383ffff */
[----:B------:R-:W-:Y:S05]  /*8710*/  BRA `(.L_x_977) ;  /* 0xfffffff0005c7947 */ /* 0x000fea000383ffff */
.L_x_959:
[----:B----4-:R4:W1:Y:S02]  /*8720*/  SYNCS.PHASECHK.TRANS64.TRYWAIT P1, [R12+URZ+0x36428], R5 ;  /* 0x036428050c0075a7 */ /* 0x010864000802017f */
[----:B-1----:R-:W-:Y:S05]  /*8730*/  @!P1 NANOSLEEP.SYNCS 0x989680 ;  /* 0x009896800000995d */ /* 0x002fea0003900000 */
[----:B------:R-:W1:Y:S02]  /*8740*/  @!P1 SYNCS.PHASECHK.TRANS64 P1, [R12+URZ+0x36428], R5 ;  /* 0x036428050c0095a7 */ /* 0x000e64000802007f */
[----:B-1----:R-:W-:Y:S05]  /*8750*/  @!P1 BRA `(.L_x_959) ;  /* 0xfffffffc00f09947 */ /* 0x002fea000383ffff */
[----:B------:R-:W-:Y:S05]  /*8760*/  BRA `(.L_x_978) ;  /* 0xfffffff400087947 */ /* 0x000fea000383ffff */
.L_x_961:
[----:B----4-:R4:W1:Y:S02]  /*8770*/  SYNCS.PHASECHK.TRANS64.TRYWAIT P1, [R12+URZ+0x36438], R3 ;  /* 0x036438030c0075a7 */ /* 0x010864000802017f */
[----:B-1----:R-:W-:Y:S05]  /*8780*/  @!P1 NANOSLEEP.SYNCS 0x989680 ;  /* 0x009896800000995d */ /* 0x002fea0003900000 */
[----:B------:R-:W1:Y:S02]  /*8790*/  @!P1 SYNCS.PHASECHK.TRANS64 P1, [R12+URZ+0x36438], R3 ;  /* 0x036438030c0095a7 */ /* 0x000e64000802007f */
[----:B-1----:R-:W-:Y:S05]  /*87a0*/  @!P1 BRA `(.L_x_961) ;  /* 0xfffffffc00f09947 */ /* 0x002fea000383ffff */
[----:B------:R-:W-:Y:S05]  /*87b0*/  BRA `(.L_x_979) ;  /* 0xfffffff400a47947 */ /* 0x000fea000383ffff */
.L_x_963:
[----:B------:R-:W-:Y:S01]  /*87c0*/  BSSY B0, `(.L_x_980) ;  /* 0x0000006000007945 */ /* 0x000fe20003800000 */
[----:B------:R-:W-:-:S07]  /*87d0*/  IMAD.MOV.U32 R15, RZ, RZ, -0x1 ;  /* 0xffffffffff0f7424 */ /* 0x000fce00078e00ff */
[----:B-1234-:R-:W-:Y:S05]  /*87e0*/  WARPSYNC.COLLECTIVE R15, `(.L_x_981) ;  /* 0x000000000f0c7348 */ /* 0x01efea0003c00000 */
[----:B------:R-:W-:Y:S02]  /*87f0*/  ELECT P6, UR62, PT ;  /* 0x00000000003e782f */ /* 0x000fe400038c0000 */
[----:B------:R-:W-:Y:S01]  /*8800*/  MOV R14, UR62 ;  /* 0x0000003e000e7c02 */ /* 0x000fe20008000f00 */
[----:B-1234-:R-:W-:Y:S10]  /*8810*/  ENDCOLLECTIVE ;  /* 0x000000000000791b */ /* 0x01eff40003800000 */
.L_x_981:
[----:B------:R-:W-:Y:S05]  /*8820*/  BSYNC B0 ;  /* 0x0000000000007941 */ /* 0x000fea0003800000 */
.L_x_980:
[----:B------:R-:W-:Y:S05]  /*8830*/  BRA `(.L_x_982) ;  /* 0xfffffff800607947 */ /* 0x000fea000383ffff */
.L_x_965:
[----:B----4-:R4:W1:Y:S02]  /*8840*/  SYNCS.PHASECHK.TRANS64.TRYWAIT P0, [R7+URZ], R6 ;  /* 0x00000006070075a7 */ /* 0x010864000800017f */
[----:B-1----:R-:W-:Y:S05]  /*8850*/  @!P0 NANOSLEEP.SYNCS 0x989680 ;  /* 0x009896800000895d */ /* 0x002fea0003900000 */
[----:B------:R-:W1:Y:S02]  /*8860*/  @!P0 SYNCS.PHASECHK.TRANS64 P0, [R7+URZ], R6 ;  /* 0x00000006070085a7 */ /* 0x000e64000800007f */
[----:B-1----:R-:W-:Y:S05]  /*8870*/  @!P0 BRA `(.L_x_965) ;  /* 0xfffffffc00f08947 */ /* 0x002fea000383ffff */
[----:B------:R-:W-:Y:S05]  /*8880*/  BRA `(.L_x_983) ;  /* 0xfffffff8009c7947 */ /* 0x000fea000383ffff */
.L_x_966:
[----:B------:R1:W1:Y:S02]  /*8890*/  SYNCS.PHASECHK.TRANS64.TRYWAIT P0, [R5+URZ], R0 ;  /* 0x00000000050075a7 */ /* 0x000264000800017f */
[----:B-1----:R-:W-:Y:S05]  /*88a0*/  @!P0 NANOSLEEP.SYNCS 0x989680 ;  /* 0x009896800000895d */ /* 0x002fea0003900000 */
[----:B------:R-:W1:Y:S02]  /*88b0*/  @!P0 SYNCS.PHASECHK.TRANS64 P0, [R5+URZ], R0 ;  /* 0x00000000050085a7 */ /* 0x000e64000800007f */
[----:B-1----:R-:W-:Y:S05]  /*88c0*/  @!P0 BRA `(.L_x_966) ;  /* 0xfffffffc00f08947 */ /* 0x002fea000383ffff */
[----:B------:R-:W-:Y:S05]  /*88d0*/  BRA `(.L_x_984) ;  /* 0xfffffff800907947 */ /* 0x000fea000383ffff */
.L_x_985:
        /* <DEDUP_REMOVED lines=10> */
.L_x_3861:


//--------------------- .text._ZN7cutlass13device_kernelIN5flash11enable_sm90INS1_16FlashAttnBwdSm90INS1_25CollectiveMainloopBwdSm90ILi2ELi1ELi1EN4cute5tupleIJNS5_1CILi1EEES8_S8_EEENS6_IJNS7_ILi64EEENS7_ILi96EEENS7_ILi192EEEEEENS_10bfloat16_tEfNS_4arch4Sm90ELb0ELb0ELb1ELb1ELb1ELb0ELb1ELb0ELi3ELi1ELi1ELi1ELb0EEENS1_24CollectiveEpilogueBwdGQAISD_fSG_Li384ELb1ELb1EEENS1_19SingleTileSchedulerILb1ELb0ELb0ELi96EEEEEEEEEvNT_6ParamsE --------------------------
	.section	.text._ZN7cutlass13device_kernelIN5flash11enable_sm90INS1_16FlashAttnBwdSm90INS1_25CollectiveMainloopBwdSm90ILi2ELi1ELi1EN4cute5tupleIJNS5_1CILi1EEES8_S8_EEENS6_IJNS7_ILi64EEENS7_ILi96EEENS7_ILi192EEEEEENS_10bfloat16_tEfNS_4arch4Sm90ELb0ELb0ELb1ELb1ELb1ELb0ELb1ELb0ELi3ELi1ELi1ELi1ELb0EEENS1_24CollectiveEpilogueBwdGQAISD_fSG_Li384ELb1ELb1EEENS1_19SingleTileSchedulerILb1ELb0ELb0ELi96EEEEEEEEEvNT_6ParamsE,"ax",@progbits
	.align	128
.text._ZN7cutlass13device_kernelIN5flash11enable_sm90INS1_16FlashAttnBwdSm90INS1_25CollectiveMainloopBwdSm90ILi2ELi1ELi1EN4cute5tupleIJNS5_1CILi1EEES8_S8_EEENS6_IJNS7_ILi64EEENS7_ILi96EEENS7_ILi192EEEEEENS_10bfloat16_tEfNS_4arch4Sm90ELb0ELb0ELb1ELb1ELb1ELb0ELb1ELb0ELi3ELi1ELi1ELi1ELb0EEENS1_24CollectiveEpilogueBwdGQAISD_fSG_Li384ELb1ELb1EEENS1_19SingleTileSchedulerILb1ELb0ELb0ELi96EEEEEEEEEvNT_6ParamsE:
        .type           _ZN7cutlass13device_kernelIN5flash11enable_sm90INS1_16FlashAttnBwdSm90INS1_25CollectiveMainloopBwdSm90ILi2ELi1ELi1EN4cute5tupleIJNS5_1CILi1EEES8_S8_EEENS6_IJNS7_ILi64EEENS7_ILi96EEENS7_ILi192EEEEEENS_10bfloat16_tEfNS_4arch4Sm90ELb0ELb0ELb1ELb1ELb1ELb0ELb1ELb0ELi3ELi1ELi1ELi1ELb0EEENS1_24CollectiveEpilogueBwdGQAISD_fSG_Li384ELb1ELb1EEENS1_19SingleTileSchedulerILb1ELb0ELb0ELi96EEEEEEEEEvNT_6ParamsE,@function
        .size           _ZN7cutlass13device_kernelIN5flash11enable_sm90INS1_16FlashAttnBwdSm90INS1_25CollectiveMainloopBwdSm90ILi2ELi1ELi1EN4cute5tupleIJNS5_1CILi1EEES8_S8_EEENS6_IJNS7_ILi64EEENS7_ILi96EEENS7_ILi192EEEEEENS_10bfloat16_tEfNS_4arch4Sm90ELb0ELb0ELb1ELb1ELb1ELb0ELb1ELb0ELi3ELi1ELi1ELi1ELb0EEENS1_24CollectiveEpilogueBwdGQAISD_fSG_Li384ELb1ELb1EEENS1_19SingleTileSchedulerILb1ELb0ELb0ELi96EEEEEEEEEvNT_6ParamsE,(.L_x_3862 - _ZN7cutlass13device_kernelIN5flash11enable_sm90INS1_16FlashAttnBwdSm90INS1_25CollectiveMainloopBwdSm90ILi2ELi1ELi1EN4cute5tupleIJNS5_1CILi1EEES8_S8_EEENS6_IJNS7_ILi64EEENS7_ILi96EEENS7_ILi192EEEEEENS_10bfloat16_tEfNS_4arch4Sm90ELb0ELb0ELb1ELb1ELb1ELb0ELb1ELb0ELi3ELi1ELi1ELi1ELb0EEENS1_24CollectiveEpilogueBwdGQAISD_fSG_Li384ELb1ELb1EEENS1_19SingleTileSchedulerILb1ELb0ELb0ELi96EEEEEEEEEvNT_6ParamsE)
        .other          _ZN7cutlass13device_kernelIN5flash11enable_sm90INS1_16FlashAttnBwdSm90INS1_25CollectiveMainloopBwdSm90ILi2ELi1ELi1EN4cute5tupleIJNS5_1CILi1EEES8_S8_EEENS6_IJNS7_ILi64EEENS7_ILi96EEENS7_ILi192EEEEEENS_10bfloat16_tEfNS_4arch4Sm90ELb0ELb0ELb1ELb1ELb1ELb0ELb1ELb0ELi3ELi1ELi1ELi1ELb0EEENS1_24CollectiveEpilogueBwdGQAISD_fSG_Li384ELb1ELb1EEENS1_19SingleTileSchedulerILb1ELb0ELb0ELi96EEEEEEEEEvNT_6ParamsE,@"STO_CUDA_ENTRY STV_DEFAULT"
_ZN7cutlass13device_kernelIN5flash11enable_sm90INS1_16FlashAttnBwdSm90INS1_25CollectiveMainloopBwdSm90ILi2ELi1ELi1EN4cute5tupleIJNS5_1CILi1EEES8_S8_EEENS6_IJNS7_ILi64EEENS7_ILi96EEENS7_ILi192EEEEEENS_10bfloat16_tEfNS_4arch4Sm90ELb0ELb0ELb1ELb1ELb1ELb0ELb1ELb0ELi3ELi1ELi1ELi1ELb0EEENS1_24CollectiveEpilogueBwdGQAISD_fSG_Li384ELb1ELb1EEENS1_19SingleTileSchedulerILb1ELb0ELb0ELi96EEEEEEEEEvNT_6ParamsE:
        /* <DEDUP_REMOVED lines=23> */
.L_x_987:
[----:B------:R-:W-:Y:S05]  /*0170*/  BSYNC B0 ;  /* 0x0000000000007941 */ /* 0x000fea0003800000 */
.L_x_986:
        /* <DEDUP_REMOVED lines=34> */
.L_x_988:
        /* <DEDUP_REMOVED lines=20> */
.L_x_989:
        /* <DEDUP_REMOVED lines=8> */
.L_x_992:
        /* <DEDUP_REMOVED lines=21> */
.L_x_993:
        /* <DEDUP_REMOVED lines=10> */
.L_x_995:
[----:B------:R-:W2:Y:S02]  /*0750*/  LDC R0, c[0x0][0x8c4] ;  /* 0x00023100ff007b82 */ /* 0x000ea40000000800 */
.L_x_994:
        /* <DEDUP_REMOVED lines=15> */
.L_x_997:
        /* <DEDUP_REMOVED lines=10> */
.L_x_998:
        /* <DEDUP_REMOVED lines=8> */
.L_x_999:
        /* <DEDUP_REMOVED lines=9> */
.L_x_1000:
        /* <DEDUP_REMOVED lines=76> */
.L_x_1003:
        /* <DEDUP_REMOVED lines=15> */
.L_x_1002:
        /* <DEDUP_REMOVED lines=20> */
.L_x_1005:
        /* <DEDUP_REMOVED lines=15> */
.L_x_1004:
        /* <DEDUP_REMOVED lines=8> */
.L_x_1121:
        /* <DEDUP_REMOVED lines=26> */
.L_x_1007:
        /* <DEDUP_REMOVED lines=100> */
.L_x_1019:
[----:B------:R-:W-:-:S13]  /*1a40*/  ISETP.NE.AND P0, PT, R9, 0x3, PT ;  /* 0x000000030900780c */ /* 0x000fda0003f05270 */
[----:B------:R-:W-:Y:S05]  /*1a50*/  @!P0 BRA `(.L_x_1009) ;  /* 0x0000000000048947 */ /* 0x000fea0003800000 */
[----:B------:R-:W-:Y:S01]  /*1a60*/  BPT.TRAP 0x1 ;  /* 0x000000040000795c */ /* 0x000fe20000300000 */
.L_x_1009:
[----:B------:R-:W-:Y:S02]  /*1a70*/  LEA R4, R3, UR36, 0x3 ;  /* 0x0000002403047c11 */ /* 0x000fe4000f8e18ff */
[----:B------:R-:W-:-:S04]  /*1a80*/  SHF.L.U32 R11, R7, 0x1f, RZ ;  /* 0x0000001f070b7819 */ /* 0x000fc800000006ff */
[----:B------:R1:W2:Y:S01]  /*1a90*/  SYNCS.PHASECHK.TRANS64.TRYWAIT P1, [R4+URZ+0x36410], R11 ;  /* 0x0364100b040075a7 */ /* 0x0002a2000802017f */
[----:B------:R-:W-:Y:S05]  /*1aa0*/  @!P0 BRA `(.L_x_1010) ;  /* 0x0000000000048947 */ /* 0x000fea0003800000 */
[----:B------:R-:W-:Y:S01]  /*1ab0*/  BPT.TRAP 0x1 ;  /* 0x000000040000795c */ /* 0x000fe20000300000 */
.L_x_1010:
[----:B--2---:R-:W-:Y:S05]  /*1ac0*/  @P1 BRA `(.L_x_1011) ;  /* 0x0000000000081947 */ /* 0x004fea0003800000 */
[----:B------:R-:W2:Y:S02]  /*1ad0*/  SYNCS.PHASECHK.TRANS64.TRYWAIT P1, [R4+URZ+0x36410], R11 ;  /* 0x0364100b040075a7 */ /* 0x000ea4000802017f */
[----:B--2---:R-:W-:Y:S05]  /*1ae0*/  @!P1 BRA `(.L_x_1012) ;  /* 0x00000074007c9947 */ /* 0x004fea0003800000 */
.L_x_1011:
        /* <DEDUP_REMOVED lines=104> */
.L_x_1013:
[----:B------:R-:W-:-:S04]  /*2170*/  SHF.L.U32 R15, R6, 0x1f, RZ ;  /* 0x0000001f060f7819 */ /* 0x000fc800000006ff */
[----:B------:R1:W1:Y:S01]  /*2180*/  SYNCS.PHASECHK.TRANS64.TRYWAIT P1, [UR36+0x36430], R15 ;  /* 0x0364300fff0075a7 */ /* 0x0002620008020164 */
[----:B------:R-:W-:Y:S05]  /*2190*/  @!P0 BRA `(.L_x_1014) ;  /* 0x0000000000048947 */ /* 0x000fea0003800000 */
[----:B------:R-:W-:Y:S01]  /*21a0*/  BPT.TRAP 0x1 ;  /* 0x000000040000795c */ /* 0x000fe20000300000 */
.L_x_1014:
        /* <DEDUP_REMOVED lines=33> */
.L_x_1015:
        /* <DEDUP_REMOVED lines=340> */
.L_x_1017:
        /* <DEDUP_REMOVED lines=60> */
.L_x_1018:
        /* <DEDUP_REMOVED lines=63> */
.L_x_1001:
[----:B------:R-:W-:Y:S05]  /*40b0*/  @P0 BRA `(.L_x_996) ;  /* 0x0000004c00cc0947 */ /* 0x000fea0003800000 */
[----:B------:R-:W3:Y:S01]  /*40c0*/  LDL.LU R120, [R1+0x8] ;  /* 0x0000080001787983 */ /* 0x000ee20000300800 */
[----:B-12---:R-:W1:Y:S01]  /*40d0*/  LDC.64 R2, c[0x0][0x878] ;  /* 0x00021e00ff027b82 */ /* 0x006e620000000a00 */
[----:B------:R-:W-:Y:S01]  /*40e0*/  ULDC UR7, c[0x0][0x870] ;  /* 0x00021c0000077ab9 */ /* 0x000fe20000000800 */
[----:B------:R-:W-:Y:S01]  /*40f0*/  ULDC UR6, c[0x0][0x80c] ;  /* 0x0002030000067ab9 */ /* 0x000fe20000000800 */
[----:B------:R-:W2:Y:S01]  /*4100*/  S2R R8, SR_TID.X ;  /* 0x0000000000087919 */ /* 0x000ea20000002100 */
[----:B------:R-:W4:Y:S01]  /*4110*/  S2R R0, SR_CTAID.Y ;  /* 0x0000000000007919 */ /* 0x000f220000002600 */
[----:B------:R-:W5:Y:S03]  /*4120*/  S2R R16, SR_CTAID.X ;  /* 0x0000000000107919 */ /* 0x000f660000002500 */
[----:B------:R-:W2:Y:S01]  /*4130*/  S2UR UR5, SR_CgaCtaId ;  /* 0x00000000000579c3 */ /* 0x000ea20000008800 */
[----:B------:R-:W-:-:S07]  /*4140*/  UMOV UR4, 0x400 ;  /* 0x0000040000047882 */ /* 0x000fce0000000000 */
[----:B------:R-:W5:Y:S01]  /*4150*/  LDC.64 R18, c[0x0][0x820] ;  /* 0x00020800ff127b82 */ /* 0x000f620000000a00 */
[----:B-1----:R-:W-:-:S04]  /*4160*/  ISETP.NE.U32.AND P0, PT, R2, RZ, PT ;  /* 0x000000ff0200720c */ /* 0x002fc80003f05070 */
[----:B------:R-:W-:-:S03]  /*4170*/  ISETP.NE.AND.EX P0, PT, R3, RZ, PT, P0 ;  /* 0x000000ff0300720c */ /* 0x000fc60003f05300 */
[----:B------:R-:W1:Y:S08]  /*4180*/  LDC.64 R20, c[0x0][0x848] ;  /* 0x00021200ff147b82 */ /* 0x000e700000000a00 */
[----:B------:R-:W2:Y:S08]  /*4190*/  LDC R3, c[0x0][0x850] ;  /* 0x00021400ff037b82 */ /* 0x000eb00000000800 */
[----:B------:R-:W3:Y:S08]  /*41a0*/  @P0 LDC.64 R4, c[0x0][0x878] ;  /* 0x00021e00ff040b82 */ /* 0x000ef00000000a00 */
[----:B------:R-:W1:Y:S01]  /*41b0*/  LDC.64 R22, c[0x0][0x800] ;  /* 0x00020000ff167b82 */ /* 0x000e620000000a00 */
[----:B---3--:R-:W-:-:S06]  /*41c0*/  @P0 IMAD.WIDE R4, R120, 0x4, R4 ;  /* 0x0000000478040825 */ /* 0x008fcc00078e0204 */
[----:B------:R3:W5:Y:S01]  /*41d0*/  @P0 LDG.E R5, desc[UR38][R4.64] ;  /* 0x0000002604050981 */ /* 0x000762000c1e1900 */
[----:B------:R-:W-:Y:S01]  /*41e0*/  BAR.SYNC.DEFER_BLOCKING 0x1, 0x180 ;  /* 0x0046000000007b1d */ /* 0x000fe20000010000 */
[----:B--2---:R-:W-:Y:S01]  /*41f0*/  ISETP.NE.AND P2, PT, R3, 0x1, PT ;  /* 0x000000010300780c */ /* 0x004fe20003f45270 */
[C---:B------:R-:W-:Y:S01]  /*4200*/  VIADD R15, R8.reuse, 0xffffff80 ;  /* 0xffffff80080f7836 */ /* 0x040fe20000000000 */
[----:B------:R-:W-:Y:S01]  /*4210*/  ISETP.NE.AND P1, PT, R8, 0x80, PT ;  /* 0x000000800800780c */ /* 0x000fe20003f25270 */
[----:B------:R-:W-:Y:S02]  /*4220*/  ULEA UR4, UR5, UR4, 0x18 ;  /* 0x0000000405047291 */ /* 0x000fe4000f8ec03f */
[----:B------:R-:W-:Y:S01]  /*4230*/  BSSY B0, `(.L_x_1020) ;  /* 0x0000052000007945 */ /* 0x000fe20003800000 */
[----:B------:R-:W-:-:S04]  /*4240*/  SHF.R.S32.HI R2, RZ, 0x1f, R15 ;  /* 0x0000001fff027819 */ /* 0x000fc8000001140f */
[----:B------:R-:W-:-:S03]  /*4250*/  LEA.HI R6, R2, R15, RZ, 0x7 ;  /* 0x0000000f02067211 */ /* 0x000fc600078f38ff */
[----:B------:R-:W3:Y:S01]  /*4260*/  @P2 LDC R7, c[0x0][0x854] ;  /* 0x00021500ff072b82 */ /* 0x000ee20000000800 */
[----:B------:R-:W-:Y:S02]  /*4270*/  LOP3.LUT R2, R6, 0x3fffff80, RZ, 0xc0, !PT ;  /* 0x3fffff8006027812 */ /* 0x000fe400078ec0ff */
[----:B------:R-:W-:-:S03]  /*4280*/  SHF.R.S32.HI R11, RZ, 0x7, R6 ;  /* 0x00000007ff0b7819 */ /* 0x000fc60000011406 */
[----:B------:R-:W-:Y:S02]  /*4290*/  IMAD.IADD R6, R15, 0x1, -R2 ;  /* 0x000000010f067824 */ /* 0x000fe400078e0a02 */
[----:B------:R-:W2:Y:S01]  /*42a0*/  @P2 LDC R9, c[0x0][0x858] ;  /* 0x00021600ff092b82 */ /* 0x000ea20000000800 */
[----:B----4-:R-:W-:Y:S02]  /*42b0*/  IMAD.MOV.U32 R2, RZ, RZ, R0 ;  /* 0x000000ffff027224 */ /* 0x010fe400078e0000 */
[----:B------:R-:W-:-:S04]  /*42c0*/  IMAD R10, R11, 0x600, R6 ;  /* 0x000006000b0a7824 */ /* 0x000fc800078e0206 */
[----:B------:R-:W-:Y:S02]  /*42d0*/  IMAD.SHL.U32 R10, R10, 0x4, RZ ;  /* 0x000000040a0a7824 */ /* 0x000fe400078e00ff */
[----:B---3--:R-:W-:-:S04]  /*42e0*/  @P2 IMAD.HI.U32 R4, R0, R7, RZ ;  /* 0x0000000700042227 */ /* 0x008fc800078e00ff */
[----:B-----5:R-:W-:Y:S01]  /*42f0*/  IMAD R7, R16, UR7, RZ ;  /* 0x0000000710077c24 */ /* 0x020fe2000f8e02ff */
[----:B--2---:R-:W-:Y:S01]  /*4300*/  @P2 SHF.R.U32.HI R2, RZ, R9, R4 ;  /* 0x00000009ff022219 */ /* 0x004fe20000011604 */
[----:B------:R-:W-:Y:S01]  /*4310*/  IMAD R9, R120, UR6, RZ ;  /* 0x0000000678097c24 */ /* 0x000fe2000f8e02ff */
[----:B------:R-:W-:Y:S01]  /*4320*/  ISETP.NE.AND P2, PT, R15, RZ, PT ;  /* 0x000000ff0f00720c */ /* 0x000fe20003f45270 */
[----:B------:R-:W-:Y:S01]  /*4330*/  IMAD R11, R7, UR6, RZ ;  /* 0x00000006070b7c24 */ /* 0x000fe2000f8e02ff */
[--C-:B------:R-:W-:Y:S01]  /*4340*/  SHF.R.S32.HI R13, RZ, 0x1f, R2.reuse ;  /* 0x0000001fff0d7819 */ /* 0x100fe20000011402 */
[----:B------:R-:W-:Y:S01]  /*4350*/  ULDC.64 UR6, c[0x0][0x868] ;  /* 0x00021a0000067ab9 */ /* 0x000fe20000000a00 */
[----:B------:R-:W-:Y:S02]  /*4360*/  SHF.R.S32.HI R12, RZ, 0x1f, R9 ;  /* 0x0000001fff0c7819 */ /* 0x000fe40000011409 */
[----:B------:R-:W-:Y:S02]  /*4370*/  IADD3 R14, P3, P4, R11, R9, R2 ;  /* 0x000000090b0e7210 */ /* 0x000fe40007c7e002 */
[----:B------:R-:W-:-:S04]  /*4380*/  SHF.R.S32.HI R11, RZ, 0x1f, R11 ;  /* 0x0000001fff0b7819 */ /* 0x000fc8000001140b */
[----:B------:R-:W-:Y:S01]  /*4390*/  IADD3.X R15, R11, R12, R13, P3, P4 ;  /* 0x0000000c0b0f7210 */ /* 0x000fe20001fe840d */
[----:B------:R-:W-:Y:S02]  /*43a0*/  @P0 IMAD R6, R120, 0x60, R5 ;  /* 0x0000006078060824 */ /* 0x000fe400078e0205 */
[----:B------:R-:W2:Y:S02]  /*43b0*/  LDC.64 R4, c[0x0][0x818] ;  /* 0x00020600ff047b82 */ /* 0x000ea40000000a00 */
[----:B------:R-:W-:-:S05]  /*43c0*/  @P0 IMAD.HI R8, R6, 0x2aaaaaab, RZ ;  /* 0x2aaaaaab06080827 */ /* 0x000fca00078e02ff */
[----:B------:R-:W-:Y:S01]  /*43d0*/  @P0 SHF.R.U32.HI R9, RZ, 0x1f, R8 ;  /* 0x0000001fff090819 */ /* 0x000fe20000011608 */
[----:B------:R-:W3:Y:S03]  /*43e0*/  LDC.64 R6, c[0x0][0x840] ;  /* 0x00021000ff067b82 */ /* 0x000ee60000000a00 */
[----:B------:R-:W-:Y:S02]  /*43f0*/  @P0 LEA.HI.SX32 R9, R8, R9, 0x1c ;  /* 0x0000000908090211 */ /* 0x000fe400078fe2ff */
[----:B------:R-:W-:-:S03]  /*4400*/  LEA R8, R10, UR4, 0x2 ;  /* 0x000000040a087c11 */ /* 0x000fc6000f8e10ff */
[----:B------:R-:W-:Y:S02]  /*4410*/  @P0 IMAD R10, R9, 0x4800, RZ ;  /* 0x00004800090a0824 */ /* 0x000fe400078e02ff */
[----:B------:R-:W-:Y:S01]  /*4420*/  IMAD R9, R16, 0x4800, RZ ;  /* 0x0000480010097824 */ /* 0x000fe200078e02ff */
[----:B------:R4:W-:Y:S02]  /*4430*/  STS.128 [R8], R24 ;  /* 0x0000001808007388 */ /* 0x0009e40000000c00 */
[----:B------:R-:W-:Y:S02]  /*4440*/  @P0 SHF.R.S32.HI R11, RZ, 0x1f, R10 ;  /* 0x0000001fff0b0819 */ /* 0x000fe4000001140a */
[----:B------:R-:W-:Y:S01]  /*4450*/  @!P0 CS2R R10, SRZ ;  /* 0x00000000000a8805 */ /* 0x000fe2000001ff00 */
[----:B------:R1:W-:Y:S01]  /*4460*/  STS.128 [R8+0x800], R28 ;  /* 0x0008001c08007388 */ /* 0x0003e20000000c00 */
[----:B--2---:R-:W-:-:S03]  /*4470*/  IMAD R12, R13, R4, RZ ;  /* 0x000000040d0c7224 */ /* 0x004fc600078e02ff */
[----:B------:R2:W-:Y:S01]  /*4480*/  STS.128 [R8+0x1000], R32 ;  /* 0x0010002008007388 */ /* 0x0005e20000000c00 */
[----:B------:R-:W-:-:S03]  /*4490*/  IADD3 R10, P3, R9, R10, RZ ;  /* 0x0000000a090a7210 */ /* 0x000fc60007f7e0ff */
[----:B------:R2:W-:Y:S01]  /*44a0*/  STS.128 [R8+0x1800], R36 ;  /* 0x0018002408007388 */ /* 0x0005e20000000c00 */
[----:B---3--:R-:W-:Y:S01]  /*44b0*/  IMAD R16, R13, R6, RZ ;  /* 0x000000060d107224 */ /* 0x008fe200078e02ff */
[----:B------:R-:W-:Y:S01]  /*44c0*/  LEA.HI.X.SX32 R11, R9, R11, 0x1, P3 ;  /* 0x0000000b090b7211 */ /* 0x000fe200018f0eff */
[C---:B------:R-:W-:Y:S01]  /*44d0*/  IMAD R13, R2.reuse, R5, R12 ;  /* 0x00000005020d7224 */ /* 0x040fe200078e020c */
[----:B----4-:R-:W3:Y:S01]  /*44e0*/  LDC.64 R24, c[0x0][0x828] ;  /* 0x00020a00ff187b82 */ /* 0x010ee20000000a00 */
[----:B------:R-:W-:Y:S01]  /*44f0*/  SHF.R.S32.HI R9, RZ, 0x1f, R120 ;  /* 0x0000001fff097819 */ /* 0x000fe20000011478 */
[----:B------:R2:W-:Y:S01]  /*4500*/  STS.128 [R8+0x2000], R40 ;  /* 0x0020002808007388 */ /* 0x0005e20000000c00 */
[----:B------:R-:W-:Y:S01]  /*4510*/  IMAD R17, R2, R7, R16 ;  /* 0x0000000702117224 */ /* 0x000fe200078e0210 */
[----:B------:R-:W-:Y:S01]  /*4520*/  SHF.L.U64.HI R16, R14, 0x2, R15 ;  /* 0x000000020e107819 */ /* 0x000fe2000001020f */
[C-C-:B------:R-:W-:Y:S01]  /*4530*/  IMAD.WIDE.U32 R4, R2.reuse, R4, R10.reuse ;  /* 0x0000000402047225 */ /* 0x140fe200078e000a */
[----:B------:R2:W-:Y:S03]  /*4540*/  STS.128 [R8+0x2800], R44 ;  /* 0x0028002c08007388 */ /* 0x0005e60000000c00 */
[----:B------:R-:W-:Y:S01]  /*4550*/  IMAD.WIDE.U32 R6, R2, R6, R10 ;  /* 0x0000000602067225 */ /* 0x000fe200078e000a */
[----:B------:R2:W-:Y:S01]  /*4560*/  STS.128 [R8+0x3000], R48 ;  /* 0x0030003008007388 */ /* 0x0005e20000000c00 */
[----:B------:R-:W-:-:S02]  /*4570*/  SEL R11, R9, RZ, !P0 ;  /* 0x000000ff090b7207 */ /* 0x000fc40004000000 */
[----:B------:R-:W-:Y:S01]  /*4580*/  SEL R9, R120, RZ, !P0 ;  /* 0x000000ff78097207 */ /* 0x000fe20004000000 */
[----:B------:R2:W-:Y:S01]  /*4590*/  STS.128 [R8+0x3800], R52 ;  /* 0x0038003408007388 */ /* 0x0005e20000000c00 */
[----:B------:R-:W-:Y:S02]  /*45a0*/  IMAD.SHL.U32 R14, R14, 0x4, RZ ;  /* 0x000000040e0e7824 */ /* 0x000fe400078e00ff */
[----:B------:R-:W-:Y:S01]  /*45b0*/  IMAD R10, R11, R18, RZ ;  /* 0x000000120b0a7224 */ /* 0x000fe200078e02ff */
[----:B------:R2:W-:Y:S01]  /*45c0*/  STS.128 [R8+0x4000], R56 ;  /* 0x0040003808007388 */ /* 0x0005e20000000c00 */
[----:B------:R-:W-:Y:S02]  /*45d0*/  IMAD.IADD R5, R5, 0x1, R13 ;  /* 0x0000000105057824 */ /* 0x000fe400078e020d */
[----:B------:R-:W-:Y:S01]  /*45e0*/  IMAD.IADD R7, R7, 0x1, R17 ;  /* 0x0000000107077824 */ /* 0x000fe200078e0211 */
[----:B------:R2:W-:Y:S01]  /*45f0*/  STS.128 [R8+0x4800], R60 ;  /* 0x0048003c08007388 */ /* 0x0005e20000000c00 */
[----:B------:R-:W-:Y:S01]  /*4600*/  IMAD R13, R9, R19, R10 ;  /* 0x00000013090d7224 */ /* 0x000fe200078e020a */
[----:B------:R-:W-:Y:S01]  /*4610*/  IADD3 R10, P0, R14, UR6, RZ ;  /* 0x000000060e0a7c10 */ /* 0x000fe2000ff1e0ff */
[----:B-1----:R-:W-:Y:S01]  /*4620*/  IMAD R12, R11, R20, RZ ;  /* 0x000000140b0c7224 */ /* 0x002fe200078e02ff */
[----:B------:R2:W-:Y:S01]  /*4630*/  STS.128 [R8+0x5000], R64 ;  /* 0x0050004008007388 */ /* 0x0005e20000000c00 */
[----:B------:R-:W-:Y:S01]  /*4640*/  IMAD.WIDE.U32 R4, R9, R18, R4 ;  /* 0x0000001209047225 */ /* 0x000fe200078e0004 */
[----:B------:R-:W-:-:S02]  /*4650*/  IADD3.X R11, R16, UR7, RZ, P0, !PT ;  /* 0x00000007100b7c10 */ /* 0x000fc400087fe4ff */
[----:B------:R2:W-:Y:S01]  /*4660*/  STS.128 [R8+0x5800], R68 ;  /* 0x0058004408007388 */ /* 0x0005e20000000c00 */
[----:B------:R-:W-:Y:S01]  /*4670*/  IMAD.WIDE.U32 R6, R9, R20, R6 ;  /* 0x0000001409067225 */ /* 0x000fe200078e0006 */
[----:B------:R-:W-:-:S03]  /*4680*/  LEA R22, P3, R4, R22, 0x2 ;  /* 0x0000001604167211 */ /* 0x000fc600078610ff */
[----:B------:R-:W-:Y:S01]  /*4690*/  IMAD.MOV R2, RZ, RZ, -R2 ;  /* 0x000000ffff027224 */ /* 0x000fe200078e0a02 */
[----:B---3--:R-:W-:Y:S01]  /*46a0*/  LEA R24, P4, R6, R24, 0x2 ;  /* 0x0000001806187211 */ /* 0x008fe200078810ff */
[----:B------:R-:W-:Y:S02]  /*46b0*/  IMAD R9, R9, R21, R12 ;  /* 0x0000001509097224 */ /* 0x000fe400078e020c */
[----:B------:R-:W-:Y:S02]  /*46c0*/  IMAD R17, R3, R2, R0 ;  /* 0x0000000203117224 */ /* 0x000fe400078e0200 */
[----:B------:R-:W-:Y:S02]  /*46d0*/  IMAD.IADD R3, R5, 0x1, R13 ;  /* 0x0000000105037824 */ /* 0x000fe400078e020d */
[----:B------:R-:W-:Y:S01]  /*46e0*/  IMAD.IADD R2, R7, 0x1, R9 ;  /* 0x0000000107027824 */ /* 0x000fe200078e0209 */
[----:B--2---:R-:W-:Y:S06]  /*46f0*/  @P2 BRA `(.L_x_1021) ;  /* 0x0000000000142947 */ /* 0x004fec0003800000 */
.L_x_1022:
[----:B------:R-:W2:Y:S04]  /*4700*/  LDG.E.STRONG.GPU R0, desc[UR38][R10.64] ;  /* 0x000000260a007981 */ /* 0x000ea8000c1ef900 */
[----:B--2---:R-:W-:Y:S01]  /*4710*/  CCTL.IVALL ;  /* 0x00000000ff00798f */ /* 0x004fe20002000000 */
[----:B------:R-:W-:Y:S05]  /*4720*/  YIELD ;  /* 0x0000000000007946 */ /* 0x000fea0003800000 */
[----:B------:R-:W-:-:S13]  /*4730*/  ISETP.NE.AND P0, PT, R0, R17, PT ;  /* 0x000000110000720c */ /* 0x000fda0003f05270 */
[----:B------:R-:W-:Y:S05]  /*4740*/  @P0 BRA `(.L_x_1022) ;  /* 0xfffffffc00ec0947 */ /* 0x000fea000383ffff */
.L_x_1021:
[----:B------:R-:W-:Y:S05]  /*4750*/  BSYNC B0 ;  /* 0x0000000000007941 */ /* 0x000fea0003800000 */
.L_x_1020:
[----:B------:R-:W-:Y:S01]  /*4760*/  UMOV UR5, 0xffffffff ;  /* 0xffffffff00057882 */ /* 0x000fe20000000000 */
[----:B------:R-:W-:Y:S02]  /*4770*/  LEA.HI.X R23, R4, R23, R3, 0x2, P3 ;  /* 0x0000001704177211 */ /* 0x000fe400018f1403 */
[----:B------:R-:W-:Y:S01]  /*4780*/  LEA.HI.X R2, R6, R25, R2, 0x2, P4 ;  /* 0x0000001906027211 */ /* 0x000fe200020f1402 */
[----:B------:R-:W-:Y:S06]  /*4790*/  BRA.DIV UR5, `(.L_x_1023) ;  /* 0x0000004a057c7947 */ /* 0x000fec000b800000 */
[----:B------:R-:W-:Y:S01]  /*47a0*/  NOP ;  /* 0x0000000000007918 */ /* 0x000fe20000000000 */
.L_x_1124:
        /* <DEDUP_REMOVED lines=16> */
.L_x_1026:
[----:B------:R-:W-:Y:S01]  /*48b0*/  @P0 ELECT P2, URZ, PT ;  /* 0x00000000003f082f */ /* 0x000fe20003840000 */
[----:B------:R1:W-:-:S12]  /*48c0*/  UBLKRED.G.S.ADD.F32.RN [UR6], [UR4], UR5, desc[UR8] ;  /* 0x00000806040073bb */ /* 0x0003d800080a1405 */
[----:B------:R-:W-:Y:S02]  /*48d0*/  @P2 PLOP3.LUT P0, PT, P2, PT, PT, 0x8, 0x0 ;  /* 0x000000000000281c */ /* 0x000fe4000170e170 */
[----:B------:R-:W-:-:S11]  /*48e0*/  PLOP3.LUT P2, PT, PT, PT, PT, 0x8, 0x0 ;  /* 0x000000000000781c */ /* 0x000fd60003f4e170 */
[----:B-1----:R-:W-:Y:S05]  /*48f0*/  @P0 BRA.U.ANY `(.L_x_1026) ;  /* 0xfffffffd00ec0947 */ /* 0x002fea000393ffff */
[----:B------:R0:W-:Y:S01]  /*4900*/  UTMACMDFLUSH ;  /* 0x00000000000079b7 */ /* 0x0001e20000000000 */
[----:B------:R-:W-:-:S04]  /*4910*/  DEPBAR.LE SB0, 0x0 ;  /* 0x000080000000791a */ /* 0x000fc80000000000 */
.L_x_1025:
[----:B------:R-:W-:Y:S05]  /*4920*/  BSYNC B0 ;  /* 0x0000000000007941 */ /* 0x000fea0003800000 */
.L_x_1024:
        /* <DEDUP_REMOVED lines=14> */
.L_x_1028:
[----:B------:R-:W-:Y:S05]  /*4a10*/  BSYNC B0 ;  /* 0x0000000000007941 */ /* 0x000fea0003800000 */
.L_x_1027:
        /* <DEDUP_REMOVED lines=18> */
.L_x_1031:
[----:B------:R-:W2:Y:S04]  /*4b40*/  LDG.E.STRONG.GPU R0, desc[UR38][R2.64] ;  /* 0x0000002602007981 */ /* 0x000ea8000c1ef900 */
[----:B--2---:R-:W-:Y:S01]  /*4b50*/  CCTL.IVALL ;  /* 0x00000000ff00798f */ /* 0x004fe20002000000 */
[----:B------:R-:W-:Y:S05]  /*4b60*/  YIELD ;  /* 0x0000000000007946 */ /* 0x000fea0003800000 */
[----:B------:R-:W-:-:S13]  /*4b70*/  ISETP.NE.AND P0, PT, R0, R17, PT ;  /* 0x000000110000720c */ /* 0x000fda0003f05270 */
[----:B------:R-:W-:Y:S05]  /*4b80*/  @P0 BRA `(.L_x_1031) ;  /* 0xfffffffc00ec0947 */ /* 0x000fea000383ffff */
.L_x_1030:
[----:B------:R-:W-:Y:S05]  /*4b90*/  BSYNC B0 ;  /* 0x0000000000007941 */ /* 0x000fea0003800000 */
.L_x_1029:
[----:B------:R-:W-:-:S03]  /*4ba0*/  UMOV UR5, 0xffffffff ;  /* 0xffffffff00057882 */ /* 0x000fc60000000000 */
[----:B------:R-:W-:Y:S05]  /*4bb0*/  BRA.DIV UR5, `(.L_x_1032) ;  /* 0x0000004605907947 */ /* 0x000fea000b800000 */
[----:B------:R-:W-:Y:S01]  /*4bc0*/  NOP ;  /* 0x0000000000007918 */ /* 0x000fe20000000000 */
.L_x_1127:
        /* <DEDUP_REMOVED lines=16> */
.L_x_1035:
[----:B------:R-:W-:Y:S01]  /*4cd0*/  @P0 ELECT P2, URZ, PT ;  /* 0x00000000003f082f */ /* 0x000fe20003840000 */
[----:B------:R2:W-:-:S12]  /*4ce0*/  UBLKRED.G.S.ADD.F32.RN [UR6], [UR4], UR5, desc[UR8] ;  /* 0x00000806040073bb */ /* 0x0005d800080a1405 */
[----:B------:R-:W-:Y:S02]  /*4cf0*/  @P2 PLOP3.LUT P0, PT, P2, PT, PT, 0x8, 0x0 ;  /* 0x000000000000281c */ /* 0x000fe4000170e170 */
[----:B------:R-:W-:-:S11]  /*4d00*/  PLOP3.LUT P2, PT, PT, PT, PT, 0x8, 0x0 ;  /* 0x000000000000781c */ /* 0x000fd60003f4e170 */
[----:B--2---:R-:W-:Y:S05]  /*4d10*/  @P0 BRA.U.ANY `(.L_x_1035) ;  /* 0xfffffffd00ec0947 */ /* 0x004fea000393ffff */
[----:B------:R0:W-:Y:S01]  /*4d20*/  UTMACMDFLUSH ;  /* 0x00000000000079b7 */ /* 0x0001e20000000000 */
[----:B------:R-:W-:-:S04]  /*4d30*/  DEPBAR.LE SB0, 0x0 ;  /* 0x000080000000791a */ /* 0x000fc80000000000 */
.L_x_1034:
[----:B------:R-:W-:Y:S05]  /*4d40*/  BSYNC B0 ;  /* 0x0000000000007941 */ /* 0x000fea0003800000 */
.L_x_1033:
        /* <DEDUP_REMOVED lines=14> */
.L_x_991:
        /* <DEDUP_REMOVED lines=21> */
.L_x_1037:
        /* <DEDUP_REMOVED lines=13> */
.L_x_1039:
[----:B------:R-:W-:-:S05]  /*5050*/  ULDC UR4, c[0x0][0x8c4] ;  /* 0x0002310000047ab9 */ /* 0x000fca0000000800 */
.L_x_1038:
        /* <DEDUP_REMOVED lines=39> */
.L_x_1040:
        /* <DEDUP_REMOVED lines=34> */
[----:B------:R-:W-:Y:S01]  /*54f0*/  UIMAD.WIDE.U32 UR8, UR17, UR22, UR8 ;  /* 0x00000016110872a5 */ /* 0x000fe2000f8e0008 */
[----:B------:R-:W-:Y:S01]  /*5500*/  ELECT P0, URZ, PT ;  /* 0x00000000003f782f */ /* 0x000fe20003800000 */
[----:B------:R-:W-:Y:S02]  /*5510*/  ULEA.HI.X.SX32 UR11, UR11, UR14, 0x1, UP0 ;  /* 0x0000000e0b0b7291 */ /* 0x000fe400080f0e3f */
        /* <DEDUP_REMOVED lines=15> */
.L_x_1074:
        /* <DEDUP_REMOVED lines=13> */
.L_x_1044:
[----:B------:R-:W2:Y:S04]  /*56e0*/  LDG.E.STRONG.GPU R5, desc[UR38][R2.64] ;  /* 0x0000002602057981 */ /* 0x000ea8000c1ef900 */
[----:B--2---:R-:W-:Y:S01]  /*56f0*/  CCTL.IVALL ;  /* 0x00000000ff00798f */ /* 0x004fe20002000000 */
[----:B------:R-:W-:Y:S05]  /*5700*/  YIELD ;  /* 0x0000000000007946 */ /* 0x000fea0003800000 */
[----:B------:R-:W-:-:S13]  /*5710*/  ISETP.NE.AND P1, PT, R5, UR18, PT ;  /* 0x0000001205007c0c */ /* 0x000fda000bf25270 */
[----:B------:R-:W-:Y:S05]  /*5720*/  @P1 BRA `(.L_x_1044) ;  /* 0xfffffffc00ec1947 */ /* 0x000fea000383ffff */
.L_x_1043:
[----:B------:R-:W-:Y:S05]  /*5730*/  BSYNC B0 ;  /* 0x0000000000007941 */ /* 0x000fea0003800000 */
.L_x_1042:
[----:B------:R-:W-:-:S03]  /*5740*/  UMOV UR5, 0xffffffff ;  /* 0xffffffff00057882 */ /* 0x000fc60000000000 */
[----:B------:R-:W-:Y:S05]  /*5750*/  BRA.DIV UR5, `(.L_x_1045) ;  /* 0x0000003a05c47947 */ /* 0x000fea000b800000 */
[----:B------:R-:W-:Y:S01]  /*5760*/  NOP ;  /* 0x0000000000007918 */ /* 0x000fe20000000000 */
.L_x_1130:
        /* <DEDUP_REMOVED lines=19> */
.L_x_1047:
[----:B------:R-:W-:Y:S05]  /*58a0*/  BSYNC B0 ;  /* 0x0000000000007941 */ /* 0x000fea0003800000 */
.L_x_1046:
        /* <DEDUP_REMOVED lines=14> */
.L_x_1049:
[----:B------:R-:W-:Y:S05]  /*5990*/  BSYNC B0 ;  /* 0x0000000000007941 */ /* 0x000fea0003800000 */
.L_x_1048:
        /* <DEDUP_REMOVED lines=15> */
.L_x_1051:
[----:B------:R-:W-:Y:S05]  /*5a90*/  BSYNC B0 ;  /* 0x0000000000007941 */ /* 0x000fea0003800000 */
.L_x_1050:
[----:B------:R-:W-:Y:S06]  /*5aa0*/  BAR.ARV 0xa, 0xa0 ;  /* 0x0282800000007b1d */ /* 0x000fec0000002000 */
[----:B------:R-:W-:Y:S04]  /*5ab0*/  BSSY B0, `(.L_x_1052) ;  /* 0x0000003000007945 */ /* 0x000fe80003800000 */
[----:B------:R-:W-:Y:S05]  /*5ac0*/  @!P0 BRA `(.L_x_1053) ;  /* 0x0000000000048947 */ /* 0x000fea0003800000 */
[----:B------:R-:W-:-:S04]  /*5ad0*/  DEPBAR.LE SB0, 0x1 ;  /* 0x000080400000791a */ /* 0x000fc80000000000 */
.L_x_1053:
[----:B------:R-:W-:Y:S05]  /*5ae0*/  BSYNC B0 ;  /* 0x0000000000007941 */ /* 0x000fea0003800000 */
.L_x_1052:
[----:B------:R-:W-:Y:S06]  /*5af0*/  BAR.ARV 0xb, 0xa0 ;  /* 0x02c2800000007b1d */ /* 0x000fec0000002000 */
[----:B------:R-:W-:Y:S04]  /*5b00*/  BSSY B0, `(.L_x_1054) ;  /* 0x0000003000007945 */ /* 0x000fe80003800000 */
[----:B------:R-:W-:Y:S05]  /*5b10*/  @!P0 BRA `(.L_x_1055) ;  /* 0x0000000000048947 */ /* 0x000fea0003800000 */
[----:B------:R-:W-:-:S04]  /*5b20*/  DEPBAR.LE SB0, 0x0 ;  /* 0x000080000000791a */ /* 0x000fc80000000000 */
.L_x_1055:
[----:B------:R-:W-:Y:S05]  /*5b30*/  BSYNC B0 ;  /* 0x0000000000007941 */ /* 0x000fea0003800000 */
.L_x_1054:
        /* <DEDUP_REMOVED lines=19> */
.L_x_1057:
[----:B------:R-:W-:Y:S05]  /*5c70*/  BSYNC B0 ;  /* 0x0000000000007941 */ /* 0x000fea0003800000 */
.L_x_1056:
        /* <DEDUP_REMOVED lines=9> */
.L_x_1060:
[----:B------:R-:W2:Y:S04]  /*5d10*/  LDG.E.STRONG.GPU R5, desc[UR38][R2.64] ;  /* 0x0000002602057981 */ /* 0x000ea8000c1ef900 */
[----:B--2---:R-:W-:Y:S01]  /*5d20*/  CCTL.IVALL ;  /* 0x00000000ff00798f */ /* 0x004fe20002000000 */
[----:B------:R-:W-:Y:S05]  /*5d30*/  YIELD ;  /* 0x0000000000007946 */ /* 0x000fea0003800000 */
[----:B------:R-:W-:-:S13]  /*5d40*/  ISETP.NE.AND P1, PT, R5, UR18, PT ;  /* 0x0000001205007c0c */ /* 0x000fda000bf25270 */
[----:B------:R-:W-:Y:S05]  /*5d50*/  @P1 BRA `(.L_x_1060) ;  /* 0xfffffffc00ec1947 */ /* 0x000fea000383ffff */
.L_x_1059:
[----:B------:R-:W-:Y:S05]  /*5d60*/  BSYNC B0 ;  /* 0x0000000000007941 */ /* 0x000fea0003800000 */
.L_x_1058:
[----:B------:R-:W-:-:S03]  /*5d70*/  UMOV UR5, 0xffffffff ;  /* 0xffffffff00057882 */ /* 0x000fc60000000000 */
[----:B------:R-:W-:Y:S05]  /*5d80*/  BRA.DIV UR5, `(.L_x_1061) ;  /* 0x0000003605547947 */ /* 0x000fea000b800000 */
[----:B------:R-:W-:Y:S01]  /*5d90*/  NOP ;  /* 0x0000000000007918 */ /* 0x000fe20000000000 */
.L_x_1133:
        /* <DEDUP_REMOVED lines=15> */
.L_x_1063:
[----:B------:R-:W-:Y:S05]  /*5e90*/  BSYNC B0 ;  /* 0x0000000000007941 */ /* 0x000fea0003800000 */
.L_x_1062:
        /* <DEDUP_REMOVED lines=14> */
.L_x_1065:
[----:B------:R-:W-:Y:S05]  /*5f80*/  BSYNC B0 ;  /* 0x0000000000007941 */ /* 0x000fea0003800000 */
.L_x_1064:
        /* <DEDUP_REMOVED lines=15> */
.L_x_1067:
[----:B------:R-:W-:Y:S05]  /*6080*/  BSYNC B0 ;  /* 0x0000000000007941 */ /* 0x000fea0003800000 */
.L_x_1066:
[----:B------:R-:W-:Y:S06]  /*6090*/  BAR.ARV 0xa, 0xa0 ;  /* 0x0282800000007b1d */ /* 0x000fec0000002000 */
[----:B------:R-:W-:Y:S04]  /*60a0*/  BSSY B0, `(.L_x_1068) ;  /* 0x0000003000007945 */ /* 0x000fe80003800000 */
[----:B------:R-:W-:Y:S05]  /*60b0*/  @!P0 BRA `(.L_x_1069) ;  /* 0x0000000000048947 */ /* 0x000fea0003800000 */
[----:B------:R-:W-:-:S04]  /*60c0*/  DEPBAR.LE SB0, 0x1 ;  /* 0x000080400000791a */ /* 0x000fc80000000000 */
.L_x_1069:
[----:B------:R-:W-:Y:S05]  /*60d0*/  BSYNC B0 ;  /* 0x0000000000007941 */ /* 0x000fea0003800000 */
.L_x_1068:
[----:B------:R-:W-:Y:S06]  /*60e0*/  BAR.ARV 0xb, 0xa0 ;  /* 0x02c2800000007b1d */ /* 0x000fec0000002000 */
[----:B------:R-:W-:Y:S04]  /*60f0*/  BSSY B0, `(.L_x_1070) ;  /* 0x0000003000007945 */ /* 0x000fe80003800000 */
[----:B------:R-:W-:Y:S05]  /*6100*/  @!P0 BRA `(.L_x_1071) ;  /* 0x0000000000048947 */ /* 0x000fea0003800000 */
[----:B------:R-:W-:-:S04]  /*6110*/  DEPBAR.LE SB0, 0x0 ;  /* 0x000080000000791a */ /* 0x000fc80000000000 */
.L_x_1071:
[----:B------:R-:W-:Y:S05]  /*6120*/  BSYNC B0 ;  /* 0x0000000000007941 */ /* 0x000fea0003800000 */
.L_x_1070:
        /* <DEDUP_REMOVED lines=19> */
.L_x_1073:
[----:B------:R-:W-:Y:S05]  /*6260*/  BSYNC B0 ;  /* 0x0000000000007941 */ /* 0x000fea0003800000 */
.L_x_1072:
[----:B------:R-:W-:Y:S02]  /*6270*/  UIADD3 UR6, UR6, 0x2, URZ ;  /* 0x0000000206067890 */ /* 0x000fe4000fffe03f */
[----:B------:R-:W-:Y:S01]  /*6280*/  UIADD3 UR4, UR4, 0x1, URZ ;  /* 0x0000000104047890 */ /* 0x000fe2000fffe03f */
[----:B------:R-:W-:Y:S11]  /*6290*/  @P3 BRA `(.L_x_1074) ;  /* 0xfffffff000dc3947 */ /* 0x000ff6000383ffff */
.L_x_1041:
        /* <DEDUP_REMOVED lines=13> */
.L_x_1077:
[----:B------:R-:W2:Y:S04]  /*6370*/  LDG.E.STRONG.GPU R0, desc[UR38][R2.64] ;  /* 0x0000002602007981 */ /* 0x000ea8000c1ef900 */
[----:B--2---:R-:W-:Y:S01]  /*6380*/  CCTL.IVALL ;  /* 0x00000000ff00798f */ /* 0x004fe20002000000 */
[----:B------:R-:W-:Y:S05]  /*6390*/  YIELD ;  /* 0x0000000000007946 */ /* 0x000fea0003800000 */
[----:B------:R-:W-:-:S13]  /*63a0*/  ISETP.NE.AND P1, PT, R0, UR18, PT ;  /* 0x0000001200007c0c */ /* 0x000fda000bf25270 */
[----:B------:R-:W-:Y:S05]  /*63b0*/  @P1 BRA `(.L_x_1077) ;  /* 0xfffffffc00ec1947 */ /* 0x000fea000383ffff */
.L_x_1076:
[----:B------:R-:W-:Y:S05]  /*63c0*/  BSYNC B0 ;  /* 0x0000000000007941 */ /* 0x000fea0003800000 */
.L_x_1075:
[----:B------:R-:W-:-:S03]  /*63d0*/  UMOV UR4, 0xffffffff ;  /* 0xffffffff00047882 */ /* 0x000fc60000000000 */
[----:B------:R-:W-:Y:S05]  /*63e0*/  BRA.DIV UR4, `(.L_x_1078) ;  /* 0x0000002e04d87947 */ /* 0x000fea000b800000 */
[----:B------:R-:W-:Y:S01]  /*63f0*/  NOP ;  /* 0x0000000000007918 */ /* 0x000fe20000000000 */
.L_x_1136:
        /* <DEDUP_REMOVED lines=22> */
.L_x_1080:
[----:B------:R-:W-:Y:S05]  /*6560*/  BSYNC B0 ;  /* 0x0000000000007941 */ /* 0x000fea0003800000 */
.L_x_1079:
        /* <DEDUP_REMOVED lines=19> */
.L_x_1082:
[----:B------:R-:W-:Y:S05]  /*66a0*/  BSYNC B0 ;  /* 0x0000000000007941 */ /* 0x000fea0003800000 */
.L_x_1081:
        /* <DEDUP_REMOVED lines=20> */
.L_x_1084:
[----:B------:R-:W-:Y:S05]  /*67f0*/  BSYNC B0 ;  /* 0x0000000000007941 */ /* 0x000fea0003800000 */
.L_x_1083:
[----:B------:R-:W-:Y:S06]  /*6800*/  BAR.ARV 0xa, 0xa0 ;  /* 0x0282800000007b1d */ /* 0x000fec0000002000 */
[----:B------:R-:W-:Y:S04]  /*6810*/  BSSY B0, `(.L_x_1085) ;  /* 0x0000003000007945 */ /* 0x000fe80003800000 */
[----:B------:R-:W-:Y:S05]  /*6820*/  @!P0 BRA `(.L_x_1086) ;  /* 0x0000000000048947 */ /* 0x000fea0003800000 */
[----:B------:R-:W-:-:S04]  /*6830*/  DEPBAR.LE SB0, 0x1 ;  /* 0x000080400000791a */ /* 0x000fc80000000000 */
.L_x_1086:
[----:B------:R-:W-:Y:S05]  /*6840*/  BSYNC B0 ;  /* 0x0000000000007941 */ /* 0x000fea0003800000 */
.L_x_1085:
[----:B------:R-:W-:Y:S06]  /*6850*/  BAR.ARV 0xb, 0xa0 ;  /* 0x02c2800000007b1d */ /* 0x000fec0000002000 */
[----:B------:R-:W-:Y:S04]  /*6860*/  BSSY B0, `(.L_x_1087) ;  /* 0x0000003000007945 */ /* 0x000fe80003800000 */
[----:B------:R-:W-:Y:S05]  /*6870*/  @!P0 BRA `(.L_x_1088) ;  /* 0x0000000000048947 */ /* 0x000fea0003800000 */
[----:B------:R-:W-:-:S04]  /*6880*/  DEPBAR.LE SB0, 0x0 ;  /* 0x000080000000791a */ /* 0x000fc80000000000 */
.L_x_1088:
[----:B------:R-:W-:Y:S05]  /*6890*/  BSYNC B0 ;  /* 0x0000000000007941 */ /* 0x000fea0003800000 */
.L_x_1087:
        /* <DEDUP_REMOVED lines=19> */
.L_x_1036:
        /* <DEDUP_REMOVED lines=10> */
.L_x_1089:
        /* <DEDUP_REMOVED lines=10> */
.L_x_1091:
[----:B------:R-:W3:Y:S02]  /*6b10*/  LDC R0, c[0x0][0x8c4] ;  /* 0x00023100ff007b82 */ /* 0x000ee40000000800 */
.L_x_1090:
        /* <DEDUP_REMOVED lines=42> */
.L_x_1093:
        /* <DEDUP_REMOVED lines=70> */
.L_x_1137:
        /* <DEDUP_REMOVED lines=9> */
.L_x_1096:
        /* <DEDUP_REMOVED lines=98> */
.L_x_1107:
[----:B-1----:R-:W-:-:S05]  /*78d0*/  IMAD.MOV.U32 R11, RZ, RZ, 0x1 ;  /* 0x00000001ff0b7424 */ /* 0x002fca00078e00ff */
[----:B------:R-:W-:-:S04]  /*78e0*/  SHF.L.U32 R11, R11, 0x1f, RZ ;  /* 0x0000001f0b0b7819 */ /* 0x000fc800000006ff */
[----:B------:R-:W1:Y:S02]  /*78f0*/  SYNCS.PHASECHK.TRANS64.TRYWAIT P1, [R12+URZ+0x36438], R11 ;  /* 0x0364380b0c0075a7 */ /* 0x000e64000802017f */
[----:B-1234-:R-:W-:Y:S05]  /*7900*/  @!P1 BRA `(.L_x_1099) ;  /* 0x0000001800c09947 */ /* 0x01efea0003800000 */
.L_x_1138:
[----:B------:R-:W-:Y:S05]  /*7910*/  @P0 BRA `(.L_x_1100) ;  /* 0x0000000000140947 */ /* 0x000fea0003800000 */
[----:B------:R-:W-:Y:S01]  /*7920*/  ISETP.NE.AND P1, PT, R8, RZ, PT ;  /* 0x000000ff0800720c */ /* 0x000fe20003f25270 */
[----:B------:R-:W-:-:S04]  /*7930*/  IMAD.MOV.U32 R3, RZ, RZ, 0x6100 ;  /* 0x00006100ff037424 */ /* 0x000fc800078e00ff */
[----:B------:R2:W-:Y:S08]  /*7940*/  SYNCS.ARRIVE.TRANS64 RZ, [R12+URZ+0x36430], R3 ;  /* 0x036430030cff79a7 */ /* 0x0005f0000800003f */
[----:B------:R-:W-:Y:S05]  /*7950*/  @!P1 BRA `(.L_x_1100) ;  /* 0x0000000000049947 */ /* 0x000fea0003800000 */
[----:B------:R-:W-:Y:S01]  /*7960*/  BPT.TRAP 0x1 ;  /* 0x000000040000795c */ /* 0x000fe20000300000 */
.L_x_1100:
        /* <DEDUP_REMOVED lines=49> */
.L_x_1139:
[----:B------:R-:W-:Y:S05]  /*7c80*/  @P0 BRA `(.L_x_1102) ;  /* 0x0000000000140947 */ /* 0x000fea0003800000 */
[----:B------:R-:W-:Y:S01]  /*7c90*/  ISETP.NE.AND P1, PT, R8, RZ, PT ;  /* 0x000000ff0800720c */ /* 0x000fe20003f25270 */
[----:B--2---:R-:W-:-:S04]  /*7ca0*/  IMAD.MOV.U32 R27, RZ, RZ, 0x6100 ;  /* 0x00006100ff1b7424 */ /* 0x004fc800078e00ff */
[----:B------:R3:W-:Y:S08]  /*7cb0*/  SYNCS.ARRIVE.TRANS64 RZ, [R12+URZ+0x36418], R27 ;  /* 0x0364181b0cff79a7 */ /* 0x0007f0000800003f */
[----:B------:R-:W-:Y:S05]  /*7cc0*/  @!P1 BRA `(.L_x_1102) ;  /* 0x0000000000049947 */ /* 0x000fea0003800000 */
[----:B------:R-:W-:Y:S01]  /*7cd0*/  BPT.TRAP 0x1 ;  /* 0x000000040000795c */ /* 0x000fe20000300000 */
.L_x_1102:
        /* <DEDUP_REMOVED lines=37> */
.L_x_1140:
[----:B--2---:R-:W-:Y:S01]  /*7f30*/  SHF.R.S32.HI R28, RZ, 0x1f, R26 ;  /* 0x0000001fff1c7819 */ /* 0x004fe2000001141a */
[----:B------:R-:W-:Y:S06]  /*7f40*/  @P0 BRA `(.L_x_1104) ;  /* 0x0000000000140947 */ /* 0x000fec0003800000 */
[----:B------:R-:W-:Y:S01]  /*7f50*/  ISETP.NE.AND P1, PT, R8, RZ, PT ;  /* 0x000000ff0800720c */ /* 0x000fe20003f25270 */
[----:B------:R-:W-:-:S04]  /*7f60*/  IMAD.MOV.U32 R29, RZ, RZ, 0x6100 ;  /* 0x00006100ff1d7424 */ /* 0x000fc800078e00ff */
[----:B------:R2:W-:Y:S08]  /*7f70*/  SYNCS.ARRIVE.TRANS64 RZ, [R12+URZ+0x36430], R29 ;  /* 0x0364301d0cff79a7 */ /* 0x0005f0000800003f */
[----:B------:R-:W-:Y:S05]  /*7f80*/  @!P1 BRA `(.L_x_1104) ;  /* 0x0000000000049947 */ /* 0x000fea0003800000 */
[----:B------:R-:W-:Y:S01]  /*7f90*/  BPT.TRAP 0x1 ;  /* 0x000000040000795c */ /* 0x000fe20000300000 */
.L_x_1104:
        /* <DEDUP_REMOVED lines=37> */
.L_x_1142:
[----:B------:R-:W-:Y:S05]  /*81f0*/  @P0 BRA `(.L_x_1106) ;  /* 0x0000000000140947 */ /* 0x000fea0003800000 */
[----:B------:R-:W-:Y:S01]  /*8200*/  ISETP.NE.AND P1, PT, R8, RZ, PT ;  /* 0x000000ff0800720c */ /* 0x000fe20003f25270 */
[----:B---3--:R-:W-:-:S04]  /*8210*/  IMAD.MOV.U32 R5, RZ, RZ, 0x6100 ;  /* 0x00006100ff057424 */ /* 0x008fc800078e00ff */
[----:B------:R4:W-:Y:S08]  /*8220*/  SYNCS.ARRIVE.TRANS64 RZ, [R12+URZ+0x36410], R5 ;  /* 0x036410050cff79a7 */ /* 0x0009f0000800003f */
[----:B------:R-:W-:Y:S05]  /*8230*/  @!P1 BRA `(.L_x_1106) ;  /* 0x0000000000049947 */ /* 0x000fea0003800000 */
[----:B------:R-:W-:Y:S01]  /*8240*/  BPT.TRAP 0x1 ;  /* 0x000000040000795c */ /* 0x000fe20000300000 */
.L_x_1106:
        /* <DEDUP_REMOVED lines=37> */
.L_x_1098:
[----:B------:R-:W-:Y:S01]  /*84a0*/  ISETP.NE.AND P1, PT, R17, RZ, PT ;  /* 0x000000ff1100720c */ /* 0x000fe20003f25270 */
[----:B------:R-:W-:-:S12]  /*84b0*/  IMAD.MOV.U32 R4, RZ, RZ, 0x1 ;  /* 0x00000001ff047424 */ /* 0x000fd800078e00ff */
[----:B------:R-:W-:Y:S05]  /*84c0*/  @!P1 BRA `(.L_x_1097) ;  /* 0x00000004006c9947 */ /* 0x000fea0003800000 */
[----:B------:R-:W3:Y:S02]  /*84d0*/  SYNCS.PHASECHK.TRANS64.TRYWAIT P1, [R12+URZ+0x36438], R11 ;  /* 0x0364380b0c0075a7 */ /* 0x000ee4000802017f */
[----:B---3--:R-:W-:Y:S05]  /*84e0*/  @!P1 BRA `(.L_x_1108) ;  /* 0x00000010001c9947 */ /* 0x008fea0003800000 */
.L_x_1143:
[----:B------:R-:W-:Y:S05]  /*84f0*/  @P0 BRA `(.L_x_1109) ;  /* 0x0000000000140947 */ /* 0x000fea0003800000 */
[----:B------:R-:W-:Y:S01]  /*8500*/  ISETP.NE.AND P1, PT, R8, RZ, PT ;  /* 0x000000ff0800720c */ /* 0x000fe20003f25270 */
[----:B------:R-:W-:-:S04]  /*8510*/  IMAD.MOV.U32 R5, RZ, RZ, 0x6100 ;  /* 0x00006100ff057424 */ /* 0x000fc800078e00ff */
[----:B------:R4:W-:Y:S08]  /*8520*/  SYNCS.ARRIVE.TRANS64 RZ, [R12+URZ+0x36430], R5 ;  /* 0x036430050cff79a7 */ /* 0x0009f0000800003f */
[----:B------:R-:W-:Y:S05]  /*8530*/  @!P1 BRA `(.L_x_1109) ;  /* 0x0000000000049947 */ /* 0x000fea0003800000 */
[----:B------:R-:W-:Y:S01]  /*8540*/  BPT.TRAP 0x1 ;  /* 0x000000040000795c */ /* 0x000fe20000300000 */
.L_x_1109:
        /* <DEDUP_REMOVED lines=42> */
.L_x_1144:
[----:B------:R-:W-:Y:S01]  /*87f0*/  IMAD.MOV.U32 R4, RZ, RZ, RZ ;  /* 0x000000ffff047224 */ /* 0x000fe200078e00ff */
[----:B------:R-:W-:Y:S06]  /*8800*/  @P0 BRA `(.L_x_1111) ;  /* 0x0000000000140947 */ /* 0x000fec0003800000 */
[----:B------:R-:W-:Y:S01]  /*8810*/  ISETP.NE.AND P1, PT, R8, RZ, PT ;  /* 0x000000ff0800720c */ /* 0x000fe20003f25270 */
[----:B----4-:R-:W-:-:S04]  /*8820*/  IMAD.MOV.U32 R5, RZ, RZ, 0x6100 ;  /* 0x00006100ff057424 */ /* 0x010fc800078e00ff */
[----:B------:R4:W-:Y:S08]  /*8830*/  SYNCS.ARRIVE.TRANS64 RZ, [R12+URZ+0x36418], R5 ;  /* 0x036418050cff79a7 */ /* 0x0009f0000800003f */
[----:B------:R-:W-:Y:S05]  /*8840*/  @!P1 BRA `(.L_x_1111) ;  /* 0x0000000000049947 */ /* 0x000fea0003800000 */
[----:B------:R-:W-:Y:S01]  /*8850*/  BPT.TRAP 0x1 ;  /* 0x000000040000795c */ /* 0x000fe20000300000 */
.L_x_1111:
        /* <DEDUP_REMOVED lines=34> */
.L_x_1097:
[----:B------:R-:W-:-:S04]  /*8a80*/  SHF.L.U32 R3, R4, 0x1f, RZ ;  /* 0x0000001f04037819 */ /* 0x000fc800000006ff */
[----:B------:R-:W4:Y:S02]  /*8a90*/  SYNCS.PHASECHK.TRANS64.TRYWAIT P1, [R12+URZ+0x36438], R3 ;  /* 0x036438030c0075a7 */ /* 0x000f24000802017f */
[----:B----4-:R-:W-:Y:S05]  /*8aa0*/  @!P1 BRA `(.L_x_1112) ;  /* 0x0000000800d49947 */ /* 0x010fea0003800000 */
.L_x_1145:
[----:B------:R-:W-:Y:S05]  /*8ab0*/  @P0 BRA `(.L_x_1113) ;  /* 0x0000000000180947 */ /* 0x000fea0003800000 */
[----:B------:R-:W5:Y:S01]  /*8ac0*/  S2R R2, SR_TID.X ;  /* 0x0000000000027919 */ /* 0x000f620000002100 */
[----:B----4-:R-:W-:-:S04]  /*8ad0*/  IMAD.MOV.U32 R3, RZ, RZ, 0x6100 ;  /* 0x00006100ff037424 */ /* 0x010fc800078e00ff */
[----:B------:R4:W-:Y:S01]  /*8ae0*/  SYNCS.ARRIVE.TRANS64 RZ, [R12+URZ+0x36430], R3 ;  /* 0x036430030cff79a7 */ /* 0x0009e2000800003f */
[----:B-----5:R-:W-:-:S13]  /*8af0*/  LOP3.LUT P0, RZ, R2, 0x1f, RZ, 0xc0, !PT ;  /* 0x0000001f02ff7812 */ /* 0x020fda000780c0ff */
[----:B----4-:R-:W-:Y:S05]  /*8b00*/  @!P0 BRA `(.L_x_1113) ;  /* 0x0000000000048947 */ /* 0x010fea0003800000 */
[----:B------:R-:W-:Y:S01]  /*8b10*/  BPT.TRAP 0x1 ;  /* 0x000000040000795c */ /* 0x000fe20000300000 */
.L_x_1113:
        /* <DEDUP_REMOVED lines=44> */
.L_x_1094:
[----:B------:R-:W-:Y:S05]  /*8de0*/  BSYNC B0 ;  /* 0x0000000000007941 */ /* 0x000fea0003800000 */
.L_x_1092:
[----:B------:R-:W-:-:S03]  /*8df0*/  UMOV UR6, 0xffffffff ;  /* 0xffffffff00067882 */ /* 0x000fc60000000000 */
[----:B------:R-:W-:Y:S05]  /*8e00*/  BRA.DIV UR6, `(.L_x_1114) ;  /* 0x0000000a06107947 */ /* 0x000fea000b800000 */
[----:B------:R-:W-:-:S13]  /*8e10*/  ELECT P6, URZ, PT ;  /* 0x00000000003f782f */ /* 0x000fda00038c0000 */
.L_x_1148:
[----:B------:R-:W-:Y:S05]  /*8e20*/  @!P6 BRA `(.L_x_996) ;  /* 0x000000000070e947 */ /* 0x000fea0003800000 */
[----:B------:R-:W-:-:S04]  /*8e30*/  LOP3.LUT R16, R16, 0x2, RZ, 0xfc, !PT ;  /* 0x0000000210107812 */ /* 0x000fc800078efcff */
[----:B------:R-:W-:-:S13]  /*8e40*/  ISETP.NE.AND P2, PT, R16, 0x3, PT ;  /* 0x000000031000780c */ /* 0x000fda0003f45270 */
[----:B------:R-:W-:Y:S05]  /*8e50*/  @!P2 BRA `(.L_x_1115) ;  /* 0x000000000004a947 */ /* 0x000fea0003800000 */
[----:B--2---:R-:W-:Y:S01]  /*8e60*/  BPT.TRAP 0x1 ;  /* 0x000000040000795c */ /* 0x004fe20000300000 */
.L_x_1115:
        /* <DEDUP_REMOVED lines=15> */
.L_x_1149:
[----:B------:R-:W5:Y:S02]  /*8f60*/  SYNCS.PHASECHK.TRANS64.TRYWAIT P0, [R5+URZ], R0 ;  /* 0x00000000050075a7 */ /* 0x000f64000800017f */
[----:B-----5:R-:W-:Y:S05]  /*8f70*/  @!P0 BRA `(.L_x_1117) ;  /* 0x0000000400e88947 */ /* 0x020fea0003800000 */
.L_x_1150:
[----:B------:R-:W-:Y:S05]  /*8f80*/  @!P2 BRA `(.L_x_1118) ;  /* 0x000000000004a947 */ /* 0x000fea0003800000 */
[----:B--2---:R-:W-:Y:S01]  /*8f90*/  BPT.TRAP 0x1 ;  /* 0x000000040000795c */ /* 0x004fe20000300000 */
.L_x_1118:
[----:B------:R-:W-:-:S07]  /*8fa0*/  SHF.L.U32 R4, R4, 0x1f, RZ ;  /* 0x0000001f04047819 */ /* 0x000fce00000006ff */
.L_x_1119:
[----:B------:R1:W1:Y:S02]  /*8fb0*/  SYNCS.PHASECHK.TRANS64.TRYWAIT P0, [R9+URZ+0x36438], R4 ;  /* 0x03643804090075a7 */ /* 0x000264000800017f */
[----:B-1----:R-:W-:Y:S05]  /*8fc0*/  @!P0 NANOSLEEP.SYNCS 0x989680 ;  /* 0x009896800000895d */ /* 0x002fea0003900000 */
[----:B------:R-:W1:Y:S02]  /*8fd0*/  @!P0 SYNCS.PHASECHK.TRANS64 P0, [R9+URZ+0x36438], R4 ;  /* 0x03643804090085a7 */ /* 0x000e64000800007f */
[----:B-1----:R-:W-:Y:S05]  /*8fe0*/  @!P0 BRA `(.L_x_1119) ;  /* 0xfffffffc00f08947 */ /* 0x002fea000383ffff */
.L_x_996:
[----:B--2---:R-:W-:Y:S05]  /*8ff0*/  BSYNC B6 ;  /* 0x0000000000067941 */ /* 0x004fea0003800000 */
.L_x_990:
[----:B------:R-:W-:Y:S05]  /*9000*/  EXIT ;  /* 0x000000000000794d */ /* 0x000fea0003800000 */
.L_x_1006:
[----:B------:R-:W-:Y:S02]  /*9010*/  IMAD.MOV.U32 R12, RZ, RZ, RZ ;  /* 0x000000ffff0c7224 */ /* 0x000fe400078e00ff */
[----:B------:R-:W-:Y:S02]  /*9020*/  IMAD.MOV.U32 R11, RZ, RZ, 0x1f ;  /* 0x0000001fff0b7424 */ /* 0x000fe400078e00ff */
[----:B------:R-:W-:-:S07]  /*9030*/  IMAD.MOV.U32 R15, RZ, RZ, -0x1 ;  /* 0xffffffffff0f7424 */ /* 0x000fce00078e00ff */
[----:B------:R-:W-:Y:S05]  /*9040*/  WARPSYNC.COLLECTIVE R15, `(.L_x_1120) ;  /* 0x000000000f087348 */ /* 0x000fea0003c00000 */
[----:B------:R1:W2:Y:S02]  /*9050*/  SHFL.IDX P6, R14, R13, R12, R11 ;  /* 0x0000000c0d0e7389 */ /* 0x0002a400000c000b */
[----:B-12---:R-:W-:Y:S01]  /*9060*/  ENDCOLLECTIVE ;  /* 0x000000000000791b */ /* 0x006fe20003800000 */
.L_x_1120:
[----:B------:R-:W-:Y:S05]  /*9070*/  BRA `(.L_x_1121) ;  /* 0xffffff8000787947 */ /* 0x000fea000383ffff */
.L_x_1008:
[----:B--2---:R-:W-:-:S04]  /*9080*/  IMAD.U32 R7, RZ, RZ, UR36 ;  /* 0x00000024ff077e24 */ /* 0x004fc8000f8e00ff */
[----:B------:R2:W3:Y:S03]  /*9090*/  SYNCS.PHASECHK.TRANS64.TRYWAIT P0, [R7+URZ+0x36400], R11 ;  /* 0x0364000b070075a7 */ /* 0x0004e6000800017f */
[----:B---3--:R-:W-:Y:S05]  /*90a0*/  @!P0 NANOSLEEP.SYNCS 0x989680 ;  /* 0x009896800000895d */ /* 0x008fea0003900000 */
[----:B------:R-:W3:Y:S02]  /*90b0*/  @!P0 SYNCS.PHASECHK.TRANS64 P0, [R7+URZ+0x36400], R11 ;  /* 0x0364000b070085a7 */ /* 0x000ee4000800007f */
[----:B---3--:R-:W-:Y:S05]  /*90c0*/  @!P0 BRA `(.L_x_1008) ;  /* 0xfffffffc00ec8947 */ /* 0x008fea000383ffff */
[----:B------:R-:W-:Y:S05]  /*90d0*/  BRA `(.L_x_1007) ;  /* 0xffffff8000c87947 */ /* 0x000fea000383ffff */
.L_x_1012:
[----:B--2---:R2:W3:Y:S02]  /*90e0*/  SYNCS.PHASECHK.TRANS64.TRYWAIT P1, [R4+URZ+0x36410], R11 ;  /* 0x0364100b040075a7 */ /* 0x0044e4000802017f */
[----:B---3--:R-:W-:Y:S05]  /*90f0*/  @!P1 NANOSLEEP.SYNCS 0x989680 ;  /* 0x009896800000995d */ /* 0x008fea0003900000 */
[----:B------:R-:W3:Y:S02]  /*9100*/  @!P1 SYNCS.PHASECHK.TRANS64 P1, [R4+URZ+0x36410], R11 ;  /* 0x0364100b040095a7 */ /* 0x000ee4000802007f */
[----:B---3--:R-:W-:Y:S05]  /*9110*/  @!P1 BRA `(.L_x_1012) ;  /* 0xfffffffc00f09947 */ /* 0x008fea000383ffff */
[----:B------:R-:W-:Y:S05]  /*9120*/  BRA `(.L_x_1011) ;  /* 0xffffff8800707947 */ /* 0x000fea000383ffff */
.L_x_1016:
[----:B--2---:R-:W-:-:S04]  /*9130*/  IMAD.U32 R120, RZ, RZ, UR36 ;  /* 0x00000024ff787e24 */ /* 0x004fc8000f8e00ff */
[----:B------:R2:W3:Y:S03]  /*9140*/  SYNCS.PHASECHK.TRANS64.TRYWAIT P1, [R120+URZ+0x36430], R15 ;  /* 0x0364300f780075a7 */ /* 0x0004e6000802017f */
[----:B---3--:R-:W-:Y:S05]  /*9150*/  @!P1 NANOSLEEP.SYNCS 0x989680 ;  /* 0x009896800000995d */ /* 0x008fea0003900000 */
[----:B------:R-:W3:Y:S02]  /*9160*/  @!P1 SYNCS.PHASECHK.TRANS64 P1, [R120+URZ+0x36430], R15 ;  /* 0x0364300f780095a7 */ /* 0x000ee4000802007f */
[----:B---3--:R-:W-:Y:S05]  /*9170*/  @!P1 BRA `(.L_x_1016) ;  /* 0xfffffffc00ec9947 */ /* 0x008fea000383ffff */
[----:B------:R-:W-:Y:S05]  /*9180*/  BRA `(.L_x_1015) ;  /* 0xffffff90008c7947 */ /* 0x000fea000383ffff */
.L_x_1023:
[----:B------:R-:W-:Y:S01]  /*9190*/  BSSY B0, `(.L_x_1122) ;  /* 0x0000005000007945 */ /* 0x000fe20003800000 */
[----:B------:R-:W-:-:S07]  /*91a0*/  IMAD.MOV.U32 R15, RZ, RZ, -0x1 ;  /* 0xffffffffff0f7424 */ /* 0x000fce00078e00ff */
[----:B------:R-:W-:Y:S05]  /*91b0*/  WARPSYNC.COLLECTIVE R15, `(.L_x_1123) ;  /* 0x000000000f087348 */ /* 0x000fea0003c00000 */
[----:B------:R-:W-:Y:S01]  /*91c0*/  NOP ;  /* 0x0000000000007918 */ /* 0x000fe20000000000 */
[----:B------:R-:W-:Y:S01]  /*91d0*/  ENDCOLLECTIVE ;  /* 0x000000000000791b */ /* 0x000fe20003800000 */
.L_x_1123:
[----:B------:R-:W-:Y:S05]  /*91e0*/  BSYNC B0 ;  /* 0x0000000000007941 */ /* 0x000fea0003800000 */
.L_x_1122:
[----:B------:R-:W-:Y:S05]  /*91f0*/  BRA `(.L_x_1124) ;  /* 0xffffffb4006c7947 */ /* 0x000fea000383ffff */
.L_x_1032:
[----:B------:R-:W-:Y:S01]  /*9200*/  BSSY B0, `(.L_x_1125) ;  /* 0x0000005000007945 */ /* 0x000fe20003800000 */
[----:B------:R-:W-:-:S07]  /*9210*/  IMAD.MOV.U32 R15, RZ, RZ, -0x1 ;  /* 0xffffffffff0f7424 */ /* 0x000fce00078e00ff */
[----:B-1----:R-:W-:Y:S05]  /*9220*/  WARPSYNC.COLLECTIVE R15, `(.L_x_1126) ;  /* 0x000000000f087348 */ /* 0x002fea0003c00000 */
[----:B------:R-:W-:Y:S01]  /*9230*/  NOP ;  /* 0x0000000000007918 */ /* 0x000fe20000000000 */
[----:B-1----:R-:W-:Y:S01]  /*9240*/  ENDCOLLECTIVE ;  /* 0x000000000000791b */ /* 0x002fe20003800000 */
.L_x_1126:
[----:B------:R-:W-:Y:S05]  /*9250*/  BSYNC B0 ;  /* 0x0000000000007941 */ /* 0x000fea0003800000 */
.L_x_1125:
[----:B------:R-:W-:Y:S05]  /*9260*/  BRA `(.L_x_1127) ;  /* 0xffffffb800587947 */ /* 0x000fea000383ffff */
.L_x_1045:
[----:B------:R-:W-:Y:S01]  /*9270*/  BSSY B0, `(.L_x_1128) ;  /* 0x0000005000007945 */ /* 0x000fe20003800000 */
[----:B------:R-:W-:-:S07]  /*9280*/  IMAD.MOV.U32 R15, RZ, RZ, -0x1 ;  /* 0xffffffffff0f7424 */ /* 0x000fce00078e00ff */
[----:B------:R-:W-:Y:S05]  /*9290*/  WARPSYNC.COLLECTIVE R15, `(.L_x_1129) ;  /* 0x000000000f087348 */ /* 0x000fea0003c00000 */
[----:B------:R-:W-:Y:S01]  /*92a0*/  NOP ;  /* 0x0000000000007918 */ /* 0x000fe20000000000 */
[----:B------:R-:W-:Y:S01]  /*92b0*/  ENDCOLLECTIVE ;  /* 0x000000000000791b */ /* 0x000fe20003800000 */
.L_x_1129:
[----:B------:R-:W-:Y:S05]  /*92c0*/  BSYNC B0 ;  /* 0x0000000000007941 */ /* 0x000fea0003800000 */
.L_x_1128:
[----:B------:R-:W-:Y:S05]  /*92d0*/  BRA `(.L_x_1130) ;  /* 0xffffffc400247947 */ /* 0x000fea000383ffff */
.L_x_1061:
[----:B------:R-:W-:Y:S01]  /*92e0*/  BSSY B0, `(.L_x_1131) ;  /* 0x0000005000007945 */ /* 0x000fe20003800000 */
[----:B------:R-:W-:-:S07]  /*92f0*/  IMAD.MOV.U32 R15, RZ, RZ, -0x1 ;  /* 0xffffffffff0f7424 */ /* 0x000fce00078e00ff */
[----:B------:R-:W-:Y:S05]  /*9300*/  WARPSYNC.COLLECTIVE R15, `(.L_x_1132) ;  /* 0x000000000f087348 */ /* 0x000fea0003c00000 */
[----:B------:R-:W-:Y:S01]  /*9310*/  NOP ;  /* 0x0000000000007918 */ /* 0x000fe20000000000 */
[----:B------:R-:W-:Y:S01]  /*9320*/  ENDCOLLECTIVE ;  /* 0x000000000000791b */ /* 0x000fe20003800000 */
.L_x_1132:
[----:B------:R-:W-:Y:S05]  /*9330*/  BSYNC B0 ;  /* 0x0000000000007941 */ /* 0x000fea0003800000 */
.L_x_1131:
[----:B------:R-:W-:Y:S05]  /*9340*/  BRA `(.L_x_1133) ;  /* 0xffffffc800947947 */ /* 0x000fea000383ffff */
.L_x_1078:
[----:B------:R-:W-:Y:S01]  /*9350*/  BSSY B0, `(.L_x_1134) ;  /* 0x0000005000007945 */ /* 0x000fe20003800000 */
[----:B------:R-:W-:-:S07]  /*9360*/  IMAD.MOV.U32 R15, RZ, RZ, -0x1 ;  /* 0xffffffffff0f7424 */ /* 0x000fce00078e00ff */
[----:B------:R-:W-:Y:S05]  /*9370*/  WARPSYNC.COLLECTIVE R15, `(.L_x_1135) ;  /* 0x000000000f087348 */ /* 0x000fea0003c00000 */
[----:B------:R-:W-:Y:S01]  /*9380*/  NOP ;  /* 0x0000000000007918 */ /* 0x000fe20000000000 */
[----:B------:R-:W-:Y:S01]  /*9390*/  ENDCOLLECTIVE ;  /* 0x000000000000791b */ /* 0x000fe20003800000 */
.L_x_1135:
[----:B------:R-:W-:Y:S05]  /*93a0*/  BSYNC B0 ;  /* 0x0000000000007941 */ /* 0x000fea0003800000 */
.L_x_1134:
[----:B------:R-:W-:Y:S05]  /*93b0*/  BRA `(.L_x_1136) ;  /* 0xffffffd000107947 */ /* 0x000fea000383ffff */
.L_x_1095:
[----:B-1----:R1:W2:Y:S02]  /*93c0*/  SYNCS.PHASECHK.TRANS64.TRYWAIT P1, [R12+URZ+0x36420], R11 ;  /* 0x0364200b0c0075a7 */ /* 0x0022a4000802017f */
[----:B--2---:R-:W-:Y:S05]  /*93d0*/  @!P1 NANOSLEEP.SYNCS 0x989680 ;  /* 0x009896800000995d */ /* 0x004fea0003900000 */
[----:B------:R-:W2:Y:S02]  /*93e0*/  @!P1 SYNCS.PHASECHK.TRANS64 P1, [R12+URZ+0x36420], R11 ;  /* 0x0364200b0c0095a7 */ /* 0x000ea4000802007f */
[----:B--2---:R-:W-:Y:S05]  /*93f0*/  @!P1 BRA `(.L_x_1095) ;  /* 0xfffffffc00f09947 */ /* 0x004fea000383ffff */
[----:B------:R-:W-:Y:S05]  /*9400*/  BRA `(.L_x_1137) ;  /* 0xffffffdc00847947 */ /* 0x000fea000383ffff */
.L_x_1099:
[----:B-1----:R1:W2:Y:S02]  /*9410*/  SYNCS.PHASECHK.TRANS64.TRYWAIT P1, [R12+URZ+0x36438], R11 ;  /* 0x0364380b0c0075a7 */ /* 0x0022a4000802017f */
[----:B--2---:R-:W-:Y:S05]  /*9420*/  @!P1 NANOSLEEP.SYNCS 0x989680 ;  /* 0x009896800000995d */ /* 0x004fea0003900000 */
[----:B------:R-:W2:Y:S02]  /*9430*/  @!P1 SYNCS.PHASECHK.TRANS64 P1, [R12+URZ+0x36438], R11 ;  /* 0x0364380b0c0095a7 */ /* 0x000ea4000802007f */
[----:B--2---:R-:W-:Y:S05]  /*9440*/  @!P1 BRA `(.L_x_1099) ;  /* 0xfffffffc00f09947 */ /* 0x004fea000383ffff */
[----:B------:R-:W-:Y:S05]  /*9450*/  BRA `(.L_x_1138) ;  /* 0xffffffe4002c7947 */ /* 0x000fea000383ffff */
.L_x_1101:
[----:B--2---:R2:W3:Y:S02]  /*9460*/  SYNCS.PHASECHK.TRANS64.TRYWAIT P1, [R12+URZ+0x36428], R27 ;  /* 0x0364281b0c0075a7 */ /* 0x0044e4000802017f */
[----:B---3--:R-:W-:Y:S05]  /*9470*/  @!P1 NANOSLEEP.SYNCS 0x989680 ;  /* 0x009896800000995d */ /* 0x008fea0003900000 */
[----:B------:R-:W3:Y:S02]  /*9480*/  @!P1 SYNCS.PHASECHK.TRANS64 P1, [R12+URZ+0x36428], R27 ;  /* 0x0364281b0c0095a7 */ /* 0x000ee4000802007f */
[----:B---3--:R-:W-:Y:S05]  /*9490*/  @!P1 BRA `(.L_x_1101) ;  /* 0xfffffffc00f09947 */ /* 0x008fea000383ffff */
[----:B------:R-:W-:Y:S05]  /*94a0*/  BRA `(.L_x_1139) ;  /* 0xffffffe400f47947 */ /* 0x000fea000383ffff */
.L_x_1103:
[----:B--2---:R2:W3:Y:S02]  /*94b0*/  SYNCS.PHASECHK.TRANS64.TRYWAIT P1, [R12+URZ+0x36438], R28 ;  /* 0x0364381c0c0075a7 */ /* 0x0044e4000802017f */
[----:B---3--:R-:W-:Y:S05]  /*94c0*/  @!P1 NANOSLEEP.SYNCS 0x989680 ;  /* 0x009896800000995d */ /* 0x008fea0003900000 */
[----:B------:R-:W3:Y:S02]  /*94d0*/  @!P1 SYNCS.PHASECHK.TRANS64 P1, [R12+URZ+0x36438], R28 ;  /* 0x0364381c0c0095a7 */ /* 0x000ee4000802007f */
[----:B---3--:R-:W-:Y:S05]  /*94e0*/  @!P1 BRA `(.L_x_1103) ;  /* 0xfffffffc00f09947 */ /* 0x008fea000383ffff */
[----:B------:R-:W-:Y:S05]  /*94f0*/  BRA `(.L_x_1140) ;  /* 0xffffffe8008c7947 */ /* 0x000fea000383ffff */
.L_x_1105:
[----:B------:R-:W-:-:S07]  /*9500*/  SHF.L.U32 R5, R0, 0x1f, RZ ;  /* 0x0000001f00057819 */ /* 0x000fce00000006ff */
.L_x_1141:
[----:B---3--:R3:W4:Y:S02]  /*9510*/  SYNCS.PHASECHK.TRANS64.TRYWAIT P1, [R12+URZ+0x36420], R5 ;  /* 0x036420050c0075a7 */ /* 0x008724000802017f */
[----:B----4-:R-:W-:Y:S05]  /*9520*/  @!P1 NANOSLEEP.SYNCS 0x989680 ;  /* 0x009896800000995d */ /* 0x010fea0003900000 */
[----:B------:R-:W4:Y:S02]  /*9530*/  @!P1 SYNCS.PHASECHK.TRANS64 P1, [R12+URZ+0x36420], R5 ;  /* 0x036420050c0095a7 */ /* 0x000f24000802007f */
[----:B----4-:R-:W-:Y:S05]  /*9540*/  @!P1 BRA `(.L_x_1141) ;  /* 0xfffffffc00f09947 */ /* 0x010fea000383ffff */
[----:B------:R-:W-:Y:S05]  /*9550*/  BRA `(.L_x_1142) ;  /* 0xffffffec00247947 */ /* 0x000fea000383ffff */
.L_x_1108:
[----:B---3--:R3:W4:Y:S02]  /*9560*/  SYNCS.PHASECHK.TRANS64.TRYWAIT P1, [R12+URZ+0x36438], R11 ;  /* 0x0364380b0c0075a7 */ /* 0x008724000802017f */
[----:B----4-:R-:W-:Y:S05]  /*9570*/  @!P1 NANOSLEEP.SYNCS 0x989680 ;  /* 0x009896800000995d */ /* 0x010fea0003900000 */
[----:B------:R-:W4:Y:S02]  /*9580*/  @!P1 SYNCS.PHASECHK.TRANS64 P1, [R12+URZ+0x36438], R11 ;  /* 0x0364380b0c0095a7 */ /* 0x000f24000802007f */
[----:B----4-:R-:W-:Y:S05]  /*9590*/  @!P1 BRA `(.L_x_1108) ;  /* 0xfffffffc00f09947 */ /* 0x010fea000383ffff */
[----:B------:R-:W-:Y:S05]  /*95a0*/  BRA `(.L_x_1143) ;  /* 0xffffffec00d07947 */ /* 0x000fea000383ffff */
.L_x_1110:
[----:B----4-:R4:W1:Y:S02]  /*95b0*/  SYNCS.PHASECHK.TRANS64.TRYWAIT P1, [R12+URZ+0x36428], R5 ;  /* 0x036428050c0075a7 */ /* 0x010864000802017f */
[----:B-1----:R-:W-:Y:S05]  /*95c0*/  @!P1 NANOSLEEP.SYNCS 0x989680 ;  /* 0x009896800000995d */ /* 0x002fea0003900000 */
[----:B------:R-:W1:Y:S02]  /*95d0*/  @!P1 SYNCS.PHASECHK.TRANS64 P1, [R12+URZ+0x36428], R5 ;  /* 0x036428050c0095a7 */ /* 0x000e64000802007f */
[----:B-1----:R-:W-:Y:S05]  /*95e0*/  @!P1 BRA `(.L_x_1110) ;  /* 0xfffffffc00f09947 */ /* 0x002fea000383ffff */
[----:B------:R-:W-:Y:S05]  /*95f0*/  BRA `(.L_x_1144) ;  /* 0xfffffff0007c7947 */ /* 0x000fea000383ffff */
.L_x_1112:
[----:B----4-:R4:W1:Y:S02]  /*9600*/  SYNCS.PHASECHK.TRANS64.TRYWAIT P1, [R12+URZ+0x36438], R3 ;  /* 0x036438030c0075a7 */ /* 0x010864000802017f */
[----:B-1----:R-:W-:Y:S05]  /*9610*/  @!P1 NANOSLEEP.SYNCS 0x989680 ;  /* 0x009896800000995d */ /* 0x002fea0003900000 */
[----:B------:R-:W1:Y:S02]  /*9620*/  @!P1 SYNCS.PHASECHK.TRANS64 P1, [R12+URZ+0x36438], R3 ;  /* 0x036438030c0095a7 */ /* 0x000e64000802007f */
[----:B-1----:R-:W-:Y:S05]  /*9630*/  @!P1 BRA `(.L_x_1112) ;  /* 0xfffffffc00f09947 */ /* 0x002fea000383ffff */
[----:B------:R-:W-:Y:S05]  /*9640*/  BRA `(.L_x_1145) ;  /* 0xfffffff400187947 */ /* 0x000fea000383ffff */
.L_x_1114:
[----:B------:R-:W-:Y:S01]  /*9650*/  BSSY B0, `(.L_x_1146) ;  /* 0x0000006000007945 */ /* 0x000fe20003800000 */
[----:B------:R-:W-:-:S07]  /*9660*/  IMAD.MOV.U32 R15, RZ, RZ, -0x1 ;  /* 0xffffffffff0f7424 */ /* 0x000fce00078e00ff */
[----:B-123--:R-:W-:Y:S05]  /*9670*/  WARPSYNC.COLLECTIVE R15, `(.L_x_1147) ;  /* 0x000000000f0c7348 */ /* 0x00efea0003c00000 */
[----:B------:R-:W-:Y:S02]  /*9680*/  ELECT P6, UR62, PT ;  /* 0x00000000003e782f */ /* 0x000fe400038c0000 */
[----:B------:R-:W-:Y:S01]  /*9690*/  MOV R14, UR62 ;  /* 0x0000003e000e7c02 */ /* 0x000fe20008000f00 */
[----:B-123--:R-:W-:Y:S10]  /*96a0*/  ENDCOLLECTIVE ;  /* 0x000000000000791b */ /* 0x00eff40003800000 */
.L_x_1147:
[----:B------:R-:W-:Y:S05]  /*96b0*/  BSYNC B0 ;  /* 0x0000000000007941 */ /* 0x000fea0003800000 */
.L_x_1146:
[----:B------:R-:W-:Y:S05]  /*96c0*/  BRA `(.L_x_1148) ;  /* 0xfffffff400d47947 */ /* 0x000fea000383ffff */
.L_x_1116:
[----:B----4-:R4:W1:Y:S02]  /*96d0*/  SYNCS.PHASECHK.TRANS64.TRYWAIT P0, [R7+URZ], R6 ;  /* 0x00000006070075a7 */ /* 0x010864000800017f */
[----:B-1----:R-:W-:Y:S05]  /*96e0*/  @!P0 NANOSLEEP.SYNCS 0x989680 ;  /* 0x009896800000895d */ /* 0x002fea0003900000 */
[----:B------:R-:W1:Y:S02]  /*96f0*/  @!P0 SYNCS.PHASECHK.TRANS64 P0, [R7+URZ], R6 ;  /* 0x00000006070085a7 */ /* 0x000e64000800007f */
[----:B-1----:R-:W-:Y:S05]  /*9700*/  @!P0 BRA `(.L_x_1116) ;  /* 0xfffffffc00f08947 */ /* 0x002fea000383ffff */
[----:B------:R-:W-:Y:S05]  /*9710*/  BRA `(.L_x_1149) ;  /* 0xfffffff800107947 */ /* 0x000fea000383ffff */
.L_x_1117:
[----:B------:R1:W1:Y:S02]  /*9720*/  SYNCS.PHASECHK.TRANS64.TRYWAIT P0, [R5+URZ], R0 ;  /* 0x00000000050075a7 */ /* 0x000264000800017f */
[----:B-1----:R-:W-:Y:S05]  /*9730*/  @!P0 NANOSLEEP.SYNCS 0x989680 ;  /* 0x009896800000895d */ /* 0x002fea0003900000 */
[----:B------:R-:W1:Y:S02]  /*9740*/  @!P0 SYNCS.PHASECHK.TRANS64 P0, [R5+URZ], R0 ;  /* 0x00000000050085a7 */ /* 0x000e64000800007f */
[----:B-1----:R-:W-:Y:S05]  /*9750*/  @!P0 BRA `(.L_x_1117) ;  /* 0xfffffffc00f08947 */ /* 0x002fea000383ffff */
[----:B------:R-:W-:Y:S05]  /*9760*/  BRA `(.L_x_1150) ;  /* 0xfffffff800047947 */ /* 0x000fea000383ffff */
.L_x_1151:
        /* <DEDUP_REMOVED lines=9> */
.L_x_3862:


//--------------------- .text._ZN7cutlass13device_kernelIN5flash11enable_sm90INS1_16FlashAttnBwdSm90INS1_25CollectiveMainloopBwdSm90ILi2ELi1ELi1EN4cute5tupleIJNS5_1CILi1EEES8_S8_EEENS6_IJNS7_ILi64EEENS7_ILi96EEENS7_ILi192EEEEEENS_10bfloat16_tEfNS_4arch4Sm90ELb0ELb1ELb1ELb0ELb0ELb0ELb1ELb0ELi3ELi1ELi1ELi1ELb0EEENS1_21CollectiveEpilogueBwdISD_SE_SG_Li384ELb0ELb1ELi3EEENS1_19SingleTileSchedulerILb0ELb0ELb0ELi96EEEEEEEEEvNT_6ParamsE --------------------------
	.section	.text._ZN7cutlass13device_kernelIN5flash11enable_sm90INS1_16FlashAttnBwdSm90INS1_25CollectiveMainloopBwdSm90ILi2ELi1ELi1EN4cute5tupleIJNS5_1CILi1EEES8_S8_EEENS6_IJNS7_ILi64EEENS7_ILi96EEENS7_ILi192EEEEEENS_10bfloat16_tEfNS_4arch4Sm90ELb0ELb1ELb1ELb0ELb0ELb0ELb1ELb0ELi3ELi1ELi1ELi1ELb0EEENS1_21CollectiveEpilogueBwdISD_SE_SG_Li384ELb0ELb1ELi3EEENS1_19SingleTileSchedulerILb0ELb0ELb0ELi96EEEEEEEEEvNT_6ParamsE,"ax",@progbits
	.align	128
.text._ZN7cutlass13device_kernelIN5flash11enable_sm90INS1_16FlashAttnBwdSm90INS1_25CollectiveMainloopBwdSm90ILi2ELi1ELi1EN4cute5tupleIJNS5_1CILi1EEES8_S8_EEENS6_IJNS7_ILi64EEENS7_ILi96EEENS7_ILi192EEEEEENS_10bfloat16_tEfNS_4arch4Sm90ELb0ELb1ELb1ELb0ELb0ELb0ELb1ELb0ELi3ELi1ELi1ELi1ELb0EEENS1_21CollectiveEpilogueBwdISD_SE_SG_Li384ELb0ELb1ELi3EEENS1_19SingleTileSchedulerILb0ELb0ELb0ELi96EEEEEEEEEvNT_6ParamsE:
        .type           _ZN7cutlass13device_kernelIN5flash11enable_sm90INS1_16FlashAttnBwdSm90INS1_25CollectiveMainloopBwdSm90ILi2ELi1ELi1EN4cute5tupleIJNS5_1CILi1EEES8_S8_EEENS6_IJNS7_ILi64EEENS7_ILi96EEENS7_ILi192EEEEEENS_10bfloat16_tEfNS_4arch4Sm90ELb0ELb1ELb1ELb0ELb0ELb0ELb1ELb0ELi3ELi1ELi1ELi1ELb0EEENS1_21CollectiveEpilogueBwdISD_SE_SG_Li384ELb0ELb1ELi3EEENS1_19SingleTileSchedulerILb0ELb0ELb0ELi96EEEEEEEEEvNT_6ParamsE,@function
        .size           _ZN7cutlass13device_kernelIN5flash11enable_sm90INS1_16FlashAttnBwdSm90INS1_25CollectiveMainloopBwdSm90ILi2ELi1ELi1EN4cute5tupleIJNS5_1CILi1EEES8_S8_EEENS6_IJNS7_ILi64EEENS7_ILi96EEENS7_ILi192EEEEEENS_10bfloat16_tEfNS_4arch4Sm90ELb0ELb1ELb1ELb0ELb0ELb0ELb1ELb0ELi3ELi1ELi1ELi1ELb0EEENS1_21CollectiveEpilogueBwdISD_SE_SG_Li384ELb0ELb1ELi3EEENS1_19SingleTileSchedulerILb0ELb0ELb0ELi96EEEEEEEEEvNT_6ParamsE,(.L_x_3863 - _ZN7cutlass13device_kernelIN5flash11enable_sm90INS1_16FlashAttnBwdSm90INS1_25CollectiveMainloopBwdSm90ILi2ELi1ELi1EN4cute5tupleIJNS5_1CILi1EEES8_S8_EEENS6_IJNS7_ILi64EEENS7_ILi96EEENS7_ILi192EEEEEENS_10bfloat16_tEfNS_4arch4Sm90ELb0ELb1ELb1ELb0ELb0ELb0ELb1ELb0ELi3ELi1ELi1ELi1ELb0EEENS1_21CollectiveEpilogueBwdISD_SE_SG_Li384ELb0ELb1ELi3EEENS1_19SingleTileSchedulerILb0ELb0ELb0ELi96EEEEEEEEEvNT_6ParamsE)
        .other          _ZN7cutlass13device_kernelIN5flash11enable_sm90INS1_16FlashAttnBwdSm90INS1_25CollectiveMainloopBwdSm90ILi2ELi1ELi1EN4cute5tupleIJNS5_1CILi1EEES8_S8_EEENS6_IJNS7_ILi64EEENS7_ILi96EEENS7_ILi192EEEEEENS_10bfloat16_tEfNS_4arch4Sm90ELb0ELb1ELb1ELb0ELb0ELb0ELb1ELb0ELi3ELi1ELi1ELi1ELb0EEENS1_21CollectiveEpilogueBwdISD_SE_SG_Li384ELb0ELb1ELi3EEENS1_19SingleTileSchedulerILb0ELb0ELb0ELi96EEEEEEEEEvNT_6ParamsE,@"STO_CUDA_ENTRY STV_DEFAULT"
_ZN7cutlass13device_kernelIN5flash11enable_sm90INS1_16FlashAttnBwdSm90INS1_25CollectiveMainloopBwdSm90ILi2ELi1ELi1EN4cute5tupleIJNS5_1CILi1EEES8_S8_EEENS6_IJNS7_ILi64EEENS7_ILi96EEENS7_ILi192EEEEEENS_10bfloat16_tEfNS_4arch4Sm90ELb0ELb1ELb1ELb0ELb0ELb0ELb1ELb0ELi3ELi1ELi1ELi1ELb0EEENS1_21CollectiveEpilogueBwdISD_SE_SG_Li384ELb0ELb1ELi3EEENS1_19SingleTileSchedulerILb0ELb0ELb0ELi96EEEEEEEEEvNT_6ParamsE:
[----:B------:R-:W1:Y:S02]  /*0000*/  LDC R1, c[0x0][0x28] ;  /* 0x00000a00ff017b82 */ /* 0x000e640000000800 */
[----:B-1----:R-:W-:Y:S01]  /*0010*/  VIADD R1, R1, 0xfffffff0 ;  /* 0xfffffff001017836 */ /* 0x002fe20000000000 */
[----:B------:R-:W1:Y:S01]  /*0020*/  S2R R3, SR_TID.X ;  /* 0x0000000000037919 */ /* 0x000e620000002100 */
[----:B------:R-:W-:Y:S01]  /*0030*/  ELECT P0, URZ, PT ;  /* 0x00000000003f782f */ /* 0x000fe20003800000 */
[----:B------:R-:W-:Y:S01]  /*0040*/  BSSY B0, `(.L_x_1152) ;  /* 0x000001a000007945 */ /* 0x000fe20003800000 */
[--C-:B-1----:R-:W-:Y:S02]  /*0050*/  SHF.R.U32.HI R0, RZ, 0x5, R3.reuse ;  /* 0x00000005ff007819 */ /* 0x102fe40000011603 */
[----:B------:R-:W-:-:S03]  /*0060*/  SHF.R.U32.HI R3, RZ, 0x7, R3 ;  /* 0x00000007ff037819 */ /* 0x000fc60000011603 */
        /* <DEDUP_REMOVED lines=23> */
.L_x_1153:
[----:B------:R-:W-:Y:S05]  /*01e0*/  BSYNC B0 ;  /* 0x0000000000007941 */ /* 0x000fea0003800000 */
.L_x_1152:
[----:B------:R-:W-:Y:S01]  /*01f0*/  VOTEU.ANY UP0, P0 ;  /* 0x00000000003f7886 */ /* 0x000fe20000000100 */
[----:B------:R-:W1:Y:S01]  /*0200*/  SHFL.IDX PT, R3, R3, RZ, 0x1f ;  /* 0x00001fff03037589 */ /* 0x000e6200000e0000 */
[----:B------:R-:W-:Y:S01]  /*0210*/  UMOV UR4, 0x1 ;  /* 0x0000000100047882 */ /* 0x000fe20000000000 */
[----:B------:R-:W-:Y:S01]  /*0220*/  VOTEU.ANY UP1, P0 ;  /* 0x00000000003f7886 */ /* 0x000fe20000020100 */
[----:B------:R-:W-:Y:S01]  /*0230*/  UMOV UR38, 0x1 ;  /* 0x0000000100267882 */ /* 0x000fe20000000000 */
[----:B------:R-:W2:Y:S01]  /*0240*/  @UP0 S2UR UR7, SR_CgaCtaId ;  /* 0x00000000000709c3 */ /* 0x000ea20000008800 */
[----:B------:R-:W3:Y:S01]  /*0250*/  SHFL.IDX PT, R2, R0, RZ, 0x1f ;  /* 0x00001fff00027589 */ /* 0x000ee200000e0000 */
[----:B------:R-:W-:Y:S01]  /*0260*/  @UP0 UMOV UR6, 0x400 ;  /* 0x0000040000060882 */ /* 0x000fe20000000000 */
[----:B------:R-:W-:-:S04]  /*0270*/  @UP0 UIADD3 UR4, -UR4, 0x100000, URZ ;  /* 0x0010000004040890 */ /* 0x000fc8000fffe13f */
[----:B------:R-:W-:Y:S02]  /*0280*/  @UP0 USHF.L.U32 UR5, UR4, 0xb, URZ ;  /* 0x0000000b04050899 */ /* 0x000fe4000800063f */
[----:B------:R-:W-:Y:S01]  /*0290*/  @UP0 USHF.L.U32 UR4, UR4, 0x1, URZ ;  /* 0x0000000104040899 */ /* 0x000fe2000800063f */
[----:B-1----:R-:W-:Y:S01]  /*02a0*/  R2UR UR8, R3 ;  /* 0x00000000030872ca */ /* 0x002fe200000e0000 */
[----:B--2---:R-:W-:Y:S01]  /*02b0*/  @UP0 ULEA UR6, UR7, UR6, 0x18 ;  /* 0x0000000607060291 */ /* 0x004fe2000f8ec03f */
[----:B---3--:R-:W-:-:S11]  /*02c0*/  ISETP.NE.AND P1, PT, R2, RZ, PT ;  /* 0x000000ff0200720c */ /* 0x008fd60003f25270 */
[----:B------:R-:W-:Y:S01]  /*02d0*/  UISETP.NE.AND UP0, UPT, UR8, URZ, UPT ;  /* 0x0000003f0800728c */ /* 0x000fe2000bf05270 */
[----:B------:R-:W1:Y:S02]  /*02e0*/  FENCE.VIEW.ASYNC.S ;  /* 0x00000000000073c6 */ /* 0x000e640000000000 */
[----:B-1----:R1:W2:Y:S01]  /*02f0*/  @UP1 SYNCS.EXCH.64 URZ, [UR6+0x36400], UR4 ;  /* 0x03640004063f15b2 */ /* 0x0022a20008000100 */
[----:B------:R-:W-:Y:S01]  /*0300*/  USEL UR38, UR38, 0x2, !UP0 ;  /* 0x0000000226267887 */ /* 0x000fe2000c000000 */
[----:B------:R-:W-:Y:S11]  /*0310*/  @P1 BRA `(.L_x_1154) ;  /* 0x0000000000481947 */ /* 0x000ff60003800000 */
[----:B-1----:R-:W1:Y:S01]  /*0320*/  S2UR UR5, SR_CgaCtaId ;  /* 0x00000000000579c3 */ /* 0x002e620000008800 */
        /* <DEDUP_REMOVED lines=15> */
[----:B------:R3:W1:Y:S02]  /*0420*/  SYNCS.EXCH.64 URZ, [UR8+0x36428], UR4 ;  /* 0x03642804083f75b2 */ /* 0x0006640008000100 */
[----:B---3--:R-:W-:Y:S01]  /*0430*/  NOP ;  /* 0x0000000000007918 */ /* 0x008fe20000000000 */
.L_x_1154:
        /* <DEDUP_REMOVED lines=20> */
.L_x_1155:
[----:B------:R-:W-:Y:S01]  /*0580*/  PLOP3.LUT P0, PT, PT, PT, UP0, 0x80, 0x0 ;  /* 0x000000000000781c */ /* 0x000fe20003f0f008 */
[----:B------:R-:W-:Y:S01]  /*0590*/  NOP ;  /* 0x0000000000007918 */ /* 0x000fe20000000000 */
[----:B-12-4-:R-:W-:Y:S11]  /*05a0*/  BAR.SYNC.DEFER_BLOCKING 0x0 ;  /* 0x0000000000007b1d */ /* 0x016ff60000010000 */
[----:B------:R-:W-:Y:S05]  /*05b0*/  @!P0 BRA `(.L_x_1156) ;  /* 0x0000005c00608947 */ /* 0x000fea0003800000 */
.L_x_1157:
        /* <DEDUP_REMOVED lines=14> */
[----:B------:R-:W1:Y:S01]  /*06a0*/  S2UR UR7, SR_CTAID.X ;  /* 0x00000000000779c3 */ /* 0x000e620000002500 */
[----:B------:R-:W-:Y:S01]  /*06b0*/  ULDC UR8, c[0x0][0x280] ;  /* 0x0000a00000087ab9 */ /* 0x000fe20000000800 */
[----:B------:R-:W-:Y:S01]  /*06c0*/  ULDC UR6, c[0x0][0x290] ;  /* 0x0000a40000067ab9 */ /* 0x000fe20000000800 */
[----:B------:R-:W-:Y:S01]  /*06d0*/  ULDC UR4, c[0x0][0x74c] ;  /* 0x0001d30000047ab9 */ /* 0x000fe20000000800 */
        /* <DEDUP_REMOVED lines=19> */
[----:B------:R-:W-:Y:S01]  /*0810*/  CS2R R34, SRZ ;  /* 0x0000000000227805 */ /* 0x000fe2000001ff00 */
[----:B-1----:R-:W-:Y:S02]  /*0820*/  UIMAD UR5, UR7, 0x60, UR8 ;  /* 0x00000060070578a4 */ /* 0x002fe4000f8e0208 */
[----:B------:R-:W-:Y:S02]  /*0830*/  ISETP.LE.AND P1, PT, RZ, UR7, PT ;  /* 0x00000007ff007c0c */ /* 0x000fe4000bf23270 */
[----:B------:R-:W-:-:S02]  /*0840*/  CS2R R32, SRZ ;  /* 0x0000000000207805 */ /* 0x000fc4000001ff00 */
[----:B------:R-:W-:Y:S01]  /*0850*/  CS2R R30, SRZ ;  /* 0x00000000001e7805 */ /* 0x000fe2000001ff00 */
[----:B------:R-:W-:Y:S01]  /*0860*/  UIADD3 UR4, -UR4, UR5, -UR6 ;  /* 0x0000000504047290 */ /* 0x000fe2000fffe906 */
[----:B------:R-:W-:Y:S02]  /*0870*/  CS2R R28, SRZ ;  /* 0x00000000001c7805 */ /* 0x000fe4000001ff00 */
[----:B------:R-:W-:Y:S02]  /*0880*/  CS2R R26, SRZ ;  /* 0x00000000001a7805 */ /* 0x000fe4000001ff00 */
[----:B------:R-:W-:Y:S01]  /*0890*/  CS2R R24, SRZ ;  /* 0x0000000000187805 */ /* 0x000fe2000001ff00 */
[----:B------:R-:W-:Y:S01]  /*08a0*/  USHF.R.S32.HI UR5, URZ, 0x1f, UR4 ;  /* 0x0000001f3f057899 */ /* 0x000fe20008011404 */
[----:B------:R-:W-:Y:S02]  /*08b0*/  CS2R R118, SRZ ;  /* 0x0000000000767805 */ /* 0x000fe4000001ff00 */
[----:B------:R-:W-:-:S02]  /*08c0*/  CS2R R116, SRZ ;  /* 0x0000000000747805 */ /* 0x000fc4000001ff00 */
[----:B------:R-:W-:Y:S01]  /*08d0*/  CS2R R114, SRZ ;  /* 0x0000000000727805 */ /* 0x000fe2000001ff00 */
[----:B------:R-:W-:Y:S01]  /*08e0*/  ULEA.HI UR5, UR5, UR4, URZ, 0x6 ;  /* 0x0000000405057291 */ /* 0x000fe2000f8f303f */
[----:B------:R-:W-:Y:S01]  /*08f0*/  CS2R R112, SRZ ;  /* 0x0000000000707805 */ /* 0x000fe2000001ff00 */
[----:B------:R-:W-:Y:S01]  /*0900*/  UIADD3 UR4, UR8, 0x3f, URZ ;  /* 0x0000003f08047890 */ /* 0x000fe2000fffe03f */
[----:B------:R-:W-:Y:S01]  /*0910*/  CS2R R110, SRZ ;  /* 0x00000000006e7805 */ /* 0x000fe2000001ff00 */
[----:B------:R-:W-:Y:S01]  /*0920*/  USHF.R.S32.HI UR6, URZ, 0x6, UR5 ;  /* 0x000000063f067899 */ /* 0x000fe20008011405 */
[----:B------:R-:W-:Y:S01]  /*0930*/  CS2R R108, SRZ ;  /* 0x00000000006c7805 */ /* 0x000fe2000001ff00 */
[----:B------:R-:W-:Y:S01]  /*0940*/  USHF.R.S32.HI UR5, URZ, 0x1f, UR4 ;  /* 0x0000001f3f057899 */ /* 0x000fe20008011404 */
[----:B------:R-:W-:Y:S01]  /*0950*/  CS2R R106, SRZ ;  /* 0x00000000006a7805 */ /* 0x000fe2000001ff00 */
[----:B------:R-:W-:Y:S01]  /*0960*/  UISETP.LT.AND UP0, UPT, URZ, UR6, UPT ;  /* 0x000000063f00728c */ /* 0x000fe2000bf01270 */
[----:B------:R-:W-:Y:S01]  /*0970*/  CS2R R104, SRZ ;  /* 0x0000000000687805 */ /* 0x000fe2000001ff00 */
[----:B------:R-:W-:Y:S01]  /*0980*/  ULEA.HI UR5, UR5, UR4, URZ, 0x6 ;  /* 0x0000000405057291 */ /* 0x000fe2000f8f303f */
[----:B------:R-:W-:Y:S01]  /*0990*/  CS2R R102, SRZ ;  /* 0x0000000000667805 */ /* 0x000fe2000001ff00 */
[----:B------:R-:W-:Y:S01]  /*09a0*/  USEL UR39, URZ, UR6, !UP0 ;  /* 0x000000063f277287 */ /* 0x000fe2000c000000 */
[----:B------:R-:W-:Y:S01]  /*09b0*/  CS2R R100, SRZ ;  /* 0x0000000000647805 */ /* 0x000fe2000001ff00 */
[----:B------:R-:W-:Y:S01]  /*09c0*/  USHF.R.S32.HI UR36, URZ, 0x6, UR5 ;  /* 0x000000063f247899 */ /* 0x000fe20008011405 */
[----:B------:R-:W-:-:S02]  /*09d0*/  CS2R R98, SRZ ;  /* 0x0000000000627805 */ /* 0x000fc4000001ff00 */
[----:B------:R-:W-:Y:S02]  /*09e0*/  CS2R R96, SRZ ;  /* 0x0000000000607805 */ /* 0x000fe4000001ff00 */
[----:B------:R-:W-:Y:S02]  /*09f0*/  CS2R R94, SRZ ;  /* 0x00000000005e7805 */ /* 0x000fe4000001ff00 */
[----:B------:R-:W-:Y:S02]  /*0a00*/  CS2R R92, SRZ ;  /* 0x00000000005c7805 */ /* 0x000fe4000001ff00 */
[----:B------:R-:W-:Y:S02]  /*0a10*/  CS2R R90, SRZ ;  /* 0x00000000005a7805 */ /* 0x000fe4000001ff00 */
[----:B------:R-:W-:Y:S02]  /*0a20*/  CS2R R88, SRZ ;  /* 0x0000000000587805 */ /* 0x000fe4000001ff00 */
[----:B------:R-:W-:-:S02]  /*0a30*/  CS2R R86, SRZ ;  /* 0x0000000000567805 */ /* 0x000fc4000001ff00 */
[----:B------:R-:W-:Y:S01]  /*0a40*/  CS2R R84, SRZ ;  /* 0x0000000000547805 */ /* 0x000fe2000001ff00 */
[----:B------:R-:W-:Y:S01]  /*0a50*/  IMAD.MOV.U32 R83, RZ, RZ, RZ ;  /* 0x000000ffff537224 */ /* 0x000fe200078e00ff */
[----:B------:R-:W-:Y:S06]  /*0a60*/  @!P1 BRA `(.L_x_1158) ;  /* 0x0000000000289947 */ /* 0x000fec0003800000 */
[----:B------:R-:W-:Y:S01]  /*0a70*/  UIMAD UR4, UR7, 0x60, UR8 ;  /* 0x00000060070478a4 */ /* 0x000fe2000f8e0208 */
[----:B------:R-:W-:-:S03]  /*0a80*/  ULDC UR5, c[0x0][0x290] ;  /* 0x0000a40000057ab9 */ /* 0x000fc60000000800 */
[----:B------:R-:W-:-:S03]  /*0a90*/  UIADD3 UR4, -UR5, 0x9f, UR4 ;  /* 0x0000009f05047890 */ /* 0x000fc6000fffe104 */
[----:B------:R-:W-:Y:S02]  /*0aa0*/  ULDC UR5, c[0x0][0x748] ;  /* 0x0001d20000057ab9 */ /* 0x000fe40000000800 */
[----:B------:R-:W-:-:S04]  /*0ab0*/  UIADD3 UR4, UR4, UR5, URZ ;  /* 0x0000000504047290 */ /* 0x000fc8000fffe03f */
[----:B------:R-:W-:-:S04]  /*0ac0*/  USHF.R.S32.HI UR5, URZ, 0x1f, UR4 ;  /* 0x0000001f3f057899 */ /* 0x000fc80008011404 */
[----:B------:R-:W-:-:S04]  /*0ad0*/  ULEA.HI UR5, UR5, UR4, URZ, 0x6 ;  /* 0x0000000405057291 */ /* 0x000fc8000f8f303f */
[----:B------:R-:W-:-:S04]  /*0ae0*/  USHF.R.S32.HI UR5, URZ, 0x6, UR5 ;  /* 0x000000063f057899 */ /* 0x000fc80008011405 */
[----:B------:R-:W-:-:S04]  /*0af0*/  UISETP.LT.AND UP0, UPT, UR36, UR5, UPT ;  /* 0x000000052400728c */ /* 0x000fc8000bf01270 */
[----:B------:R-:W-:-:S12]  /*0b00*/  USEL UR36, UR36, UR5, UP0 ;  /* 0x0000000524247287 */ /* 0x000fd80008000000 */
.L_x_1158:
[----:B------:R-:W-:Y:S01]  /*0b10*/  UISETP.GT.AND UP0, UPT, UR36, UR39, UPT ;  /* 0x000000272400728c */ /* 0x000fe2000bf04270 */
[----:B------:R-:W-:Y:S01]  /*0b20*/  IMAD.MOV.U32 R82, RZ, RZ, RZ ;  /* 0x000000ffff527224 */ /* 0x000fe200078e00ff */
[----:B------:R-:W-:Y:S02]  /*0b30*/  CS2R R80, SRZ ;  /* 0x0000000000507805 */ /* 0x000fe4000001ff00 */
[----:B------:R-:W-:Y:S02]  /*0b40*/  CS2R R78, SRZ ;  /* 0x00000000004e7805 */ /* 0x000fe4000001ff00 */
[----:B------:R-:W-:Y:S02]  /*0b50*/  CS2R R76, SRZ ;  /* 0x00000000004c7805 */ /* 0x000fe4000001ff00 */
[----:B------:R-:W-:Y:S02]  /*0b60*/  CS2R R74, SRZ ;  /* 0x00000000004a7805 */ /* 0x000fe4000001ff00 */
[----:B------:R-:W-:-:S02]  /*0b70*/  PLOP3.LUT P1, PT, PT, PT, UP0, 0x80, 0x0 ;  /* 0x000000000000781c */ /* 0x000fc40003f2f008 */
[----:B------:R-:W-:-:S11]  /*0b80*/  CS2R R72, SRZ ;  /* 0x0000000000487805 */ /* 0x000fd6000001ff00 */
[----:B------:R-:W-:Y:S05]  /*0b90*/  @!P1 BRA `(.L_x_1159) ;  /* 0x0000003800909947 */ /* 0x000fea0003800000 */
[----:B------:R-:W1:Y:S01]  /*0ba0*/  S2UR UR4, SR_CgaCtaId ;  /* 0x00000000000479c3 */ /* 0x000e620000008800 */
[----:B------:R-:W-:Y:S01]  /*0bb0*/  UMOV UR37, 0x400 ;  /* 0x0000040000257882 */ /* 0x000fe20000000000 */
[----:B------:R-:W-:Y:S01]  /*0bc0*/  ULDC UR43, c[0x0][0x290] ;  /* 0x0000a400002b7ab9 */ /* 0x000fe20000000800 */
[----:B------:R-:W-:Y:S01]  /*0bd0*/  ULDC UR44, c[0x0][0x750] ;  /* 0x0001d400002c7ab9 */ /* 0x000fe20000000800 */
[----:B------:R-:W-:Y:S01]  /*0be0*/  ULDC UR45, c[0x0][0x75c] ;  /* 0x0001d700002d7ab9 */ /* 0x000fe20000000800 */
[----:B------:R-:W-:Y:S01]  /*0bf0*/  ULDC UR46, c[0x0][0x744] ;  /* 0x0001d100002e7ab9 */ /* 0x000fe20000000800 */
[----:B------:R-:W-:Y:S01]  /*0c00*/  ULDC.64 UR40, c[0x0][0x748] ;  /* 0x0001d20000287ab9 */ /* 0x000fe20000000a00 */
        /* <DEDUP_REMOVED lines=21> */
.L_x_1161:
        /* <DEDUP_REMOVED lines=15> */
.L_x_1160:
        /* <DEDUP_REMOVED lines=20> */
.L_x_1163:
        /* <DEDUP_REMOVED lines=15> */
.L_x_1162:
        /* <DEDUP_REMOVED lines=8> */
.L_x_1283:
[----:B------:R-:W-:Y:S02]  /*1100*/  SHF.L.U32 R10, RZ, 0x1f, RZ ;  /* 0x0000001fff0a7819 */ /* 0x000fe400000006ff */
[CC--:B------:R-:W-:Y:S02]  /*1110*/  LEA.HI R4, R3.reuse, R0.reuse, RZ, 0x4 ;  /* 0x0000000003047211 */ /* 0x0c0fe400078f20ff */
[----:B------:R-:W3:Y:S01]  /*1120*/  SYNCS.PHASECHK.TRANS64.TRYWAIT P0, [UR37+0x36400], R10 ;  /* 0x0364000aff0075a7 */ /* 0x000ee20008000165 */
[----:B------:R-:W-:Y:S01]  /*1130*/  LEA.HI R6, R3, R0, RZ, 0x5 ;  /* 0x0000000003067211 */ /* 0x000fe200078f28ff */
[----:B--2---:R-:W-:Y:S01]  /*1140*/  IMAD.HI R3, R14, 0x55555556, RZ ;  /* 0x555555560e037827 */ /* 0x004fe200078e02ff */
[----:B------:R-:W-:Y:S02]  /*1150*/  LOP3.LUT R7, R4, 0xfffffff0, RZ, 0xc0, !PT ;  /* 0xfffffff004077812 */ /* 0x000fe400078ec0ff */
[--C-:B------:R-:W-:Y:S02]  /*1160*/  SHF.R.S32.HI R9, RZ, 0x5, R6.reuse ;  /* 0x00000005ff097819 */ /* 0x100fe40000011406 */
[----:B------:R-:W-:Y:S01]  /*1170*/  SHF.R.S32.HI R6, RZ, 0x1f, R6 ;  /* 0x0000001fff067819 */ /* 0x000fe20000011406 */
[----:B------:R-:W-:Y:S01]  /*1180*/  IMAD.IADD R7, R0, 0x1, -R7 ;  /* 0x0000000100077824 */ /* 0x000fe200078e0a07 */
[----:B------:R-:W-:-:S02]  /*1190*/  LOP3.LUT R5, R2, 0xffffff80, RZ, 0xc0, !PT ;  /* 0xffffff8002057812 */ /* 0x000fc400078ec0ff */
[----:B------:R-:W-:Y:S02]  /*11a0*/  LEA.HI R3, R3, R3, RZ, 0x1 ;  /* 0x0000000303037211 */ /* 0x000fe400078f08ff */
[----:B------:R-:W-:Y:S01]  /*11b0*/  LEA.HI R6, R6, R9, RZ, 0x2 ;  /* 0x0000000906067211 */ /* 0x000fe200078f10ff */
[----:B------:R-:W-:Y:S01]  /*11c0*/  IMAD.IADD R0, R0, 0x1, -R5 ;  /* 0x0000000100007824 */ /* 0x000fe200078e0a05 */
[----:B------:R-:W-:Y:S01]  /*11d0*/  LEA.HI R2, R7, R7, RZ, 0x1 ;  /* 0x0000000707027211 */ /* 0x000fe200078f08ff */
[----:B------:R-:W-:Y:S01]  /*11e0*/  IMAD R8, R3, -0x3, R14 ;  /* 0xfffffffd03087824 */ /* 0x000fe200078e020e */
[----:B------:R-:W-:Y:S01]  /*11f0*/  LOP3.LUT R6, R6, 0x3ffffc, RZ, 0xc0, !PT ;  /* 0x003ffffc06067812 */ /* 0x000fe200078ec0ff */
[----:B---3--:R-:W-:Y:S06]  /*1200*/  @P0 BRA `(.L_x_1165) ;  /* 0x0000000000080947 */ /* 0x008fec0003800000 */
[----:B------:R-:W2:Y:S02]  /*1210*/  SYNCS.PHASECHK.TRANS64.TRYWAIT P0, [UR37+0x36400], R10 ;  /* 0x0364000aff0075a7 */ /* 0x000ea40008000165 */
[----:B--2---:R-:W-:Y:S05]  /*1220*/  @!P0 BRA `(.L_x_1166) ;  /* 0x0000008800088947 */ /* 0x004fea0003800000 */
.L_x_1165:
[----:B------:R-:W-:Y:S01]  /*1230*/  IMAD.IADD R12, R9, 0x1, -R6 ;  /* 0x00000001090c7824 */ /* 0x000fe200078e0a06 */
[--C-:B------:R-:W-:Y:S01]  /*1240*/  SHF.R.S32.HI R5, RZ, 0x1, R2.reuse ;  /* 0x00000001ff057819 */ /* 0x100fe20000011402 */
[C---:B------:R-:W-:Y:S01]  /*1250*/  IMAD.HI R11, R13.reuse, 0x55555556, RZ ;  /* 0x555555560d0b7827 */ /* 0x040fe200078e02ff */
[----:B------:R-:W-:Y:S01]  /*1260*/  SHF.R.S32.HI R6, RZ, 0x1f, R2 ;  /* 0x0000001fff067819 */ /* 0x000fe20000011402 */
[----:B------:R-:W-:Y:S01]  /*1270*/  ULDC UR4, c[0x0][0x290] ;  /* 0x0000a40000047ab9 */ /* 0x000fe20000000800 */
[----:B--2---:R-:W-:Y:S01]  /*1280*/  SHF.R.S32.HI R10, RZ, 0x1f, R7 ;  /* 0x0000001fff0a7819 */ /* 0x004fe20000011407 */
[----:B------:R-:W-:Y:S01]  /*1290*/  IMAD R15, R13, 0x400, R0 ;  /* 0x000004000d0f7824 */ /* 0x000fe200078e0200 */
[----:B------:R-:W-:Y:S01]  /*12a0*/  LEA.HI R6, R6, R5, RZ, 0x2 ;  /* 0x0000000506067211 */ /* 0x000fe200078f10ff */
[----:B------:R-:W-:Y:S01]  /*12b0*/  ULDC UR5, c[0x0][0x280] ;  /* 0x0000a00000057ab9 */ /* 0x000fe20000000800 */
[----:B------:R-:W-:Y:S02]  /*12c0*/  LEA.HI R10, R10, R7, RZ, 0x3 ;  /* 0x000000070a0a7211 */ /* 0x000fe400078f18ff */
[----:B------:R-:W-:-:S02]  /*12d0*/  CS2R R70, SRZ ;  /* 0x0000000000467805 */ /* 0x000fc4000001ff00 */
[----:B------:R-:W-:Y:S02]  /*12e0*/  LOP3.LUT R2, R2, 0x7fffffe, RZ, 0xc0, !PT ;  /* 0x07fffffe02027812 */ /* 0x000fe400078ec0ff */
[----:B------:R-:W-:Y:S02]  /*12f0*/  CS2R R68, SRZ ;  /* 0x0000000000447805 */ /* 0x000fe4000001ff00 */
[----:B------:R-:W-:Y:S01]  /*1300*/  LOP3.LUT R6, R6, 0xfffffffc, RZ, 0xc0, !PT ;  /* 0xfffffffc06067812 */ /* 0x000fe200078ec0ff */
[----:B------:R-:W-:Y:S01]  /*1310*/  IMAD.SHL.U32 R10, R10, 0x20, RZ ;  /* 0x000000200a0a7824 */ /* 0x000fe200078e00ff */
[----:B------:R-:W-:Y:S01]  /*1320*/  SHF.R.S32.HI R3, RZ, 0x1f, R0 ;  /* 0x0000001fff037819 */ /* 0x000fe20000011400 */
[----:B------:R-:W-:Y:S01]  /*1330*/  IMAD.IADD R9, R7, 0x1, -R2 ;  /* 0x0000000107097824 */ /* 0x000fe200078e0a02 */
[----:B------:R-:W-:Y:S01]  /*1340*/  LEA.HI R14, R11, R11, RZ, 0x1 ;  /* 0x0000000b0b0e7211 */ /* 0x000fe200078f08ff */
[----:B------:R-:W-:Y:S01]  /*1350*/  IMAD.IADD R7, R5, 0x1, -R6 ;  /* 0x0000000105077824 */ /* 0x000fe200078e0a06 */
[----:B------:R-:W-:-:S02]  /*1360*/  LOP3.LUT R10, R10, 0x7fffff00, RZ, 0xc0, !PT ;  /* 0x7fffff000a0a7812 */ /* 0x000fc400078ec0ff */
[----:B------:R-:W-:Y:S02]  /*1370*/  CS2R R66, SRZ ;  /* 0x0000000000427805 */ /* 0x000fe4000001ff00 */
[----:B------:R-:W-:Y:S01]  /*1380*/  SHF.R.S32.HI R4, RZ, 0x4, R4 ;  /* 0x00000004ff047819 */ /* 0x000fe20000011404 */
[----:B------:R-:W-:Y:S01]  /*1390*/  IMAD.SHL.U32 R6, R7, 0x40, RZ ;  /* 0x0000004007067824 */ /* 0x000fe200078e00ff */
[CC--:B------:R-:W-:Y:S01]  /*13a0*/  LEA.HI R2, R3.reuse, R0.reuse, RZ, 0x2 ;  /* 0x0000000003027211 */ /* 0x0c0fe200078f10ff */
[----:B------:R-:W-:Y:S01]  /*13b0*/  IMAD R14, R14, -0x3, R13 ;  /* 0xfffffffd0e0e7824 */ /* 0x000fe200078e020d */
[----:B------:R-:W-:Y:S01]  /*13c0*/  LEA.HI R3, R3, R0, RZ, 0x5 ;  /* 0x0000000003037211 */ /* 0x000fe200078f28ff */
[----:B------:R-:W-:Y:S01]  /*13d0*/  IMAD R10, R13, 0x800, R10 ;  /* 0x000008000d0a7824 */ /* 0x000fe200078e020a */
[----:B-1----:R-:W-:Y:S01]  /*13e0*/  LOP3.LUT R13, R2, 0x7ffffffc, RZ, 0xc0, !PT ;  /* 0x7ffffffc020d7812 */ /* 0x002fe200078ec0ff */
[----:B------:R-:W-:Y:S01]  /*13f0*/  IMAD.SHL.U32 R11, R4, 0x8, RZ ;  /* 0x00000008040b7824 */ /* 0x000fe200078e00ff */
[----:B------:R-:W-:Y:S01]  /*1400*/  LOP3.LUT R6, R6, 0xc0, RZ, 0xc0, !PT ;  /* 0x000000c006067812 */ /* 0x000fe200078ec0ff */
[----:B------:R-:W-:Y:S01]  /*1410*/  IMAD R9, R9, 0x20, R10 ;  /* 0x0000002009097824 */ /* 0x000fe200078e020a */
[----:B------:R-:W-:Y:S01]  /*1420*/  SHF.R.S32.HI R4, RZ, 0x2, R2 ;  /* 0x00000002ff047819 */ /* 0x000fe20000011402 */
[----:B------:R-:W-:Y:S01]  /*1430*/  IMAD.IADD R13, R0, 0x1, -R13 ;  /* 0x00000001000d7824 */ /* 0x000fe200078e0a0d */
[----:B------:R-:W-:Y:S01]  /*1440*/  LOP3.LUT R11, R6, 0x8, R11, 0xf8, !PT ;  /* 0x00000008060b7812 */ /* 0x000fe200078ef80b */
[----:B------:R-:W-:Y:S01]  /*1450*/  IMAD R9, R12, 0x200, R9 ;  /* 0x000002000c097824 */ /* 0x000fe200078e0209 */
[----:B------:R-:W-:Y:S01]  /*1460*/  SHF.R.U32.HI R0, RZ, 0x3, R6 ;  /* 0x00000003ff007819 */ /* 0x000fe20000011606 */
[----:B------:R-:W-:Y:S01]  /*1470*/  IMAD R13, R14, 0x10, R13 ;  /* 0x000000100e0d7824 */ /* 0x000fe200078e020d */
[----:B------:R-:W-:Y:S01]  /*1480*/  SHF.R.S32.HI R5, RZ, 0x1f, R2 ;  /* 0x0000001fff057819 */ /* 0x000fe20000011402 */
[----:B------:R-:W-:Y:S01]  /*1490*/  IMAD.MOV.U32 R12, RZ, RZ, 0x20 ;  /* 0x00000020ff0c7424 */ /* 0x000fe200078e00ff */
[----:B------:R-:W-:Y:S01]  /*14a0*/  LOP3.LUT R0, R11, R0, RZ, 0x3c, !PT ;  /* 0x000000000b007212 */ /* 0x000fe200078e3cff */
[----:B------:R-:W-:Y:S01]  /*14b0*/  IMAD.MOV.U32 R2, RZ, RZ, RZ ;  /* 0x000000ffff027224 */ /* 0x000fe200078e00ff */
[----:B------:R-:W-:-:S02]  /*14c0*/  LEA.HI R5, R5, R4, RZ, 0x3 ;  /* 0x0000000405057211 */ /* 0x000fc400078f18ff */
[----:B------:R-:W-:Y:S02]  /*14d0*/  CS2R R64, SRZ ;  /* 0x0000000000407805 */ /* 0x000fe4000001ff00 */
[----:B------:R-:W-:Y:S01]  /*14e0*/  SHF.R.S32.HI R3, RZ, 0x5, R3 ;  /* 0x00000005ff037819 */ /* 0x000fe20000011403 */
[----:B------:R-:W-:Y:S01]  /*14f0*/  IMAD.IADD R9, R9, 0x1, R0 ;  /* 0x0000000109097824 */ /* 0x000fe200078e0200 */
[----:B------:R-:W-:Y:S01]  /*1500*/  LOP3.LUT R5, R5, 0xfffffff8, RZ, 0xc0, !PT ;  /* 0xfffffff805057812 */ /* 0x000fe200078ec0ff */
[----:B------:R-:W1:Y:S01]  /*1510*/  S2R R0, SR_CTAID.X ;  /* 0x0000000000007919 */ /* 0x000e620000002500 */
[----:B------:R-:W-:Y:S01]  /*1520*/  LOP3.LUT P0, RZ, R7, 0x2, RZ, 0xc0, !PT ;  /* 0x0000000207ff7812 */ /* 0x000fe2000780c0ff */
[----:B------:R-:W-:Y:S01]  /*1530*/  IMAD.MOV.U32 R7, RZ, RZ, RZ ;  /* 0x000000ffff077224 */ /* 0x000fe200078e00ff */
[----:B------:R-:W-:Y:S01]  /*1540*/  LEA R157, R9, UR37, 0x1 ;  /* 0x00000025099d7c11 */ /* 0x000fe2000f8e08ff */
[----:B------:R-:W-:Y:S01]  /*1550*/  IMAD.IADD R6, R4, 0x1, -R5 ;  /* 0x0000000104067824 */ /* 0x000fe200078e0a05 */
[----:B------:R-:W-:Y:S01]  /*1560*/  SEL R12, R12, 0xffffffe0, !P0 ;  /* 0xffffffe00c0c7807 */ /* 0x000fe20004000000 */
[----:B------:R-:W-:Y:S01]  /*1570*/  IMAD.MOV.U32 R4, RZ, RZ, RZ ;  /* 0x000000ffff047224 */ /* 0x000fe200078e00ff */
[----:B------:R-:W-:Y:S01]  /*1580*/  CS2R R62, SRZ ;  /* 0x00000000003e7805 */ /* 0x000fe2000001ff00 */
[----:B------:R-:W-:Y:S01]  /*1590*/  IMAD R6, R3, 0x10, R6 ;  /* 0x0000001003067824 */ /* 0x000fe200078e0206 */
[----:B------:R-:W-:Y:S01]  /*15a0*/  CS2R R60, SRZ ;  /* 0x00000000003c7805 */ /* 0x000fe2000001ff00 */
[----:B------:R-:W-:Y:S01]  /*15b0*/  IMAD.SHL.U32 R3, R13, 0x2, RZ ;  /* 0x000000020d037824 */ /* 0x000fe200078e00ff */
        /* <DEDUP_REMOVED lines=21> */
[----:B-1----:R-:W-:Y:S01]  /*1710*/  IMAD R16, R0, -0x60, RZ ;  /* 0xffffffa000107824 */ /* 0x002fe200078e02ff */
[----:B------:R-:W-:Y:S01]  /*1720*/  CS2R R112, SRZ ;  /* 0x0000000000707805 */ /* 0x000fe2000001ff00 */
[----:B------:R-:W-:Y:S01]  /*1730*/  IMAD.SHL.U32 R0, R15, 0x4, RZ ;  /* 0x000000040f007824 */ /* 0x000fe200078e00ff */
[----:B------:R-:W-:Y:S01]  /*1740*/  CS2R R110, SRZ ;  /* 0x00000000006e7805 */ /* 0x000fe2000001ff00 */
[C---:B------:R-:W-:Y:S01]  /*1750*/  IMAD.IADD R9, R16.reuse, 0x1, -R3 ;  /* 0x0000000110097824 */ /* 0x040fe200078e0a03 */
[----:B------:R-:W-:Y:S02]  /*1760*/  IADD3.X R10, R16, UR4, RZ, PT, !PT ;  /* 0x00000004100a7c10 */ /* 0x000fe4000bffe4ff */
[----:B------:R-:W-:-:S02]  /*1770*/  CS2R R108, SRZ ;  /* 0x00000000006c7805 */ /* 0x000fc4000001ff00 */
[----:B------:R-:W-:Y:S02]  /*1780*/  CS2R R106, SRZ ;  /* 0x00000000006a7805 */ /* 0x000fe4000001ff00 */
[----:B------:R-:W-:Y:S02]  /*1790*/  CS2R R104, SRZ ;  /* 0x0000000000687805 */ /* 0x000fe4000001ff00 */
[----:B------:R-:W-:Y:S02]  /*17a0*/  IADD3 R5, R10, -UR5, -R3 ;  /* 0x800000050a057c10 */ /* 0x000fe4000fffe803 */
[----:B------:R-:W-:Y:S02]  /*17b0*/  CS2R R102, SRZ ;  /* 0x0000000000667805 */ /* 0x000fe4000001ff00 */
[----:B------:R-:W-:Y:S02]  /*17c0*/  IADD3 R10, -R3, UR4, R16 ;  /* 0x00000004030a7c10 */ /* 0x000fe4000fffe110 */
[----:B------:R-:W-:-:S02]  /*17d0*/  CS2R R100, SRZ ;  /* 0x0000000000647805 */ /* 0x000fc4000001ff00 */
[----:B------:R-:W-:Y:S02]  /*17e0*/  IADD3 R3, R12, 0x30400, R157 ;  /* 0x000304000c037810 */ /* 0x000fe40007ffe09d */
[----:B------:R-:W-:Y:S02]  /*17f0*/  CS2R R98, SRZ ;  /* 0x0000000000627805 */ /* 0x000fe4000001ff00 */
[----:B------:R-:W-:Y:S01]  /*1800*/  CS2R R96, SRZ ;  /* 0x0000000000607805 */ /* 0x000fe2000001ff00 */
[----:B------:R1:W-:Y:S01]  /*1810*/  STL [R1+0x8], R10 ;  /* 0x0000080a01007387 */ /* 0x0003e20000100800 */
[----:B------:R-:W-:Y:S02]  /*1820*/  CS2R R94, SRZ ;  /* 0x00000000005e7805 */ /* 0x000fe4000001ff00 */
[----:B------:R-:W-:Y:S02]  /*1830*/  CS2R R92, SRZ ;  /* 0x00000000005c7805 */ /* 0x000fe4000001ff00 */
[----:B------:R-:W-:Y:S01]  /*1840*/  CS2R R90, SRZ ;  /* 0x00000000005a7805 */ /* 0x000fe2000001ff00 */
[----:B------:R1:W-:Y:S01]  /*1850*/  STL [R1], R3 ;  /* 0x0000000301007387 */ /* 0x0003e20000100800 */
[----:B------:R-:W-:-:S02]  /*1860*/  CS2R R88, SRZ ;  /* 0x0000000000587805 */ /* 0x000fc4000001ff00 */
[----:B------:R-:W-:Y:S02]  /*1870*/  CS2R R86, SRZ ;  /* 0x0000000000567805 */ /* 0x000fe4000001ff00 */
[----:B------:R-:W-:Y:S01]  /*1880*/  CS2R R84, SRZ ;  /* 0x0000000000547805 */ /* 0x000fe2000001ff00 */
[----:B------:R1:W-:Y:S01]  /*1890*/  STL [R1+0x4], R9 ;  /* 0x0000040901007387 */ /* 0x0003e20000100800 */
[----:B------:R-:W-:Y:S02]  /*18a0*/  CS2R R82, SRZ ;  /* 0x0000000000527805 */ /* 0x000fe4000001ff00 */
[----:B------:R-:W-:Y:S02]  /*18b0*/  CS2R R80, SRZ ;  /* 0x0000000000507805 */ /* 0x000fe4000001ff00 */
[----:B------:R-:W-:Y:S02]  /*18c0*/  CS2R R78, SRZ ;  /* 0x00000000004e7805 */ /* 0x000fe4000001ff00 */
[----:B------:R-:W-:-:S02]  /*18d0*/  CS2R R76, SRZ ;  /* 0x00000000004c7805 */ /* 0x000fc4000001ff00 */
[----:B------:R-:W-:Y:S02]  /*18e0*/  CS2R R74, SRZ ;  /* 0x00000000004a7805 */ /* 0x000fe4000001ff00 */
[----:B------:R-:W-:Y:S02]  /*18f0*/  CS2R R72, SRZ ;  /* 0x0000000000487805 */ /* 0x000fe4000001ff00 */
[----:B-1----:R-:W-:-:S07]  /*1900*/  LEA R0, R0, UR37, 0x2 ;  /* 0x0000002500007c11 */ /* 0x002fce000f8e10ff */
.L_x_1185:
[----:B------:R-:W-:Y:S01]  /*1910*/  IMAD.U32 R3, RZ, RZ, UR38 ;  /* 0x00000026ff037e24 */ /* 0x000fe2000f8e00ff */
[----:B------:R-:W-:Y:S05]  /*1920*/  YIELD ;  /* 0x0000000000007946 */ /* 0x000fea0003800000 */
[----:B------:R-:W-:-:S04]  /*1930*/  LOP3.LUT R3, R3, 0x1, RZ, 0xfc, !PT ;  /* 0x0000000103037812 */ /* 0x000fc800078efcff */
[----:B------:R-:W-:-:S13]  /*1940*/  ISETP.NE.AND P0, PT, R3, 0x3, PT ;  /* 0x000000030300780c */ /* 0x000fda0003f05270 */
[----:B------:R-:W-:Y:S05]  /*1950*/  @!P0 BRA `(.L_x_1167) ;  /* 0x0000000000048947 */ /* 0x000fea0003800000 */
[----:B------:R-:W-:Y:S01]  /*1960*/  BPT.TRAP 0x1 ;  /* 0x000000040000795c */ /* 0x000fe20000300000 */
.L_x_1167:
[----:B------:R-:W-:Y:S02]  /*1970*/  LEA R3, R2, UR37, 0x3 ;  /* 0x0000002502037c11 */ /* 0x000fe4000f8e18ff */
[----:B------:R-:W-:-:S04]  /*1980*/  SHF.L.U32 R10, R7, 0x1f, RZ ;  /* 0x0000001f070a7819 */ /* 0x000fc800000006ff */
[----:B------:R1:W2:Y:S01]  /*1990*/  SYNCS.PHASECHK.TRANS64.TRYWAIT P1, [R3+URZ+0x36410], R10 ;  /* 0x0364100a030075a7 */ /* 0x0002a2000802017f */
[----:B------:R-:W-:Y:S05]  /*19a0*/  @!P0 BRA `(.L_x_1168) ;  /* 0x0000000000048947 */ /* 0x000fea0003800000 */
[----:B------:R-:W-:Y:S01]  /*19b0*/  BPT.TRAP 0x1 ;  /* 0x000000040000795c */ /* 0x000fe20000300000 */
.L_x_1168:
[----:B--2---:R-:W-:Y:S05]  /*19c0*/  @P1 BRA `(.L_x_1169) ;  /* 0x0000000000081947 */ /* 0x004fea0003800000 */
[----:B------:R-:W2:Y:S02]  /*19d0*/  SYNCS.PHASECHK.TRANS64.TRYWAIT P1, [R3+URZ+0x36410], R10 ;  /* 0x0364100a030075a7 */ /* 0x000ea4000802017f */
[----:B--2---:R-:W-:Y:S05]  /*19e0*/  @!P1 BRA `(.L_x_1170) ;  /* 0x0000008000309947 */ /* 0x004fea0003800000 */
.L_x_1169:
        /* <DEDUP_REMOVED lines=12> */
[----:B-12---:R-:W-:-:S02]  /*1ab0*/  LEA R10, R9, UR37, 0x2 ;  /* 0x00000025090a7c11 */ /* 0x006fc4000f8e10ff */
        /* <DEDUP_REMOVED lines=86> */
[----:B------:R1:W2:Y:S04]  /*2020*/  LDS R23, [R10+0x30000] ;  /* 0x030000000a177984 */ /* 0x0002a80000000800 */
[----:B------:R1:W3:Y:S01]  /*2030*/  LDS R9, [R10+0x30020] ;  /* 0x030020000a097984 */ /* 0x0002e20000000800 */
[----:B------:R-:W-:Y:S05]  /*2040*/  @!P0 BRA `(.L_x_1171) ;  /* 0x0000000000048947 */ /* 0x000fea0003800000 */
[----:B------:R-:W-:Y:S01]  /*2050*/  BPT.TRAP 0x1 ;  /* 0x000000040000795c */ /* 0x000fe20000300000 */
.L_x_1171:
[----:B-1----:R-:W-:-:S04]  /*2060*/  SHF.L.U32 R10, R4, 0x1f, RZ ;  /* 0x0000001f040a7819 */ /* 0x002fc800000006ff */
[----:B------:R1:W4:Y:S01]  /*2070*/  SYNCS.PHASECHK.TRANS64.TRYWAIT P1, [UR37+0x36430], R10 ;  /* 0x0364300aff0075a7 */ /* 0x0003220008020165 */
[----:B------:R-:W-:Y:S05]  /*2080*/  @!P0 BRA `(.L_x_1172) ;  /* 0x0000000000048947 */ /* 0x000fea0003800000 */
[----:B------:R-:W-:Y:S01]  /*2090*/  BPT.TRAP 0x1 ;  /* 0x000000040000795c */ /* 0x000fe20000300000 */
.L_x_1172:
[----:B----4-:R-:W-:Y:S05]  /*20a0*/  @P1 BRA `(.L_x_1173) ;  /* 0x0000000000081947 */ /* 0x010fea0003800000 */
[----:B------:R-:W4:Y:S02]  /*20b0*/  SYNCS.PHASECHK.TRANS64.TRYWAIT P1, [UR37+0x36430], R10 ;  /* 0x0364300aff0075a7 */ /* 0x000f240008020165 */
[----:B----4-:R-:W-:Y:S05]  /*20c0*/  @!P1 BRA `(.L_x_1174) ;  /* 0x00000078008c9947 */ /* 0x010fea0003800000 */
.L_x_1173:
[----:B------:R-:W-:Y:S01]  /*20d0*/  UIADD3 UR5, UR37, 0x2a000, URZ ;  /* 0x0002a00025057890 */ /* 0x000fe2000fffe03f */
[----:B------:R-:W5:Y:S01]  /*20e0*/  LDL R152, [R1+0x8] ;  /* 0x0000080001987983 */ /* 0x000f620000100800 */
[----:B------:R-:W-:Y:S01]  /*20f0*/  UIADD3 UR4, UR4, 0x9000, URZ ;  /* 0x0000900004047890 */ /* 0x000fe2000fffe03f */
[----:B------:R-:W-:Y:S01]  /*2100*/  WARPGROUP.ARRIVE ;  /* 0x00000000000079c5 */ /* 0x000fe20000000000 */
[----:B------:R-:W-:Y:S01]  /*2110*/  USHF.R.U32.HI UR5, URZ, 0x4, UR5 ;  /* 0x000000043f057899 */ /* 0x000fe20008011605 */
[----:B-1--4-:R-:W-:Y:S01]  /*2120*/  FMUL.FTZ R10, R136, UR45 ;  /* 0x0000002d880a7c20 */ /* 0x012fe20008410000 */
[----:B------:R-:W-:Y:S01]  /*2130*/  USHF.R.U32.HI UR4, URZ, 0x4, UR4 ;  /* 0x000000043f047899 */ /* 0x000fe20008011604 */
[----:B------:R-:W-:Y:S01]  /*2140*/  FMUL.FTZ R11, R137, UR45 ;  /* 0x0000002d890b7c20 */ /* 0x000fe20008410000 */
[----:B------:R-:W-:Y:S01]  /*2150*/  ULOP3.LUT UR5, UR5, 0x3fff, URZ, 0xc0, !UPT ;  /* 0x00003fff05057892 */ /* 0x000fe2000f8ec03f */
[----:B------:R-:W-:Y:S01]  /*2160*/  FMUL.FTZ R12, R138, UR45 ;  /* 0x0000002d8a0c7c20 */ /* 0x000fe20008410000 */
[----:B------:R-:W-:Y:S01]  /*2170*/  ULOP3.LUT UR6, UR4, 0x3fff, URZ, 0xc0, !UPT ;  /* 0x00003fff04067892 */ /* 0x000fe2000f8ec03f */
[----:B------:R-:W-:Y:S01]  /*2180*/  FMUL.FTZ R15, R141, UR45 ;  /* 0x0000002d8d0f7c20 */ /* 0x000fe20008410000 */
[----:B------:R-:W-:Y:S01]  /*2190*/  ULOP3.LUT UR4, UR5, 0x10000, URZ, 0xfc, !UPT ;  /* 0x0001000005047892 */ /* 0x000fe2000f8efc3f */
[----:B------:R-:W-:Y:S01]  /*21a0*/  FMUL.FTZ R13, R139, UR45 ;  /* 0x0000002d8b0d7c20 */ /* 0x000fe20008410000 */
[----:B------:R-:W-:Y:S01]  /*21b0*/  ULOP3.LUT UR6, UR6, 0x10000, URZ, 0xfc, !UPT ;  /* 0x0001000006067892 */ /* 0x000fe2000f8efc3f */
[----:B------:R-:W-:Y:S01]  /*21c0*/  FMUL.FTZ R14, R140, UR45 ;  /* 0x0000002d8c0e7c20 */ /* 0x000fe20008410000 */
[----:B------:R-:W-:Y:S01]  /*21d0*/  UMOV UR5, 0x40000040 ;  /* 0x4000004000057882 */ /* 0x000fe20000000000 */
[----:B------:R-:W-:Y:S01]  /*21e0*/  UMOV UR7, 0x40000040 ;  /* 0x4000004000077882 */ /* 0x000fe20000000000 */
[----:B------:R-:W-:Y:S01]  /*21f0*/  UIADD3 UR10, UR6, 0x2, URZ ;  /* 0x00000002060a7890 */ /* 0x000fe2000fffe03f */
[----:B------:R-:W-:Y:S01]  /*2200*/  FMUL.FTZ R17, R142, UR45 ;  /* 0x0000002d8e117c20 */ /* 0x000fe20008410000 */
[----:B------:R-:W-:Y:S01]  /*2210*/  UIADD3 UR8, UR4, 0x2, URZ ;  /* 0x0000000204087890 */ /* 0x000fe2000fffe03f */
[----:B------:R-:W-:Y:S01]  /*2220*/  FMUL.FTZ R18, R143, UR45 ;  /* 0x0000002d8f127c20 */ /* 0x000fe20008410000 */
[----:B------:R-:W-:Y:S01]  /*2230*/  UMOV UR11, 0x40000040 ;  /* 0x40000040000b7882 */ /* 0x000fe20000000000 */
[----:B------:R-:W-:Y:S01]  /*2240*/  HGMMA.64x32x16.F32.BF16 R120, gdesc[UR4], RZ, !UPT, gsb0 ;  /* 0x00600000047879f0 */ /* 0x000fe2000c0018ff */
[----:B------:R-:W-:Y:S01]  /*2250*/  UMOV UR9, 0x40000040 ;  /* 0x4000004000097882 */ /* 0x000fe20000000000 */
[----:B------:R-:W-:Y:S01]  /*2260*/  UMOV UR7, 0x40000040 ;  /* 0x4000004000077882 */ /* 0x000fe20000000000 */
[----:B------:R-:W-:Y:S01]  /*2270*/  UMOV UR5, 0x40000040 ;  /* 0x4000004000057882 */ /* 0x000fe20000000000 */
[----:B------:R-:W-:Y:S01]  /*2280*/  UISETP.GE.AND UP0, UPT, UR44, 0x1, UPT ;  /* 0x000000012c00788c */ /* 0x000fe2000bf06270 */
        /* <DEDUP_REMOVED lines=8> */
[----:B------:R-:W-:Y:S01]  /*2310*/  PLOP3.LUT P2, PT, PT, PT, UP0, 0x80, 0x0 ;  /* 0x000000000000781c */ /* 0x000fe20003f4f008 */
[----:B------:R-:W1:Y:S01]  /*2320*/  MUFU.TANH R10, R10 ;  /* 0x0000000a000a7308 */ /* 0x000e620000002400 */
[----:B------:R-:W-:-:S04]  /*2330*/  IMAD.U32 R139, RZ, RZ, UR39 ;  /* 0x00000027ff8b7e24 */ /* 0x000fc8000f8e00ff */
[----:B------:R-:W-:Y:S02]  /*2340*/  IMAD R140, R139, 0x40, R6 ;  /* 0x000000408b8c7824 */ /* 0x000fe400078e0206 */
[----:B------:R-:W-:Y:S01]  /*2350*/  VIADD R139, R5, UR41 ;  /* 0x00000029058b7c36 */ /* 0x000fe20008000000 */
[----:B------:R-:W4:Y:S08]  /*2360*/  MUFU.TANH R11, R11 ;  /* 0x0000000b000b7308 */ /* 0x000f300000002400 */
[----:B------:R-:W1:Y:S08]  /*2370*/  MUFU.TANH R12, R12 ;  /* 0x0000000c000c7308 */ /* 0x000e700000002400 */
[----:B------:R-:W1:Y:S08]  /*2380*/  MUFU.TANH R13, R13 ;  /* 0x0000000d000d7308 */ /* 0x000e700000002400 */
[----:B------:R-:W1:Y:S08]  /*2390*/  MUFU.TANH R14, R14 ;  /* 0x0000000e000e7308 */ /* 0x000e700000002400 */
[----:B------:R-:W1:Y:S01]  /*23a0*/  MUFU.TANH R15, R15 ;  /* 0x0000000f000f7308 */ /* 0x000e620000002400 */
[----:B------:R-:W-:-:S02]  /*23b0*/  WARPGROUP.DEPBAR.LE gsb0, 0x0 ;  /* 0x00008000000079c5 */ /* 0x000fc40000010000 */
[----:B------:R-:W-:-:S05]  /*23c0*/  WARPGROUP.ARRIVE ;  /* 0x00000000000079c5 */ /* 0x000fca0000000000 */
[----:B------:R-:W1:Y:S01]  /*23d0*/  MUFU.TANH R17, R17 ;  /* 0x0000001100117308 */ /* 0x000e620000002400 */
[----:B------:R-:W-:Y:S01]  /*23e0*/  HGMMA.64x32x16.F32.BF16 R120, gdesc[UR8], R120, gsb0 ;  /* 0x00600000087879f0 */ /* 0x000fe20008001878 */
[----:B------:R-:W-:Y:S02]  /*23f0*/  UIADD3 UR10, UR6, 0x4, URZ ;  /* 0x00000004060a7890 */ /* 0x000fe4000fffe03f */
[----:B------:R-:W-:-:S04]  /*2400*/  UIADD3 UR8, UR4, 0x4, URZ ;  /* 0x0000000404087890 */ /* 0x000fc8000fffe03f */
[----:B------:R-:W1:Y:S01]  /*2410*/  MUFU.TANH R18, R18 ;  /* 0x0000001200127308 */ /* 0x000e620000002400 */
[----:B------:R-:W-:Y:S01]  /*2420*/  UMOV UR11, 0x40000040 ;  /* 0x40000040000b7882 */ /* 0x000fe20000000000 */
[----:B------:R-:W-:-:S06]  /*2430*/  UMOV UR9, 0x40000040 ;  /* 0x4000004000097882 */ /* 0x000fcc0000000000 */
[----:B------:R-:W1:Y:S08]  /*2440*/  MUFU.TANH R20, R20 ;  /* 0x0000001400147308 */ /* 0x000e700000002400 */
[----:B------:R-:W1:Y:S08]  /*2450*/  MUFU.TANH R21, R21 ;  /* 0x0000001500157308 */ /* 0x000e700000002400 */
        /* <DEDUP_REMOVED lines=27> */
[----:B-----5:R-:W-:Y:S01]  /*2610*/  VIADDMNMX R147, R140, R139, R152, PT ;  /* 0x0000008b8c937246 */ /* 0x020fe20003800198 */
        /* <DEDUP_REMOVED lines=35> */
[----:B------:R-:W-:Y:S02]  /*2850*/  UIADD3 UR6, UR6, 0x606, URZ ;  /* 0x0000060606067890 */ /* 0x000fe4000fffe03f */
[----:B------:R-:W-:Y:S01]  /*2860*/  UIADD3 UR4, UR4, 0x406, URZ ;  /* 0x0000040604047890 */ /* 0x000fe2000fffe03f */
[----:B------:R-:W-:Y:S02]  /*2870*/  WARPGROUP.DEPBAR.LE gsb0, 0x0 ;  /* 0x00008000000079c5 */ /* 0x000fe40000010000 */
[----:B------:R-:W-:-:S06]  /*2880*/  WARPGROUP.ARRIVE ;  /* 0x00000000000079c5 */ /* 0x000fcc0000000000 */
[----:B------:R-:W-:Y:S03]  /*2890*/  HGMMA.64x32x16.F32.BF16 R120, gdesc[UR8], R120, gsb0 ;  /* 0x00600000087879f0 */ /* 0x000fe60008001878 */
[----:B------:R-:W-:Y:S02]  /*28a0*/  WARPGROUP.DEPBAR.LE gsb0, 0x0 ;  /* 0x00008000000079c5 */ /* 0x000fe40000010000 */
[----:B------:R-:W-:-:S06]  /*28b0*/  WARPGROUP.ARRIVE ;  /* 0x00000000000079c5 */ /* 0x000fcc0000000000 */
[----:B------:R-:W-:Y:S01]  /*28c0*/  HGMMA.64x32x16.F32.BF16 R120, gdesc[UR4], R120, gsb0 ;  /* 0x00600000047879f0 */ /* 0x000fe20008001878 */
[----:B------:R-:W-:-:S06]  /*28d0*/  ULOP3.LUT UR4, URZ, UR40, URZ, 0x33, !UPT ;  /* 0x000000283f047292 */ /* 0x000fcc000f8e333f */
[----:B------:R-:W-:-:S04]  /*28e0*/  VIADD R145, R5, UR4 ;  /* 0x0000000405917c36 */ /* 0x000fc80008000000 */
[----:B------:R-:W-:Y:S01]  /*28f0*/  IMAD.IADD R148, R140, 0x1, R145 ;  /* 0x000000018c947824 */ /* 0x000fe200078e0291 */
[----:B------:R-:W-:Y:S02]  /*2900*/  WARPGROUP.DEPBAR.LE gsb0, 0x0 ;  /* 0x00008000000079c5 */ /* 0x000fe40000010000 */
[----:B-1--4-:R-:W-:Y:S05]  /*2910*/  @!P2 BRA `(.L_x_1175) ;  /* 0x000000000068a947 */ /* 0x012fea0003800000 */
[----:B------:R-:W1:Y:S01]  /*2920*/  LDC R143, c[0x0][0x280] ;  /* 0x0000a000ff8f7b82 */ /* 0x000e620000000800 */
[----:B------:R-:W-:Y:S01]  /*2930*/  BSSY B0, `(.L_x_1176) ;  /* 0x0000013000007945 */ /* 0x000fe20003800000 */
[----:B-1----:R-:W-:-:S04]  /*2940*/  IADD3 R142, R140, UR43, -R143 ;  /* 0x0000002b8c8e7c10 */ /* 0x002fc8000fffe88f */
[----:B------:R-:W-:-:S13]  /*2950*/  ISETP.GT.AND P1, PT, R142, -0x1, PT ;  /* 0xffffffff8e00780c */ /* 0x000fda0003f24270 */
[----:B------:R-:W-:Y:S05]  /*2960*/  @P1 BRA `(.L_x_1177) ;  /* 0x0000000000241947 */ /* 0x000fea0003800000 */
[----:B------:R-:W-:Y:S01]  /*2970*/  UISETP.NE.AND UP0, UPT, UR44, 0x1, UPT ;  /* 0x000000012c00788c */ /* 0x000fe2000bf05270 */
[----:B------:R-:W-:-:S05]  /*2980*/  LOP3.LUT R142, RZ, R142, RZ, 0x33, !PT ;  /* 0x0000008eff8e7212 */ /* 0x000fca00078e33ff */
[----:B------:R-:W-:-:S05]  /*2990*/  PLOP3.LUT P1, PT, PT, PT, UP0, 0x80, 0x0 ;  /* 0x000000000000781c */ /* 0x000fca0003f2f008 */
[----:B------:R-:W-:-:S08]  /*29a0*/  @UP0 ULDC UR5, c[0x0][0x754] ;  /* 0x0001d50000050ab9 */ /* 0x000fd00000000800 */
[----:B------:R-:W-:Y:S01]  /*29b0*/  @P1 IMAD.HI.U32 R143, R142, UR5, RZ ;  /* 0x000000058e8f1c27 */ /* 0x000fe2000f8e00ff */
[----:B------:R-:W-:-:S04]  /*29c0*/  @UP0 ULDC UR5, c[0x0][0x758] ;  /* 0x0001d60000050ab9 */ /* 0x000fc80000000800 */
[----:B------:R-:W-:-:S04]  /*29d0*/  @P1 SHF.R.U32.HI R142, RZ, UR5, R143 ;  /* 0x00000005ff8e1c19 */ /* 0x000fc8000801168f */
[----:B------:R-:W-:Y:S01]  /*29e0*/  LOP3.LUT R142, RZ, R142, RZ, 0x33, !PT ;  /* 0x0000008eff8e7212 */ /* 0x000fe200078e33ff */
[----:B------:R-:W-:Y:S06]  /*29f0*/  BRA `(.L_x_1178) ;  /* 0x0000000000187947 */ /* 0x000fec0003800000 */
.L_x_1177:
[----:B------:R-:W-:-:S06]  /*2a00*/  UISETP.NE.AND UP0, UPT, UR44, 0x1, UPT ;  /* 0x000000012c00788c */ /* 0x000fcc000bf05270 */
[----:B------:R-:W-:-:S05]  /*2a10*/  PLOP3.LUT P1, PT, PT, PT, UP0, 0x80, 0x0 ;  /* 0x000000000000781c */ /* 0x000fca0003f2f008 */
[----:B------:R-:W-:-:S08]  /*2a20*/  @UP0 ULDC UR5, c[0x0][0x754] ;  /* 0x0001d50000050ab9 */ /* 0x000fd00000000800 */
[----:B------:R-:W-:Y:S01]  /*2a30*/  @P1 IMAD.HI.U32 R143, R142, UR5, RZ ;  /* 0x000000058e8f1c27 */ /* 0x000fe2000f8e00ff */
[----:B------:R-:W-:-:S04]  /*2a40*/  @UP0 ULDC UR5, c[0x0][0x758] ;  /* 0x0001d60000050ab9 */ /* 0x000fc80000000800 */
[----:B------:R-:W-:-:S07]  /*2a50*/  @P1 SHF.R.U32.HI R142, RZ, UR5, R143 ;  /* 0x00000005ff8e1c19 */ /* 0x000fce000801168f */
.L_x_1178:
[----:B------:R-:W-:Y:S05]  /*2a60*/  BSYNC B0 ;  /* 0x0000000000007941 */ /* 0x000fea0003800000 */
.L_x_1176:
[----:B------:R-:W4:Y:S01]  /*2a70*/  LDL R143, [R1+0x4] ;  /* 0x00000400018f7983 */ /* 0x000f220000100800 */
[----:B------:R-:W-:Y:S01]  /*2a80*/  IADD3 R148, R140, UR4, R5 ;  /* 0x000000048c947c10 */ /* 0x000fe2000fffe005 */
[----:B----4-:R-:W-:-:S05]  /*2a90*/  IMAD R142, R142, UR44, R143 ;  /* 0x0000002c8e8e7c24 */ /* 0x010fca000f8e028f */
[----:B------:R-:W-:Y:S02]  /*2aa0*/  VIADDMNMX R147, R142, UR44, R147, PT ;  /* 0x0000002c8e937c46 */ /* 0x000fe4000b800193 */
[----:B------:R-:W-:-:S07]  /*2ab0*/  VIMNMX R148, R148, R142, !PT ;  /* 0x0000008e94947248 */ /* 0x000fce0007fe0100 */
.L_x_1175:
[----:B------:R-:W-:-:S04]  /*2ac0*/  VIADD R140, R140, 0x8 ;  /* 0x000000088c8c7836 */ /* 0x000fc80000000000 */
[----:B------:R-:W-:Y:S01]  /*2ad0*/  IMAD.IADD R145, R145, 0x1, R140 ;  /* 0x0000000191917824 */ /* 0x000fe200078e028c */
[----:B------:R-:W-:Y:S01]  /*2ae0*/  VIADDMNMX R139, R140, R139, R152, PT ;  /* 0x0000008b8c8b7246 */ /* 0x000fe20003800198 */
[----:B------:R-:W-:Y:S06]  /*2af0*/  @!P2 BRA `(.L_x_1179) ;  /* 0x000000000064a947 */ /* 0x000fec0003800000 */
        /* <DEDUP_REMOVED lines=14> */
.L_x_1181:
[----:B------:R-:W-:-:S06]  /*2be0*/  UISETP.NE.AND UP0, UPT, UR44, 0x1, UPT ;  /* 0x000000012c00788c */ /* 0x000fcc000bf05270 */
[----:B------:R-:W-:-:S05]  /*2bf0*/  PLOP3.LUT P1, PT, PT, PT, UP0, 0x80, 0x0 ;  /* 0x000000000000781c */ /* 0x000fca0003f2f008 */
[----:B------:R-:W-:-:S08]  /*2c00*/  @UP0 ULDC UR4, c[0x0][0x754] ;  /* 0x0001d50000040ab9 */ /* 0x000fd00000000800 */
[----:B------:R-:W-:Y:S01]  /*2c10*/  @P1 IMAD.HI.U32 R142, R140, UR4, RZ ;  /* 0x000000048c8e1c27 */ /* 0x000fe2000f8e00ff */
[----:B------:R-:W-:-:S04]  /*2c20*/  @UP0 ULDC UR4, c[0x0][0x758] ;  /* 0x0001d60000040ab9 */ /* 0x000fc80000000800 */
[----:B------:R-:W-:-:S07]  /*2c30*/  @P1 SHF.R.U32.HI R140, RZ, UR4, R142 ;  /* 0x00000004ff8c1c19 */ /* 0x000fce000801168e */
.L_x_1182:
[----:B------:R-:W-:Y:S05]  /*2c40*/  BSYNC B0 ;  /* 0x0000000000007941 */ /* 0x000fea0003800000 */
.L_x_1180:
[----:B------:R-:W4:Y:S02]  /*2c50*/  LDL R142, [R1+0x4] ;  /* 0x00000400018e7983 */ /* 0x000f240000100800 */
[----:B----4-:R-:W-:-:S05]  /*2c60*/  IMAD R140, R140, UR44, R142 ;  /* 0x0000002c8c8c7c24 */ /* 0x010fca000f8e028e */
[----:B------:R-:W-:Y:S02]  /*2c70*/  VIMNMX R145, R145, R140, !PT ;  /* 0x0000008c91917248 */ /* 0x000fe40007fe0100 */
[----:B------:R-:W-:-:S07]  /*2c80*/  VIADDMNMX R139, R140, UR44, R139, PT ;  /* 0x0000002c8c8b7c46 */ /* 0x000fce000b80018b */
.L_x_1179:
[----:B------:R-:W-:Y:S01]  /*2c90*/  LEA R152, R6, UR37, 0x2 ;  /* 0x0000002506987c11 */ /* 0x000fe2000f8e10ff */
[----:B------:R-:W1:Y:S01]  /*2ca0*/  S2R R150, SR_CTAID.X ;  /* 0x0000000000967919 */ /* 0x000e620000002500 */
[----:B------:R-:W-:-:S03]  /*2cb0*/  LOP3.LUT R16, R16, 0xfffffffb, RZ, 0xc0, !PT ;  /* 0xfffffffb10107812 */ /* 0x000fc600078ec0ff */
[----:B------:R-:W4:Y:S01]  /*2cc0*/  LDS R153, [R152+0x30200] ;  /* 0x0302000098997984 */ /* 0x000f220000000800 */
[----:B------:R-:W-:-:S03]  /*2cd0*/  @P0 LOP3.LUT R16, R16, 0x4, RZ, 0xfc, !PT ;  /* 0x0000000410100812 */ /* 0x000fc600078efcff */
[----:B------:R-:W5:Y:S01]  /*2ce0*/  LDS R152, [R152+0x30220] ;  /* 0x0302200098987984 */ /* 0x000f620000000800 */
[----:B-1----:R-:W-:-:S05]  /*2cf0*/  IMAD R150, R150, -0x60, RZ ;  /* 0xffffffa096967824 */ /* 0x002fca00078e02ff */
[C---:B------:R-:W-:Y:S02]  /*2d00*/  ISETP.GE.AND P6, PT, R150.reuse, 0x2, PT ;  /* 0x000000029600780c */ /* 0x040fe40003fc6270 */
[----:B------:R-:W-:Y:S02]  /*2d10*/  ISETP.GE.AND P4, PT, R150, 0x9, PT ;  /* 0x000000099600780c */ /* 0x000fe40003f86270 */
[----:B------:R-:W-:Y:S02]  /*2d20*/  ISETP.GT.AND P5, PT, R145, 0x1, !P6 ;  /* 0x000000019100780c */ /* 0x000fe400077a4270 */
[----:B------:R-:W-:Y:S01]  /*2d30*/  ISETP.GT.AND P6, PT, R148, 0x1, !P6 ;  /* 0x000000019400780c */ /* 0x000fe200077c4270 */
[--C-:B----4-:R-:W-:Y:S01]  /*2d40*/  FADD.FTZ R120, R120, -R153.reuse ;  /* 0x8000009978787221 */ /* 0x110fe20000010000 */
[--C-:B------:R-:W-:Y:S01]  /*2d50*/  FADD.FTZ R121, R121, -R153.reuse ;  /* 0x8000009979797221 */ /* 0x100fe20000010000 */
[--C-:B------:R-:W-:Y:S01]  /*2d60*/  FADD.FTZ R124, R124, -R153.reuse ;  /* 0x800000997c7c7221 */ /* 0x100fe20000010000 */
[--C-:B------:R-:W-:Y:S01]  /*2d70*/  FADD.FTZ R125, R125, -R153.reuse ;  /* 0x800000997d7d7221 */ /* 0x100fe20000010000 */
[--C-:B------:R-:W-:Y:S01]  /*2d80*/  FADD.FTZ R128, R128, -R153.reuse ;  /* 0x8000009980807221 */ /* 0x100fe20000010000 */
[--C-:B------:R-:W-:Y:S01]  /*2d90*/  FADD.FTZ R129, R129, -R153.reuse ;  /* 0x8000009981817221 */ /* 0x100fe20000010000 */
[--C-:B------:R-:W-:Y:S01]  /*2da0*/  FADD.FTZ R132, R132, -R153.reuse ;  /* 0x8000009984847221 */ /* 0x100fe20000010000 */
[----:B------:R-:W-:Y:S01]  /*2db0*/  FADD.FTZ R133, R133, -R153 ;  /* 0x8000009985857221 */ /* 0x000fe20000010000 */
[----:B------:R-:W-:Y:S01]  /*2dc0*/  ISETP.GT.AND P3, PT, R145, 0x8, !P4 ;  /* 0x000000089100780c */ /* 0x000fe20006764270 */
[----:B------:R-:W4:Y:S01]  /*2dd0*/  LDL R153, [R1] ;  /* 0x0000000001997983 */ /* 0x000f220000100800 */
[----:B------:R-:W-:-:S02]  /*2de0*/  ISETP.LT.OR P6, PT, R147, 0x2, P6 ;  /* 0x000000029300780c */ /* 0x000fc400037c1670 */
[C---:B------:R-:W-:Y:S02]  /*2df0*/  ISETP.GE.AND P2, PT, R150.reuse, 0xa, PT ;  /* 0x0000000a9600780c */ /* 0x040fe40003f46270 */
[----:B------:R-:W-:Y:S02]  /*2e00*/  ISETP.LT.OR P3, PT, R139, 0x9, P3 ;  /* 0x000000098b00780c */ /* 0x000fe40001f61670 */
[----:B------:R-:W-:Y:S02]  /*2e10*/  FSEL R155, R11, -INF , !P6 ;  /* 0xff8000000b9b7808 */ /* 0x000fe40007000000 */
[----:B------:R-:W-:Y:S02]  /*2e20*/  ISETP.LT.OR P5, PT, R139, 0x2, P5 ;  /* 0x000000028b00780c */ /* 0x000fe40002fa1670 */
[----:B------:R-:W-:Y:S01]  /*2e30*/  ISETP.GE.AND P1, PT, R150, 0x11, PT ;  /* 0x000000119600780c */ /* 0x000fe20003f26270 */
[----:B--2---:R-:W-:Y:S01]  /*2e40*/  FFMA.FTZ R155, R155, UR46, -R23 ;  /* 0x0000002e9b9b7c23 */ /* 0x004fe20008010817 */
[----:B------:R-:W-:-:S02]  /*2e50*/  ISETP.GT.AND P4, PT, R148, 0x8, !P4 ;  /* 0x000000089400780c */ /* 0x000fc40006784270 */
[----:B------:R-:W-:Y:S02]  /*2e60*/  ISETP.GT.AND P6, PT, R148, 0x9, !P2 ;  /* 0x000000099400780c */ /* 0x000fe400057c4270 */
[----:B------:R-:W-:Y:S01]  /*2e70*/  FSEL R146, R17, -INF , !P3 ;  /* 0xff80000011927808 */ /* 0x000fe20005800000 */
[----:B------:R-:W1:Y:S01]  /*2e80*/  MUFU.EX2 R155, R155 ;  /* 0x0000009b009b7308 */ /* 0x000e620000000800 */
[----:B------:R-:W-:Y:S02]  /*2e90*/  FSEL R149, R13, -INF , !P5 ;  /* 0xff8000000d957808 */ /* 0x000fe40006800000 */
[----:B------:R-:W-:Y:S01]  /*2ea0*/  ISETP.LT.OR P4, PT, R147, 0x9, P4 ;  /* 0x000000099300780c */ /* 0x000fe20002781670 */
[--C-:B---3--:R-:W-:Y:S01]  /*2eb0*/  FFMA.FTZ R146, R146, UR46, -R9.reuse ;  /* 0x0000002e92927c23 */ /* 0x108fe20008010809 */
[----:B------:R-:W-:Y:S01]  /*2ec0*/  ISETP.GT.AND P3, PT, R148, 0x10, !P1 ;  /* 0x000000109400780c */ /* 0x000fe20004f64270 */
[----:B------:R-:W-:Y:S01]  /*2ed0*/  FFMA.FTZ R149, R149, UR46, -R9 ;  /* 0x0000002e95957c23 */ /* 0x000fe20008010809 */
[----:B------:R-:W-:-:S02]  /*2ee0*/  ISETP.LT.OR P6, PT, R147, 0xa, P6 ;  /* 0x0000000a9300780c */ /* 0x000fc400037c1670 */
[----:B------:R-:W-:Y:S02]  /*2ef0*/  ISETP.GE.AND P5, PT, R150, 0x12, PT ;  /* 0x000000129600780c */ /* 0x000fe40003fa6270 */
[----:B------:R-:W-:Y:S02]  /*2f00*/  FSEL R142, R14, -INF , !P4 ;  /* 0xff8000000e8e7808 */ /* 0x000fe40006000000 */
[----:B------:R-:W-:Y:S01]  /*2f10*/  ISETP.GT.AND P2, PT, R145, 0x9, !P2 ;  /* 0x000000099100780c */ /* 0x000fe20005744270 */
[----:B------:R-:W-:Y:S01]  /*2f20*/  MUFU.EX2 R146, R146 ;  /* 0x0000009200927308 */ /* 0x000fe20000000800 */
[----:B------:R-:W-:Y:S01]  /*2f30*/  ISETP.LT.OR P3, PT, R147, 0x11, P3 ;  /* 0x000000119300780c */ /* 0x000fe20001f61670 */
[----:B------:R-:W-:Y:S01]  /*2f40*/  FFMA.FTZ R142, R142, UR46, -R23 ;  /* 0x0000002e8e8e7c23 */ /* 0x000fe20008010817 */
[----:B------:R-:W-:Y:S01]  /*2f50*/  FSEL R143, R15, -INF , !P6 ;  /* 0xff8000000f8f7808 */ /* 0x000fe20007000000 */
[----:B-1----:R-:W-:Y:S01]  /*2f60*/  FMUL.FTZ R121, R155, R121 ;  /* 0x000000799b797220 */ /* 0x002fe20000410000 */
[----:B------:R-:W-:-:S02]  /*2f70*/  ISETP.GE.AND P4, PT, R150, 0x19, PT ;  /* 0x000000199600780c */ /* 0x000fc40003f86270 */
[----:B------:R-:W-:Y:S01]  /*2f80*/  ISETP.GT.AND P6, PT, R148, 0x11, !P5 ;  /* 0x000000119400780c */ /* 0x000fe20006fc4270 */
[----:B------:R-:W1:Y:S01]  /*2f90*/  MUFU.EX2 R142, R142 ;  /* 0x0000008e008e7308 */ /* 0x000e620000000800 */
[----:B------:R-:W-:Y:S01]  /*2fa0*/  FSEL R140, R20, -INF , !P3 ;  /* 0xff800000148c7808 */ /* 0x000fe20005800000 */
[--C-:B------:R-:W-:Y:S01]  /*2fb0*/  FFMA.FTZ R143, R143, UR46, -R23.reuse ;  /* 0x0000002e8f8f7c23 */ /* 0x100fe20008010817 */
[----:B------:R-:W-:Y:S02]  /*2fc0*/  ISETP.GT.AND P3, PT, R148, 0x18, !P4 ;  /* 0x000000189400780c */ /* 0x000fe40006764270 */
[C---:B------:R-:W-:Y:S01]  /*2fd0*/  ISETP.LT.OR P6, PT, R147.reuse, 0x12, P6 ;  /* 0x000000129300780c */ /* 0x040fe200037c1670 */
[----:B------:R-:W-:Y:S01]  /*2fe0*/  FFMA.FTZ R140, R140, UR46, -R23 ;  /* 0x0000002e8c8c7c23 */ /* 0x000fe20008010817 */
[----:B------:R-:W-:Y:S01]  /*2ff0*/  ISETP.LT.OR P3, PT, R147, 0x19, P3 ;  /* 0x000000199300780c */ /* 0x000fe20001f61670 */
[----:B------:R-:W2:Y:S01]  /*3000*/  MUFU.EX2 R143, R143 ;  /* 0x0000008f008f7308 */ /* 0x000ea20000000800 */
[----:B------:R-:W-:-:S02]  /*3010*/  FSEL R144, R21, -INF , !P6 ;  /* 0xff80000015907808 */ /* 0x000fc40007000000 */
[----:B------:R-:W-:Y:S02]  /*3020*/  ISETP.GE.AND P6, PT, R150, 0x1, PT ;  /* 0x000000019600780c */ /* 0x000fe40003fc6270 */
[----:B------:R-:W-:Y:S01]  /*3030*/  FSEL R156, R22, -INF , !P3 ;  /* 0xff800000169c7808 */ /* 0x000fe20005800000 */
[--C-:B------:R-:W-:Y:S01]  /*3040*/  FFMA.FTZ R144, R144, UR46, -R23.reuse ;  /* 0x0000002e90907c23 */ /* 0x100fe20008010817 */
[----:B------:R-:W-:Y:S01]  /*3050*/  ISETP.GT.AND P3, PT, R148, RZ, !P6 ;  /* 0x000000ff9400720c */ /* 0x000fe20007764270 */
[----:B------:R-:W-:Y:S01]  /*3060*/  MUFU.EX2 R140, R140 ;  /* 0x0000008c008c7308 */ /* 0x000fe20000000800 */
[----:B------:R-:W-:Y:S01]  /*3070*/  ISETP.GT.AND P6, PT, R145, RZ, !P6 ;  /* 0x000000ff9100720c */ /* 0x000fe200077c4270 */
[--C-:B------:R-:W-:Y:S01]  /*3080*/  FFMA.FTZ R156, R156, UR46, -R23.reuse ;  /* 0x0000002e9c9c7c23 */ /* 0x100fe20008010817 */
[----:B------:R-:W-:Y:S01]  /*3090*/  ISETP.LT.OR P3, PT, R147, 0x1, P3 ;  /* 0x000000019300780c */ /* 0x000fe20001f61670 */
[----:B-----5:R-:W-:Y:S01]  /*30a0*/  FADD.FTZ R126, R126, -R152 ;  /* 0x800000987e7e7221 */ /* 0x020fe20000010000 */
[----:B------:R-:W-:Y:S01]  /*30b0*/  ISETP.GT.AND P1, PT, R145, 0x10, !P1 ;  /* 0x000000109100780c */ /* 0x000fe20004f24270 */
[----:B-1----:R-:W-:Y:S01]  /*30c0*/  FMUL.FTZ R124, R142, R124 ;  /* 0x0000007c8e7c7220 */ /* 0x002fe20000410000 */
[----:B------:R-:W-:Y:S01]  /*30d0*/  FSEL R154, R10, -INF , !P3 ;  /* 0xff8000000a9a7808 */ /* 0x000fe20005800000 */
[----:B------:R-:W-:Y:S01]  /*30e0*/  MUFU.EX2 R144, R144 ;  /* 0x0000009000907308 */ /* 0x000fe20000000800 */
[----:B------:R-:W-:Y:S01]  /*30f0*/  ISETP.GE.AND P3, PT, R150, 0x1a, PT ;  /* 0x0000001a9600780c */ /* 0x000fe20003f66270 */
[----:B--2---:R-:W-:Y:S01]  /*3100*/  FMUL.FTZ R125, R143, R125 ;  /* 0x0000007d8f7d7220 */ /* 0x004fe20000410000 */
[----:B------:R-:W-:Y:S01]  /*3110*/  ISETP.GT.AND P5, PT, R145, 0x11, !P5 ;  /* 0x000000119100780c */ /* 0x000fe20006fa4270 */
[----:B------:R-:W-:Y:S01]  /*3120*/  FFMA.FTZ R154, R154, UR46, -R23 ;  /* 0x0000002e9a9a7c23 */ /* 0x000fe20008010817 */
[----:B------:R-:W-:-:S02]  /*3130*/  ISETP.GT.AND P0, PT, R148, 0x19, !P3 ;  /* 0x000000199400780c */ /* 0x000fc40005f04270 */
[----:B------:R-:W-:Y:S01]  /*3140*/  ISETP.GT.AND P4, PT, R145, 0x18, !P4 ;  /* 0x000000189100780c */ /* 0x000fe20006784270 */
[----:B------:R-:W-:Y:S01]  /*3150*/  MUFU.EX2 R149, R149 ;  /* 0x0000009500957308 */ /* 0x000fe20000000800 */
[----:B------:R-:W-:Y:S02]  /*3160*/  ISETP.LT.OR P0, PT, R147, 0x1a, P0 ;  /* 0x0000001a9300780c */ /* 0x000fe40000701670 */
[----:B------:R-:W-:Y:S02]  /*3170*/  ISETP.GT.AND P3, PT, R145, 0x19, !P3 ;  /* 0x000000199100780c */ /* 0x000fe40005f64270 */
[----:B------:R-:W-:Y:S02]  /*3180*/  FSEL R147, R141, -INF , !P0 ;  /* 0xff8000008d937808 */ /* 0x000fe40004000000 */
[C---:B------:R-:W-:Y:S01]  /*3190*/  ISETP.LT.OR P6, PT, R139.reuse, 0x1, P6 ;  /* 0x000000018b00780c */ /* 0x040fe200037c1670 */
[----:B------:R-:W1:Y:S01]  /*31a0*/  MUFU.EX2 R154, R154 ;  /* 0x0000009a009a7308 */ /* 0x000e620000000800 */
[----:B------:R-:W-:Y:S01]  /*31b0*/  ISETP.LT.OR P2, PT, R139, 0xa, P2 ;  /* 0x0000000a8b00780c */ /* 0x000fe20001741670 */
[----:B------:R-:W-:Y:S01]  /*31c0*/  FFMA.FTZ R147, R147, UR46, -R23 ;  /* 0x0000002e93937c23 */ /* 0x000fe20008010817 */
[----:B------:R-:W-:-:S02]  /*31d0*/  ISETP.LT.OR P1, PT, R139, 0x11, P1 ;  /* 0x000000118b00780c */ /* 0x000fc40000f21670 */
[C---:B------:R-:W-:Y:S02]  /*31e0*/  ISETP.LT.OR P5, PT, R139.reuse, 0x12, P5 ;  /* 0x000000128b00780c */ /* 0x040fe40002fa1670 */
[C---:B------:R-:W-:Y:S01]  /*31f0*/  ISETP.LT.OR P4, PT, R139.reuse, 0x19, P4 ;  /* 0x000000198b00780c */ /* 0x040fe20002781670 */
[----:B------:R-:W2:Y:S01]  /*3200*/  MUFU.EX2 R147, R147 ;  /* 0x0000009300937308 */ /* 0x000ea20000000800 */
[----:B------:R-:W-:Y:S02]  /*3210*/  ISETP.LT.OR P3, PT, R139, 0x1a, P3 ;  /* 0x0000001a8b00780c */ /* 0x000fe40001f61670 */
[----:B------:R-:W-:Y:S02]  /*3220*/  FSEL R151, R12, -INF , !P6 ;  /* 0xff8000000c977808 */ /* 0x000fe40007000000 */
[----:B------:R-:W-:Y:S02]  /*3230*/  FSEL R145, R18, -INF , !P2 ;  /* 0xff80000012917808 */ /* 0x000fe40005000000 */
[----:B------:R-:W-:Y:S01]  /*3240*/  FSEL R150, R19, -INF , !P1 ;  /* 0xff80000013967808 */ /* 0x000fe20004800000 */
[--C-:B------:R-:W-:Y:S01]  /*3250*/  FFMA.FTZ R151, R151, UR46, -R9.reuse ;  /* 0x0000002e97977c23 */ /* 0x100fe20008010809 */
[----:B------:R-:W-:Y:S01]  /*3260*/  FSEL R148, R136, -INF , !P5 ;  /* 0xff80000088947808 */ /* 0x000fe20006800000 */
[--C-:B------:R-:W-:Y:S01]  /*3270*/  FFMA.FTZ R145, R145, UR46, -R9.reuse ;  /* 0x0000002e91917c23 */ /* 0x100fe20008010809 */
[----:B------:R-:W-:Y:S01]  /*3280*/  FSEL R23, R137, -INF , !P4 ;  /* 0xff80000089177808 */ /* 0x000fe20006000000 */
[--C-:B------:R-:W-:Y:S01]  /*3290*/  FFMA.FTZ R150, R150, UR46, -R9.reuse ;  /* 0x0000002e96967c23 */ /* 0x100fe20008010809 */
[----:B------:R-:W-:Y:S01]  /*32a0*/  FSEL R139, R138, -INF , !P3 ;  /* 0xff8000008a8b7808 */ /* 0x000fe20005800000 */
[--C-:B------:R-:W-:Y:S01]  /*32b0*/  FFMA.FTZ R148, R148, UR46, -R9.reuse ;  /* 0x0000002e94947c23 */ /* 0x100fe20008010809 */
[----:B-1----:R-:W-:Y:S01]  /*32c0*/  FMUL.FTZ R120, R154, R120 ;  /* 0x000000789a787220 */ /* 0x002fe20000410000 */
[--C-:B------:R-:W-:Y:S01]  /*32d0*/  FFMA.FTZ R23, R23, UR46, -R9.reuse ;  /* 0x0000002e17177c23 */ /* 0x100fe20008010809 */
[----:B------:R-:W1:Y:S01]  /*32e0*/  MUFU.EX2 R151, R151 ;  /* 0x0000009700977308 */ /* 0x000e620000000800 */
[----:B------:R-:W-:Y:S01]  /*32f0*/  FFMA.FTZ R139, R139, UR46, -R9 ;  /* 0x0000002e8b8b7c23 */ /* 0x000fe20008010809 */
[----:B------:R-:W-:Y:S01]  /*3300*/  FFMA.FTZ R9, -R10, R10, 1 ;  /* 0x3f8000000a097423 */ /* 0x000fe2000001010a */
[----:B------:R-:W-:Y:S01]  /*3310*/  FFMA.FTZ R10, -R11, R11, 1 ;  /* 0x3f8000000b0a7423 */ /* 0x000fe2000001010b */
[----:B------:R-:W-:Y:S01]  /*3320*/  FFMA.FTZ R11, -R14, R14, 1 ;  /* 0x3f8000000e0b7423 */ /* 0x000fe2000001010e */
[----:B------:R-:W-:Y:S01]  /*3330*/  FMUL.FTZ R14, R146, R126 ;  /* 0x0000007e920e7220 */ /* 0x000fe20000410000 */
[----:B------:R-:W-:Y:S01]  /*3340*/  FMUL.FTZ R9, R120, R9 ;  /* 0x0000000978097220 */ /* 0x000fe20000410000 */
[----:B------:R-:W-:Y:S01]  /*3350*/  FMUL.FTZ R10, R121, R10 ;  /* 0x0000000a790a7220 */ /* 0x000fe20000410000 */
[----:B------:R-:W-:Y:S01]  /*3360*/  FFMA.FTZ R121, -R15, R15, 1 ;  /* 0x3f8000000f797423 */ /* 0x000fe2000001010f */
[----:B------:R-:W-:Y:S01]  /*3370*/  MUFU.EX2 R145, R145 ;  /* 0x0000009100917308 */ /* 0x000fe20000000800 */
[----:B------:R-:W-:Y:S01]  /*3380*/  FMUL.FTZ R11, R124, R11 ;  /* 0x0000000b7c0b7220 */ /* 0x000fe20000410000 */
[----:B------:R-:W-:Y:S01]  /*3390*/  FFMA.FTZ R124, -R21, R21, 1 ;  /* 0x3f800000157c7423 */ /* 0x000fe20000010115 */
[----:B------:R-:W-:Y:S01]  /*33a0*/  FMUL.FTZ R129, R144, R129 ;  /* 0x0000008190817220 */ /* 0x000fe20000410000 */
[--C-:B------:R-:W-:Y:S01]  /*33b0*/  FADD.FTZ R123, R123, -R152.reuse ;  /* 0x800000987b7b7221 */ /* 0x100fe20000010000 */
[----:B------:R-:W-:Y:S01]  /*33c0*/  FMUL.FTZ R128, R140, R128 ;  /* 0x000000808c807220 */ /* 0x000fe20000410000 */
[--C-:B------:R-:W-:Y:S01]  /*33d0*/  FADD.FTZ R134, R134, -R152.reuse ;  /* 0x8000009886867221 */ /* 0x100fe20000010000 */
[----:B------:R-:W-:Y:S01]  /*33e0*/  FFMA.FTZ R17, -R17, R17, 1 ;  /* 0x3f80000011117423 */ /* 0x000fe20000010111 */
[----:B------:R-:W3:Y:S01]  /*33f0*/  MUFU.EX2 R15, R23 ;  /* 0x00000017000f7308 */ /* 0x000ee20000000800 */
[----:B------:R-:W-:Y:S01]  /*3400*/  FMUL.FTZ R124, R129, R124 ;  /* 0x0000007c817c7220 */ /* 0x000fe20000410000 */
[----:B------:R-:W-:Y:S01]  /*3410*/  FFMA.FTZ R129, -R141, R141, 1 ;  /* 0x3f8000008d817423 */ /* 0x000fe2000001018d */
[----:B------:R-:W-:Y:S01]  /*3420*/  R2UR UR7, R8 ;  /* 0x00000000080772ca */ /* 0x000fe200000e0000 */
[--C-:B------:R-:W-:Y:S01]  /*3430*/  FADD.FTZ R122, R122, -R152.reuse ;  /* 0x800000987a7a7221 */ /* 0x100fe20000010000 */
[--C-:B------:R-:W-:Y:S01]  /*3440*/  FADD.FTZ R127, R127, -R152.reuse ;  /* 0x800000987f7f7221 */ /* 0x100fe20000010000 */
[--C-:B------:R-:W-:Y:S01]  /*3450*/  FADD.FTZ R130, R130, -R152.reuse ;  /* 0x8000009882827221 */ /* 0x100fe20000010000 */
[--C-:B------:R-:W-:Y:S01]  /*3460*/  FADD.FTZ R131, R131, -R152.reuse ;  /* 0x8000009883837221 */ /* 0x100fe20000010000 */
[----:B------:R-:W-:Y:S01]  /*3470*/  MUFU.EX2 R120, R156 ;  /* 0x0000009c00787308 */ /* 0x000fe20000000800 */
[----:B--2---:R-:W-:Y:S01]  /*3480*/  FMUL.FTZ R133, R147, R133 ;  /* 0x0000008593857220 */ /* 0x004fe20000410000 */
[----:B------:R-:W-:Y:S01]  /*3490*/  FADD.FTZ R135, R135, -R152 ;  /* 0x8000009887877221 */ /* 0x000fe20000010000 */
[----:B------:R-:W-:Y:S01]  /*34a0*/  USHF.R.U32.HI UR6, URZ, 0x4, UR42 ;  /* 0x000000043f067899 */ /* 0x000fe2000801162a */
[----:B------:R-:W-:-:S04]  /*34b0*/  LOP3.LUT P0, RZ, R16, 0x4, RZ, 0xc0, !PT ;  /* 0x0000000410ff7812 */ /* 0x000fc8000780c0ff */
[----:B------:R-:W-:Y:S08]  /*34c0*/  MUFU.EX2 R150, R150 ;  /* 0x0000009600967308 */ /* 0x000ff00000000800 */
[----:B------:R-:W2:Y:S08]  /*34d0*/  MUFU.EX2 R148, R148 ;  /* 0x0000009400947308 */ /* 0x000eb00000000800 */
[----:B------:R-:W5:Y:S01]  /*34e0*/  MUFU.EX2 R126, R139 ;  /* 0x0000008b007e7308 */ /* 0x000f620000000800 */
[----:B------:R-:W-:Y:S01]  /*34f0*/  FMUL.FTZ R121, R125, R121 ;  /* 0x000000797d797220 */ /* 0x000fe20000410000 */
[----:B------:R-:W-:Y:S01]  /*3500*/  FFMA.FTZ R125, -R20, R20, 1 ;  /* 0x3f800000147d7423 */ /* 0x000fe20000010114 */
[----:B------:R-:W-:Y:S01]  /*3510*/  FMUL.FTZ R129, R133, R129 ;  /* 0x0000008185817220 */ /* 0x000fe20000410000 */
[----:B------:R-:W-:Y:S01]  /*3520*/  FFMA.FTZ R133, -R12, R12, 1 ;  /* 0x3f8000000c857423 */ /* 0x000fe2000001010c */
[----:B------:R-:W-:Y:S01]  /*3530*/  FMUL.FTZ R123, R149, R123 ;  /* 0x0000007b957b7220 */ /* 0x000fe20000410000 */
[----:B------:R-:W-:Y:S01]  /*3540*/  FFMA.FTZ R12, -R13, R13, 1 ;  /* 0x3f8000000d0c7423 */ /* 0x000fe2000001010d */
[----:B------:R-:W-:Y:S01]  /*3550*/  FMUL.FTZ R125, R128, R125 ;  /* 0x0000007d807d7220 */ /* 0x000fe20000410000 */
[----:B------:R-:W-:Y:S01]  /*3560*/  FFMA.FTZ R128, -R22, R22, 1 ;  /* 0x3f80000016807423 */ /* 0x000fe20000010116 */
[----:B------:R-:W-:Y:S01]  /*3570*/  F2FP.BF16.F32.PACK_AB R20, R155, R154 ;  /* 0x0000009a9b14723e */ /* 0x000fe200000010ff */
[----:B------:R-:W-:Y:S01]  /*3580*/  FMUL.FTZ R123, R123, R12 ;  /* 0x0000000c7b7b7220 */ /* 0x000fe20000410000 */
[----:B-1----:R-:W-:Y:S01]  /*3590*/  F2FP.BF16.F32.PACK_AB R21, R149, R151 ;  /* 0x000000979515723e */ /* 0x002fe200000010ff */
[----:B------:R-:W-:Y:S01]  /*35a0*/  FMUL.FTZ R17, R14, R17 ;  /* 0x000000110e117220 */ /* 0x000fe20000410000 */
[----:B------:R-:W-:Y:S01]  /*35b0*/  F2FP.BF16.F32.PACK_AB R22, R143, R142 ;  /* 0x0000008e8f16723e */ /* 0x000fe200000010ff */
[----:B---3--:R-:W-:Y:S01]  /*35c0*/  FMUL.FTZ R134, R15, R134 ;  /* 0x000000860f867220 */ /* 0x008fe20000410000 */
[----:B------:R-:W-:Y:S01]  /*35d0*/  F2FP.BF16.F32.PACK_AB R23, R145, R146 ;  /* 0x000000929117723e */ /* 0x000fe200000010ff */
[----:B------:R-:W-:Y:S01]  /*35e0*/  BAR.SYNC.DEFER_BLOCKING 0x9, 0x180 ;  /* 0x0246000000007b1d */ /* 0x000fe20000010000 */
[----:B------:R-:W-:-:S02]  /*35f0*/  F2FP.BF16.F32.PACK_AB R12, R144, R140 ;  /* 0x0000008c900c723e */ /* 0x000fc400000010ff */
[----:B--2---:R-:W-:Y:S02]  /*3600*/  F2FP.BF16.F32.PACK_AB R13, R148, R150 ;  /* 0x00000096940d723e */ /* 0x004fe400000010ff */
[----:B------:R-:W-:Y:S02]  /*3610*/  F2FP.BF16.F32.PACK_AB R14, R147, R120 ;  /* 0x00000078930e723e */ /* 0x000fe400000010ff */
[----:B-----5:R-:W-:Y:S01]  /*3620*/  F2FP.BF16.F32.PACK_AB R15, R126, R15 ;  /* 0x0000000f7e0f723e */ /* 0x020fe200000010ff */
[----:B------:R-:W-:Y:S01]  /*3630*/  STSM.16.M88.4 [R157+0x30400], R20 ;  /* 0x030400149d007844 */ /* 0x000fe20000000200 */
[----:B------:R-:W-:Y:S01]  /*3640*/  FMUL.FTZ R122, R151, R122 ;  /* 0x0000007a977a7220 */ /* 0x000fe20000410000 */
[----:B------:R-:W-:Y:S01]  /*3650*/  FMUL.FTZ R127, R145, R127 ;  /* 0x0000007f917f7220 */ /* 0x000fe20000410000 */
[----:B------:R-:W-:Y:S01]  /*3660*/  FFMA.FTZ R18, -R18, R18, 1 ;  /* 0x3f80000012127423 */ /* 0x000fe20000010112 */
[----:B------:R-:W-:Y:S01]  /*3670*/  FMUL.FTZ R132, R120, R132 ;  /* 0x0000008478847220 */ /* 0x000fe20000410000 */
[----:B------:R-:W-:Y:S01]  /*3680*/  FMUL.FTZ R130, R150, R130 ;  /* 0x0000008296827220 */ /* 0x000fe20000410000 */
[----:B------:R-:W-:Y:S01]  /*3690*/  FMUL.FTZ R131, R148, R131 ;  /* 0x0000008394837220 */ /* 0x000fe20000410000 */
[----:B------:R-:W-:Y:S01]  /*36a0*/  FMUL.FTZ R135, R126, R135 ;  /* 0x000000877e877220 */ /* 0x000fe20000410000 */
[----:B------:R-:W-:Y:S01]  /*36b0*/  FFMA.FTZ R19, -R19, R19, 1 ;  /* 0x3f80000013137423 */ /* 0x000fe20000010113 */
[----:B------:R-:W-:Y:S01]  /*36c0*/  FFMA.FTZ R136, -R136, R136, 1 ;  /* 0x3f80000088887423 */ /* 0x000fe20000010188 */
[----:B------:R-:W-:Y:S01]  /*36d0*/  FFMA.FTZ R137, -R137, R137, 1 ;  /* 0x3f80000089897423 */ /* 0x000fe20000010189 */
[----:B------:R-:W-:Y:S01]  /*36e0*/  FFMA.FTZ R138, -R138, R138, 1 ;  /* 0x3f8000008a8a7423 */ /* 0x000fe2000001018a */
[----:B------:R-:W-:Y:S01]  /*36f0*/  ULEA UR4, UR7, UR37, 0xd ;  /* 0x0000002507047291 */ /* 0x000fe2000f8e683f */
[----:B------:R-:W-:Y:S01]  /*3700*/  FMUL.FTZ R122, R122, R133 ;  /* 0x000000857a7a7220 */ /* 0x000fe20000410000 */
[----:B------:R-:W-:Y:S01]  /*3710*/  FMUL.FTZ R18, R127, R18 ;  /* 0x000000127f127220 */ /* 0x000fe20000410000 */
[----:B------:R-:W-:Y:S01]  /*3720*/  FMUL.FTZ R128, R132, R128 ;  /* 0x0000008084807220 */ /* 0x000fe20000410000 */
[----:B------:R-:W-:Y:S01]  /*3730*/  FMUL.FTZ R19, R130, R19 ;  /* 0x0000001382137220 */ /* 0x000fe20000410000 */
[----:B------:R-:W-:Y:S01]  /*3740*/  FMUL.FTZ R136, R131, R136 ;  /* 0x0000008883887220 */ /* 0x000fe20000410000 */
[----:B------:R-:W-:Y:S01]  /*3750*/  FMUL.FTZ R127, R134, R137 ;  /* 0x00000089867f7220 */ /* 0x000fe20000410000 */
[----:B------:R-:W-:Y:S01]  /*3760*/  FMUL.FTZ R138, R135, R138 ;  /* 0x0000008a878a7220 */ /* 0x000fe20000410000 */
[----:B------:R-:W-:Y:S01]  /*3770*/  UIADD3 UR5, UR4, 0x2a000, URZ ;  /* 0x0002a00004057890 */ /* 0x000fe2000fffe03f */
[----:B------:R-:W-:Y:S01]  /*3780*/  F2FP.BF16.F32.PACK_AB R124, R124, R125 ;  /* 0x0000007d7c7c723e */ /* 0x000fe200000010ff */
[----:B------:R-:W-:Y:S01]  /*3790*/  ULOP3.LUT UR6, UR6, 0x3fff, URZ, 0xc0, !UPT ;  /* 0x00003fff06067892 */ /* 0x000fe2000f8ec03f */
[----:B------:R-:W-:Y:S01]  /*37a0*/  F2FP.BF16.F32.PACK_AB R126, R129, R128 ;  /* 0x00000080817e723e */ /* 0x000fe200000010ff */
[----:B------:R-:W-:Y:S01]  /*37b0*/  USHF.R.U32.HI UR5, URZ, 0x4, UR5 ;  /* 0x000000043f057899 */ /* 0x000fe20008011605 */
[----:B------:R-:W-:-:S02]  /*37c0*/  F2FP.BF16.F32.PACK_AB R125, R136, R19 ;  /* 0x00000013887d723e */ /* 0x000fc400000010ff */
[----:B------:R-:W-:Y:S01]  /*37d0*/  F2FP.BF16.F32.PACK_AB R127, R138, R127 ;  /* 0x0000007f8a7f723e */ /* 0x000fe200000010ff */
[----:B------:R-:W-:Y:S02]  /*37e0*/  ULOP3.LUT UR12, UR6, 0x1000000, URZ, 0xfc, !UPT ;  /* 0x01000000060c7892 */ /* 0x000fe4000f8efc3f */
[----:B------:R-:W-:Y:S01]  /*37f0*/  ULOP3.LUT UR6, UR5, 0x3fff, URZ, 0xc0, !UPT ;  /* 0x00003fff05067892 */ /* 0x000fe2000f8ec03f */
[----:B------:R-:W-:Y:S01]  /*3800*/  UMOV UR11, 0x80000020 ;  /* 0x80000020000b7882 */ /* 0x000fe20000000000 */
[----:B------:R-:W-:-:S03]  /*3810*/  UMOV UR9, 0x40000040 ;  /* 0x4000004000097882 */ /* 0x000fc60000000000 */
[----:B------:R-:W-:Y:S02]  /*3820*/  UMOV UR10, UR12 ;  /* 0x0000000c000a7c82 */ /* 0x000fe40008000000 */
[----:B------:R-:W-:Y:S01]  /*3830*/  UMOV UR8, UR6 ;  /* 0x0000000600087c82 */ /* 0x000fe20008000000 */
[----:B----4-:R1:W-:Y:S01]  /*3840*/  STSM.16.M88.4 [R153], R12 ;  /* 0x0000000c99007844 */ /* 0x0103e20000000200 */
[----:B------:R-:W-:Y:S01]  /*3850*/  @!PT LDS RZ, [RZ] ;  /* 0x00000000fffff984 */ /* 0x000fe20000000800 */
[----:B------:R-:W-:Y:S01]  /*3860*/  @!PT LDS RZ, [RZ] ;  /* 0x00000000fffff984 */ /* 0x000fe20000000800 */
[----:B------:R-:W-:Y:S01]  /*3870*/  @!PT LDS RZ, [RZ] ;  /* 0x00000000fffff984 */ /* 0x000fe20000000800 */
[----:B------:R-:W-:Y:S01]  /*3880*/  @!PT LDS RZ, [RZ] ;  /* 0x00000000fffff984 */ /* 0x000fe20000000800 */
[----:B------:R2:W-:Y:S06]  /*3890*/  MEMBAR.ALL.CTA ;  /* 0x0000000000007992 */ /* 0x0005ec0000008000 */
[----:B--2---:R-:W2:Y:S01]  /*38a0*/  FENCE.VIEW.ASYNC.S ;  /* 0x00000000000073c6 */ /* 0x004ea20000000000 */
[----:B-1----:R-:W-:-:S02]  /*38b0*/  F2FP.BF16.F32.PACK_AB R12, R10, R9 ;  /* 0x000000090a0c723e */ /* 0x002fc400000010ff */
[----:B------:R-:W-:Y:S02]  /*38c0*/  F2FP.BF16.F32.PACK_AB R14, R121, R11 ;  /* 0x0000000b790e723e */ /* 0x000fe400000010ff */
[----:B------:R-:W-:Y:S02]  /*38d0*/  F2FP.BF16.F32.PACK_AB R13, R123, R122 ;  /* 0x0000007a7b0d723e */ /* 0x000fe400000010ff */
[----:B------:R-:W-:Y:S01]  /*38e0*/  F2FP.BF16.F32.PACK_AB R15, R18, R17 ;  /* 0x00000011120f723e */ /* 0x000fe200000010ff */
[----:B--2---:R-:W-:Y:S06]  /*38f0*/  BAR.SYNC.DEFER_BLOCKING 0x9, 0x180 ;  /* 0x0246000000007b1d */ /* 0x004fec0000010000 */
[----:B------:R-:W-:Y:S04]  /*3900*/  STSM.16.M88.4 [R157+0x33400], R12 ;  /* 0x0334000c9d007844 */ /* 0x000fe80000000200 */
        /* <DEDUP_REMOVED lines=24> */
[----:B-1----:R-:W-:-:S04]  /*3a90*/  IMAD.U32 R153, RZ, RZ, UR37 ;  /* 0x00000025ff997e24 */ /* 0x002fc8000f8e00ff */
[----:B------:R-:W-:-:S05]  /*3aa0*/  VIADD R153, R153, 0x33400 ;  /* 0x0003340099997836 */ /* 0x000fca0000000000 */
[----:B------:R-:W-:Y:S01]  /*3ab0*/  R2UR UR5, R153 ;  /* 0x00000000990572ca */ /* 0x000fe200000e0000 */
[----:B------:R-:W-:-:S04]  /*3ac0*/  UIMAD UR7, UR7, 0x3000, UR37 ;  /* 0x00003000070778a4 */ /* 0x000fc8000f8e0225 */
[----:B------:R-:W-:-:S08]  /*3ad0*/  USHF.R.U32.HI UR7, URZ, 0x4, UR7 ;  /* 0x000000043f077899 */ /* 0x000fd00008011607 */
[----:B------:R-:W-:-:S04]  /*3ae0*/  USHF.R.U32.HI UR5, URZ, 0x4, UR5 ;  /* 0x000000043f057899 */ /* 0x000fc80008011605 */
[----:B------:R-:W-:Y:S02]  /*3af0*/  ULOP3.LUT UR5, UR5, 0x3fff, URZ, 0xc0, !UPT ;  /* 0x00003fff05057892 */ /* 0x000fe4000f8ec03f */
[----:B------:R-:W-:Y:S02]  /*3b00*/  ULOP3.LUT UR14, UR7, 0x3fff, URZ, 0xc0, !UPT ;  /* 0x00003fff070e7892 */ /* 0x000fe4000f8ec03f */
[----:B------:R-:W-:Y:S01]  /*3b10*/  ULOP3.LUT UR12, UR5, 0x10000, URZ, 0xfc, !UPT ;  /* 0x00010000050c7892 */ /* 0x000fe2000f8efc3f */
        /* <DEDUP_REMOVED lines=8> */
[----:B-1----:R-:W1:Y:S02]  /*3ba0*/  FENCE.VIEW.ASYNC.S ;  /* 0x00000000000073c6 */ /* 0x002e640000000000 */
[----:B-1----:R-:W-:Y:S06]  /*3bb0*/  BAR.SYNC.DEFER_BLOCKING 0x9, 0x180 ;  /* 0x0246000000007b1d */ /* 0x002fec0000010000 */
[----:B------:R-:W-:-:S06]  /*3bc0*/  WARPGROUP.ARRIVE ;  /* 0x00000000000079c5 */ /* 0x000fcc0000000000 */
[----:B------:R-:W-:Y:S01]  /*3bd0*/  HGMMA.64x64x16.F32.BF16 R120, gdesc[UR12].tnspB, RZ, !UPT, gsb0 ;  /* 0x40e000000c7879f0 */ /* 0x000fe2000c0018ff */
        /* <DEDUP_REMOVED lines=36> */
[----:B------:R-:W-:Y:S05]  /*3e20*/  @!P0 BRA `(.L_x_1183) ;  /* 0x0000000000048947 */ /* 0x000fea0003800000 */
[----:B------:R-:W-:Y:S01]  /*3e30*/  BPT.TRAP 0x1 ;  /* 0x000000040000795c */ /* 0x000fe20000300000 */
.L_x_1183:
[----:B------:R-:W-:Y:S01]  /*3e40*/  R2UR UR8, R2 ;  /* 0x00000000020872ca */ /* 0x000fe200000e0000 */
[----:B------:R-:W-:Y:S01]  /*3e50*/  UIADD3 UR6, UR4, 0x1e000, URZ ;  /* 0x0001e00004067890 */ /* 0x000fe2000fffe03f */
[----:B------:R-:W1:Y:S01]  /*3e60*/  S2R R9, SR_TID.X ;  /* 0x0000000000097919 */ /* 0x000e620000002100 */
[----:B------:R-:W-:Y:S02]  /*3e70*/  UIADD3 UR4, UR37, 0x36438, URZ ;  /* 0x0003643825047890 */ /* 0x000fe4000fffe03f */
[----:B------:R-:W-:Y:S02]  /*3e80*/  USHF.R.U32.HI UR6, URZ, 0x4, UR6 ;  /* 0x000000043f067899 */ /* 0x000fe40008011606 */
[----:B------:R-:W-:Y:S02]  /*3e90*/  UPRMT UR4, URZ, 0x654, UR4 ;  /* 0x000006543f047896 */ /* 0x000fe40008000004 */
[----:B------:R-:W-:Y:S02]  /*3ea0*/  ULOP3.LUT UR6, UR6, 0x3fff, URZ, 0xc0, !UPT ;  /* 0x00003fff06067892 */ /* 0x000fe4000f8ec03f */
[----:B------:R-:W-:-:S02]  /*3eb0*/  ULOP3.LUT UR9, UR5, 0x1000000, URZ, 0xfc, !UPT ;  /* 0x0100000005097892 */ /* 0x000fc4000f8efc3f */
[----:B------:R-:W-:Y:S01]  /*3ec0*/  UIMAD UR8, UR8, 0x600, UR6 ;  /* 0x00000600080878a4 */ /* 0x000fe2000f8e0206 */
[----:B------:R-:W-:Y:S02]  /*3ed0*/  UMOV UR7, 0x80000020 ;  /* 0x8000002000077882 */ /* 0x000fe40000000000 */
[----:B------:R-:W-:Y:S01]  /*3ee0*/  SYNCS.ARRIVE.TRANS64.RED.A1T0 RZ, [UR4], RZ ;  /* 0x000000ffffff79a7 */ /* 0x000fe20008100404 */
[----:B------:R-:W-:Y:S01]  /*3ef0*/  WARPGROUP.ARRIVE ;  /* 0x00000000000079c5 */ /* 0x000fe20000000000 */
[----:B------:R-:W-:Y:S01]  /*3f00*/  UMOV UR6, UR9 ;  /* 0x0000000900067c82 */ /* 0x000fe20008000000 */
[----:B------:R-:W-:Y:S01]  /*3f10*/  UMOV UR5, 0x40000040 ;  /* 0x4000004000057882 */ /* 0x000fe20000000000 */
[----:B------:R-:W-:-:S03]  /*3f20*/  UMOV UR4, UR8 ;  /* 0x0000000800047c82 */ /* 0x000fc60008000000 */
[----:B------:R-:W-:Y:S01]  /*3f30*/  HGMMA.64x96x16.F32.BF16 R24, gdesc[UR4].tnspA.tnspB, R24, gsb0 ;  /* 0x61600000041879f0 */ /* 0x000fe20008001818 */
[----:B------:R-:W-:Y:S02]  /*3f40*/  UIADD3 UR6, UR9, 0x40, URZ ;  /* 0x0000004009067890 */ /* 0x000fe4000fffe03f */
[----:B------:R-:W-:Y:S01]  /*3f50*/  UIADD3 UR4, UR8, 0x80, URZ ;  /* 0x0000008008047890 */ /* 0x000fe2000fffe03f */
[----:B------:R-:W-:Y:S01]  /*3f60*/  UMOV UR7, 0x80000020 ;  /* 0x8000002000077882 */ /* 0x000fe20000000000 */
[----:B------:R-:W-:Y:S01]  /*3f70*/  UMOV UR5, 0x40000040 ;  /* 0x4000004000057882 */ /* 0x000fe20000000000 */
[----:B-1----:R-:W-:-:S05]  /*3f80*/  SHF.R.U32.HI R9, RZ, 0x7, R9 ;  /* 0x00000007ff097819 */ /* 0x002fca0000011609 */
[C---:B------:R-:W-:Y:S02]  /*3f90*/  VIADD R10, R9.reuse, 0x9 ;  /* 0x00000009090a7836 */ /* 0x040fe40000000000 */
[----:B------:R-:W-:Y:S01]  /*3fa0*/  VIADD R9, R9, 0xc ;  /* 0x0000000c09097836 */ /* 0x000fe20000000000 */
        /* <DEDUP_REMOVED lines=36> */
.L_x_1184:
[----:B------:R-:W-:Y:S01]  /*41f0*/  UIADD3 UR39, UR39, 0x1, URZ ;  /* 0x0000000127277890 */ /* 0x000fe2000fffe03f */
[----:B------:R-:W-:Y:S01]  /*4200*/  VIADD R2, R2, 0x1 ;  /* 0x0000000102027836 */ /* 0x000fe20000000000 */
[----:B------:R-:W-:Y:S01]  /*4210*/  LOP3.LUT R4, R4, 0x1, RZ, 0x3c, !PT ;  /* 0x0000000104047812 */ /* 0x000fe200078e3cff */
[----:B------:R-:W-:Y:S01]  /*4220*/  VIADD R3, R3, 0x36420 ;  /* 0x0003642003037836 */ /* 0x000fe20000000000 */
[----:B------:R-:W-:Y:S02]  /*4230*/  UISETP.GE.AND UP0, UPT, UR39, UR36, UPT ;  /* 0x000000242700728c */ /* 0x000fe4000bf06270 */
[----:B------:R-:W-:Y:S02]  /*4240*/  ISETP.NE.AND P0, PT, R2, 0x2, PT ;  /* 0x000000020200780c */ /* 0x000fe40003f05270 */
[----:B------:R-:W-:Y:S02]  /*4250*/  PRMT R3, RZ, 0x654, R3 ;  /* 0x00000654ff037816 */ /* 0x000fe40000000003 */
[----:B------:R-:W-:-:S02]  /*4260*/  PLOP3.LUT P1, PT, PT, PT, UP0, 0x80, 0x0 ;  /* 0x000000000000781c */ /* 0x000fc40003f2f008 */
[----:B-1----:R-:W-:Y:S01]  /*4270*/  SEL R10, RZ, 0x1, P0 ;  /* 0x00000001ff0a7807 */ /* 0x002fe20000000000 */
[----:B------:R1:W-:Y:S01]  /*4280*/  SYNCS.ARRIVE.TRANS64.RED.A1T0 RZ, [R3+URZ], RZ ;  /* 0x000000ff03ff79a7 */ /* 0x0003e2000810043f */
[----:B------:R-:W-:Y:S02]  /*4290*/  SEL R2, R2, RZ, P0 ;  /* 0x000000ff02027207 */ /* 0x000fe40000000000 */
[----:B------:R-:W-:-:S07]  /*42a0*/  LOP3.LUT R7, R7, R10, RZ, 0x3c, !PT ;  /* 0x0000000a07077212 */ /* 0x000fce00078e3cff */
[----:B-1----:R-:W-:Y:S05]  /*42b0*/  @!P1 BRA `(.L_x_1185) ;  /* 0xffffffd400949947 */ /* 0x002fea000383ffff */
        /* <DEDUP_REMOVED lines=50> */
.L_x_1159:
[----:B------:R-:W-:Y:S05]  /*45e0*/  @P0 BRA `(.L_x_1186) ;  /* 0x0000000c00700947 */ /* 0x000fea0003800000 */
[----:B------:R-:W1:Y:S01]  /*45f0*/  S2UR UR4, SR_CgaCtaId ;  /* 0x00000000000479c3 */ /* 0x000e620000008800 */
[----:B------:R-:W-:Y:S01]  /*4600*/  UMOV UR37, 0x400 ;  /* 0x0000040000257882 */ /* 0x000fe20000000000 */
[----:B------:R-:W-:Y:S01]  /*4610*/  LOP3.LUT R16, R16, 0xfffffffd, RZ, 0xc0, !PT ;  /* 0xfffffffd10107812 */ /* 0x000fe200078ec0ff */
[----:B-1----:R-:W-:-:S06]  /*4620*/  ULEA UR37, UR4, UR37, 0x18 ;  /* 0x0000002504257291 */ /* 0x002fcc000f8ec03f */
[----:B------:R-:W-:-:S05]  /*4630*/  IMAD.U32 R17, RZ, RZ, UR37 ;  /* 0x00000025ff117e24 */ /* 0x000fca000f8e00ff */
[----:B------:R-:W-:-:S13]  /*4640*/  LOP3.LUT P0, RZ, R17, 0x3ff, RZ, 0xc0, !PT ;  /* 0x000003ff11ff7812 */ /* 0x000fda000780c0ff */
[----:B------:R-:W-:Y:S01]  /*4650*/  @P0 LOP3.LUT R16, R16, 0x2, RZ, 0xfc, !PT ;  /* 0x0000000210100812 */ /* 0x000fe200078efcff */
[----:B------:R-:W-:Y:S06]  /*4660*/  @!P0 BRA `(.L_x_1187) ;  /* 0x0000000000408947 */ /* 0x000fec0003800000 */
[----:B------:R-:W-:Y:S01]  /*4670*/  MOV R2, 0x0 ;  /* 0x0000000000027802 */ /* 0x000fe20000000f00 */
[----:B------:R-:W-:Y:S01]  /*4680*/  ULDC.64 UR4, c[0x4][0x80] ;  /* 0x0100200000047ab9 */ /* 0x000fe20000000a00 */
[----:B------:R-:W-:Y:S01]  /*4690*/  ULDC.64 UR6, c[0x4][0x88] ;  /* 0x0100220000067ab9 */ /* 0x000fe20000000a00 */
[----:B------:R-:W-:Y:S02]  /*46a0*/  IMAD.U32 R4, RZ, RZ, UR4 ;  /* 0x00000004ff047e24 */ /* 0x000fe4000f8e00ff */
[----:B------:R-:W-:Y:S01]  /*46b0*/  IMAD.U32 R5, RZ, RZ, UR5 ;  /* 0x00000005ff057e24 */ /* 0x000fe2000f8e00ff */
[----:B------:R-:W1:Y:S01]  /*46c0*/  LDC.64 R2, c[0x4][R2] ;  /* 0x0100000002027b82 */ /* 0x000e620000000a00 */
[----:B------:R-:W-:Y:S01]  /*46d0*/  ULDC.64 UR4, c[0x4][0x18] ;  /* 0x0100060000047ab9 */ /* 0x000fe20000000a00 */
[----:B------:R-:W-:Y:S02]  /*46e0*/  IMAD.U32 R6, RZ, RZ, UR6 ;  /* 0x00000006ff067e24 */ /* 0x000fe4000f8e00ff */
[----:B------:R-:W-:-:S02]  /*46f0*/  IMAD.U32 R7, RZ, RZ, UR7 ;  /* 0x00000007ff077e24 */ /* 0x000fc4000f8e00ff */
[----:B------:R-:W-:Y:S02]  /*4700*/  IMAD.U32 R10, RZ, RZ, UR4 ;  /* 0x00000004ff0a7e24 */ /* 0x000fe4000f8e00ff */
[----:B------:R-:W-:Y:S02]  /*4710*/  IMAD.U32 R11, RZ, RZ, UR5 ;  /* 0x00000005ff0b7e24 */ /* 0x000fe4000f8e00ff */
[----:B------:R-:W-:Y:S02]  /*4720*/  IMAD.MOV.U32 R8, RZ, RZ, 0x70 ;  /* 0x00000070ff087424 */ /* 0x000fe400078e00ff */
[----:B------:R-:W-:Y:S02]  /*4730*/  IMAD.MOV.U32 R12, RZ, RZ, 0x1 ;  /* 0x00000001ff0c7424 */ /* 0x000fe400078e00ff */
[----:B------:R-:W-:-:S07]  /*4740*/  IMAD.MOV.U32 R13, RZ, RZ, RZ ;  /* 0x000000ffff0d7224 */ /* 0x000fce00078e00ff */
[----:B------:R-:W-:-:S07]  /*4750*/  LEPC R20, `(.L_x_1187) ;  /* 0x000000001014794e */ /* 0x000fce0000000000 */
[----:B-1----:R-:W-:Y:S05]  /*4760*/  CALL.ABS.NOINC R2 ;  /* 0x0000000002007343 */ /* 0x002fea0003c00000 */
.L_x_1187:
[----:B------:R-:W-:-:S06]  /*4770*/  UIADD3 UR4, UR37, 0x9000, URZ ;  /* 0x0000900025047890 */ /* 0x000fcc000fffe03f */
[----:B------:R-:W-:-:S05]  /*4780*/  IMAD.U32 R18, RZ, RZ, UR4 ;  /* 0x00000004ff127e24 */ /* 0x000fca000f8e00ff */
[----:B------:R-:W-:-:S13]  /*4790*/  LOP3.LUT P0, RZ, R18, 0x3ff, RZ, 0xc0, !PT ;  /* 0x000003ff12ff7812 */ /* 0x000fda000780c0ff */
[----:B------:R-:W-:Y:S05]  /*47a0*/  @!P0 BRA `(.L_x_1188) ;  /* 0x0000000000408947 */ /* 0x000fea0003800000 */
        /* <DEDUP_REMOVED lines=16> */
.L_x_1188:
        /* <DEDUP_REMOVED lines=18> */
.L_x_1189:
        /* <DEDUP_REMOVED lines=18> */
.L_x_1190:
[----:B------:R-:W1:Y:S01]  /*4af0*/  S2R R0, SR_TID.X ;  /* 0x0000000000007919 */ /* 0x000e620000002100 */
[----:B------:R-:W-:Y:S05]  /*4b00*/  WARPSYNC.ALL ;  /* 0x0000000000007948 */ /* 0x000fea0003800000 */
[----:B------:R-:W-:Y:S01]  /*4b10*/  BAR.SYNC.DEFER_BLOCKING 0x1, 0x180 ;  /* 0x0046000000007b1d */ /* 0x000fe20000010000 */
        /* <DEDUP_REMOVED lines=16> */
[----:B------:R-:W-:Y:S01]  /*4c20*/  IMAD.SHL.U32 R0, R5, 0x40, RZ ;  /* 0x0000004005007824 */ /* 0x000fe200078e00ff */
[----:B------:R-:W-:-:S02]  /*4c30*/  SHF.R.S32.HI R6, RZ, 0x1f, R5 ;  /* 0x0000001fff067819 */ /* 0x000fc40000011405 */
[----:B------:R-:W-:Y:S02]  /*4c40*/  F2FP.BF16.F32.PACK_AB R98, R101, R100 ;  /* 0x000000646562723e */ /* 0x000fe400000010ff */
[CC--:B------:R-:W-:Y:S02]  /*4c50*/  LEA.HI R2, R6.reuse, R5.reuse, RZ, 0x5 ;  /* 0x0000000506027211 */ /* 0x0c0fe400078f28ff */
[----:B------:R-:W-:Y:S02]  /*4c60*/  LEA.HI R4, R6, R5, RZ, 0x4 ;  /* 0x0000000506047211 */ /* 0x000fe400078f20ff */
[----:B------:R-:W-:Y:S02]  /*4c70*/  SHF.R.S32.HI R7, RZ, 0x5, R2 ;  /* 0x00000005ff077819 */ /* 0x000fe40000011402 */
[----:B------:R-:W-:Y:S02]  /*4c80*/  SHF.R.S32.HI R9, RZ, 0x4, R4 ;  /* 0x00000004ff097819 */ /* 0x000fe40000011404 */
[----:B------:R-:W-:Y:S01]  /*4c90*/  LOP3.LUT R2, R0, 0x1c0, RZ, 0xc0, !PT ;  /* 0x000001c000027812 */ /* 0x000fe200078ec0ff */
[----:B------:R-:W-:Y:S01]  /*4ca0*/  IMAD.SHL.U32 R3, R7, 0x10, RZ ;  /* 0x0000001007037824 */ /* 0x000fe200078e00ff */
[----:B------:R-:W-:-:S02]  /*4cb0*/  LEA.HI R4, R4, R9, RZ, 0x1 ;  /* 0x0000000904047211 */ /* 0x000fc400078f08ff */
[-C--:B------:R-:W-:Y:S02]  /*4cc0*/  LEA.HI R0, R6, R5.reuse, RZ, 0x3 ;  /* 0x0000000506007211 */ /* 0x080fe400078f18ff */
[----:B------:R-:W-:Y:S02]  /*4cd0*/  LOP3.LUT R3, R2, 0x30, R3, 0xf8, !PT ;  /* 0x0000003002037812 */ /* 0x000fe400078ef803 */
[----:B------:R-:W-:Y:S02]  /*4ce0*/  LOP3.LUT R4, R4, 0x7ffffe, RZ, 0xc0, !PT ;  /* 0x007ffffe04047812 */ /* 0x000fe400078ec0ff */
[----:B------:R-:W-:Y:S02]  /*4cf0*/  LEA.HI R5, R6, R5, RZ, 0x7 ;  /* 0x0000000506057211 */ /* 0x000fe400078f38ff */
[----:B------:R-:W-:Y:S01]  /*4d00*/  LOP3.LUT R0, R3, 0x8, R0, 0xf8, !PT ;  /* 0x0000000803007812 */ /* 0x000fe200078ef800 */
[----:B------:R-:W-:Y:S01]  /*4d10*/  IMAD.IADD R4, R9, 0x1, -R4 ;  /* 0x0000000109047824 */ /* 0x000fe200078e0a04 */
[----:B------:R-:W-:-:S02]  /*4d20*/  SHF.R.S32.HI R5, RZ, 0x7, R5 ;  /* 0x00000007ff057819 */ /* 0x000fc40000011405 */
[----:B------:R-:W-:Y:S02]  /*4d30*/  SHF.R.U32.HI R3, RZ, 0x3, R2 ;  /* 0x00000003ff037819 */ /* 0x000fe40000011602 */
[----:B------:R-:W-:Y:S01]  /*4d40*/  F2FP.BF16.F32.PACK_AB R99, R103, R102 ;  /* 0x000000666763723e */ /* 0x000fe200000010ff */
[----:B------:R-:W-:Y:S01]  /*4d50*/  IMAD R5, R5, 0xc, R4 ;  /* 0x0000000c05057824 */ /* 0x000fe200078e0204 */
[----:B------:R-:W-:Y:S01]  /*4d60*/  LOP3.LUT R0, R0, R3, RZ, 0x3c, !PT ;  /* 0x0000000300007212 */ /* 0x000fe200078e3cff */
[----:B------:R-:W1:Y:S01]  /*4d70*/  SHFL.IDX PT, R2, R7, RZ, 0x1f ;  /* 0x00001fff07027589 */ /* 0x000e6200000e0000 */
[----:B------:R-:W-:Y:S02]  /*4d80*/  F2FP.BF16.F32.PACK_AB R105, R107, R106 ;  /* 0x0000006a6b69723e */ /* 0x000fe400000010ff */
[----:B------:R-:W-:Y:S01]  /*4d90*/  F2FP.BF16.F32.PACK_AB R112, R113, R112 ;  /* 0x000000707170723e */ /* 0x000fe200000010ff */
[----:B------:R-:W-:Y:S01]  /*4da0*/  IMAD.U32 R0, R5, 0x200, R0 ;  /* 0x0000020005007824 */ /* 0x000fe200078e0000 */
[----:B------:R-:W-:-:S02]  /*4db0*/  F2FP.BF16.F32.PACK_AB R106, R109, R108 ;  /* 0x0000006c6d6a723e */ /* 0x000fc400000010ff */
[----:B------:R-:W-:Y:S02]  /*4dc0*/  F2FP.BF16.F32.PACK_AB R107, R111, R110 ;  /* 0x0000006e6f6b723e */ /* 0x000fe400000010ff */
[----:B------:R-:W-:Y:S02]  /*4dd0*/  LEA R0, R0, UR37, 0x1 ;  /* 0x0000002500007c11 */ /* 0x000fe4000f8e08ff */
[----:B------:R-:W-:Y:S02]  /*4de0*/  F2FP.BF16.F32.PACK_AB R113, R115, R114 ;  /* 0x000000727371723e */ /* 0x000fe400000010ff */
[----:B------:R-:W-:Y:S01]  /*4df0*/  F2FP.BF16.F32.PACK_AB R24, R25, R24 ;  /* 0x000000181918723e */ /* 0x000fe200000010ff */
[----:B------:R2:W-:Y:S01]  /*4e00*/  STSM.16.MT88.4 [R0+0x9000], R72 ;  /* 0x0090004800007844 */ /* 0x0005e20000004200 */
[----:B------:R-:W-:Y:S02]  /*4e10*/  F2FP.BF16.F32.PACK_AB R114, R117, R116 ;  /* 0x000000747572723e */ /* 0x000fe400000010ff */
[----:B------:R-:W-:Y:S01]  /*4e20*/  F2FP.BF16.F32.PACK_AB R115, R119, R118 ;  /* 0x000000767773723e */ /* 0x000fe200000010ff */
[----:B------:R2:W-:Y:S01]  /*4e30*/  STSM.16.MT88.4 [R0+0x9800], R80 ;  /* 0x0098005000007844 */ /* 0x0005e20000004200 */
[----:B------:R-:W-:-:S02]  /*4e40*/  F2FP.BF16.F32.PACK_AB R25, R27, R26 ;  /* 0x0000001a1b19723e */ /* 0x000fc400000010ff */
[----:B------:R-:W-:Y:S01]  /*4e50*/  F2FP.BF16.F32.PACK_AB R32, R33, R32 ;  /* 0x000000202120723e */ /* 0x000fe200000010ff */
[----:B------:R2:W-:Y:S01]  /*4e60*/  STSM.16.MT88.4 [R0+0xa000], R88 ;  /* 0x00a0005800007844 */ /* 0x0005e20000004200 */
        /* <DEDUP_REMOVED lines=11> */
[----:B------:R2:W-:Y:S01]  /*4f20*/  STSM.16.MT88.4 [R0], R24 ;  /* 0x0000001800007844 */ /* 0x0005e20000004200 */
[----:B------:R-:W-:Y:S02]  /*4f30*/  F2FP.BF16.F32.PACK_AB R42, R45, R44 ;  /* 0x0000002c2d2a723e */ /* 0x000fe400000010ff */
[----:B------:R-:W-:Y:S01]  /*4f40*/  F2FP.BF16.F32.PACK_AB R43, R47, R46 ;  /* 0x0000002e2f2b723e */ /* 0x000fe200000010ff */
[----:B------:R2:W-:Y:S01]  /*4f50*/  STSM.16.MT88.4 [R0+0x800], R32 ;  /* 0x0008002000007844 */ /* 0x0005e20000004200 */
[----:B------:R-:W-:-:S02]  /*4f60*/  F2FP.BF16.F32.PACK_AB R49, R51, R50 ;  /* 0x000000323331723e */ /* 0x000fc400000010ff */
[----:B------:R-:W-:Y:S01]  /*4f70*/  F2FP.BF16.F32.PACK_AB R56, R57, R56 ;  /* 0x000000383938723e */ /* 0x000fe200000010ff */
[----:B------:R2:W-:Y:S01]  /*4f80*/  STSM.16.MT88.4 [R0+0x1000], R40 ;  /* 0x0010002800007844 */ /* 0x0005e20000004200 */
[----:B------:R-:W-:Y:S02]  /*4f90*/  F2FP.BF16.F32.PACK_AB R50, R53, R52 ;  /* 0x000000343532723e */ /* 0x000fe400000010ff */
[----:B------:R-:W-:Y:S02]  /*4fa0*/  F2FP.BF16.F32.PACK_AB R51, R55, R54 ;  /* 0x000000363733723e */ /* 0x000fe400000010ff */
[----:B------:R-:W-:Y:S02]  /*4fb0*/  F2FP.BF16.F32.PACK_AB R57, R59, R58 ;  /* 0x0000003a3b39723e */ /* 0x000fe400000010ff */
[----:B------:R-:W-:Y:S01]  /*4fc0*/  F2FP.BF16.F32.PACK_AB R64, R65, R64 ;  /* 0x000000404140723e */ /* 0x000fe200000010ff */
[----:B------:R2:W-:Y:S01]  /*4fd0*/  STSM.16.MT88.4 [R0+0x1800], R48 ;  /* 0x0018003000007844 */ /* 0x0005e20000004200 */
[----:B------:R-:W-:-:S02]  /*4fe0*/  F2FP.BF16.F32.PACK_AB R58, R61, R60 ;  /* 0x0000003c3d3a723e */ /* 0x000fc400000010ff */
[----:B------:R-:W-:Y:S02]  /*4ff0*/  F2FP.BF16.F32.PACK_AB R59, R63, R62 ;  /* 0x0000003e3f3b723e */ /* 0x000fe400000010ff */
[----:B------:R-:W-:Y:S02]  /*5000*/  F2FP.BF16.F32.PACK_AB R65, R67, R66 ;  /* 0x000000424341723e */ /* 0x000fe400000010ff */
[----:B------:R-:W-:Y:S01]  /*5010*/  F2FP.BF16.F32.PACK_AB R66, R69, R68 ;  /* 0x000000444542723e */ /* 0x000fe200000010ff */
[----:B------:R2:W-:Y:S01]  /*5020*/  STSM.16.MT88.4 [R0+0x2000], R56 ;  /* 0x0020003800007844 */ /* 0x0005e20000004200 */
[----:B------:R-:W-:Y:S02]  /*5030*/  F2FP.BF16.F32.PACK_AB R67, R71, R70 ;  /* 0x000000464743723e */ /* 0x000fe400000010ff */
[----:B-1----:R-:W-:-:S03]  /*5040*/  ISETP.NE.AND P0, PT, R2, 0xb, PT ;  /* 0x0000000b0200780c */ /* 0x002fc60003f05270 */
[----:B------:R2:W-:Y:S01]  /*5050*/  STSM.16.MT88.4 [R0+0x2800], R64 ;  /* 0x0028004000007844 */ /* 0x0005e20000004200 */
[----:B------:R-:W-:Y:S01]  /*5060*/  @!PT LDS RZ, [RZ] ;  /* 0x00000000fffff984 */ /* 0x000fe20000000800 */
[----:B------:R-:W-:Y:S01]  /*5070*/  @!PT LDS RZ, [RZ] ;  /* 0x00000000fffff984 */ /* 0x000fe20000000800 */
[----:B------:R-:W-:Y:S01]  /*5080*/  @!PT LDS RZ, [RZ] ;  /* 0x00000000fffff984 */ /* 0x000fe20000000800 */
[----:B------:R1:W-:Y:S06]  /*5090*/  MEMBAR.ALL.CTA ;  /* 0x0000000000007992 */ /* 0x0003ec0000008000 */
[----:B-1----:R-:W1:Y:S02]  /*50a0*/  FENCE.VIEW.ASYNC.S ;  /* 0x00000000000073c6 */ /* 0x002e640000000000 */
[----:B-1----:R-:W-:Y:S06]  /*50b0*/  BAR.ARV 0x1, 0x1a0 ;  /* 0x0046800000007b1d */ /* 0x002fec0000002000 */
[----:B------:R-:W-:Y:S05]  /*50c0*/  @P0 BRA `(.L_x_1191) ;  /* 0x0000000000b00947 */ /* 0x000fea0003800000 */
[----:B------:R-:W-:Y:S01]  /*50d0*/  BAR.SYNC.DEFER_BLOCKING 0x1, 0x1a0 ;  /* 0x0046800000007b1d */ /* 0x000fe20000010000 */
[----:B------:R-:W-:-:S05]  /*50e0*/  ELECT P0, URZ, PT ;  /* 0x00000000003f782f */ /* 0x000fca0003800000 */
[----:B------:R-:W-:Y:S08]  /*50f0*/  BSSY B0, `(.L_x_1191) ;  /* 0x0000029000007945 */ /* 0x000ff00003800000 */
[----:B------:R-:W-:Y:S05]  /*5100*/  @!P0 BRA `(.L_x_1192) ;  /* 0x00000000009c8947 */ /* 0x000fea0003800000 */
[----:B------:R-:W1:Y:S01]  /*5110*/  S2UR UR10, SR_CTAID.X ;  /* 0x00000000000a79c3 */ /* 0x000e620000002500 */
[----:B------:R-:W-:Y:S01]  /*5120*/  ULDC.64 UR6, c[0x0][0x198] ;  /* 0x0000660000067ab9 */ /* 0x000fe20000000a00 */
[----:B------:R-:W-:Y:S02]  /*5130*/  UIADD3 UR8, UR37, 0x9000, URZ ;  /* 0x0000900025087890 */ /* 0x000fe4000fffe03f */
[----:B------:R-:W-:Y:S02]  /*5140*/  UIADD3 UR4, UP0, UR6, 0x770, URZ ;  /* 0x0000077006047890 */ /* 0x000fe4000ff1e03f */
[----:B------:R-:W-:Y:S02]  /*5150*/  UIADD3 UR40, UR37, 0xc000, URZ ;  /* 0x0000c00025287890 */ /* 0x000fe4000fffe03f */
[----:B------:R-:W3:Y:S01]  /*5160*/  S2UR UR11, SR_CTAID.Y ;  /* 0x00000000000b79c3 */ /* 0x000ee20000002600 */
[----:B------:R-:W-:Y:S02]  /*5170*/  UIADD3.X UR5, URZ, UR7, URZ, UP0, !UPT ;  /* 0x000000073f057290 */ /* 0x000fe400087fe43f */
[----:B------:R-:W-:-:S02]  /*5180*/  UIADD3 UR6, UP0, UR6, 0x670, URZ ;  /* 0x0000067006067890 */ /* 0x000fc4000ff1e03f */
[----:B------:R-:W-:Y:S02]  /*5190*/  UIADD3 UR32, UR37, 0xf000, URZ ;  /* 0x0000f00025207890 */ /* 0x000fe4000fffe03f */
[----:B------:R-:W-:Y:S01]  /*51a0*/  UIADD3.X UR7, URZ, UR7, URZ, UP0, !UPT ;  /* 0x000000073f077290 */ /* 0x000fe200087fe43f */
[----:B------:R-:W4:Y:S01]  /*51b0*/  S2UR UR12, SR_CTAID.Z ;  /* 0x00000000000c79c3 */ /* 0x000f220000002700 */
[----:B------:R-:W-:Y:S02]  /*51c0*/  UIADD3 UR24, UR37, 0x3000, URZ ;  /* 0x0000300025187890 */ /* 0x000fe4000fffe03f */
[----:B------:R-:W-:Y:S01]  /*51d0*/  UIADD3 UR16, UR37, 0x6000, URZ ;  /* 0x0000600025107890 */ /* 0x000fe2000fffe03f */
[----:B------:R-:W-:Y:S01]  /*51e0*/  UMOV UR9, URZ ;  /* 0x0000003f00097c82 */ /* 0x000fe20008000000 */
[----:B------:R-:W-:Y:S01]  /*51f0*/  UMOV UR41, 0x40 ;  /* 0x0000004000297882 */ /* 0x000fe20000000000 */
[----:B------:R-:W-:Y:S01]  /*5200*/  UMOV UR33, 0x80 ;  /* 0x0000008000217882 */ /* 0x000fe20000000000 */
[----:B-1----:R-:W-:Y:S01]  /*5210*/  UIMAD UR10, UR10, 0x60, URZ ;  /* 0x000000600a0a78a4 */ /* 0x002fe2000f8e023f */
[----:B------:R-:W-:Y:S01]  /*5220*/  UMOV UR25, 0x40 ;  /* 0x0000004000197882 */ /* 0x000fe20000000000 */
[----:B------:R-:W-:-:S05]  /*5230*/  UMOV UR17, 0x80 ;  /* 0x0000008000117882 */ /* 0x000fca0000000000 */
[----:B------:R-:W-:Y:S01]  /*5240*/  UMOV UR42, UR10 ;  /* 0x0000000a002a7c82 */ /* 0x000fe20008000000 */
[----:B---3--:R-:W-:Y:S01]  /*5250*/  UMOV UR43, UR11 ;  /* 0x0000000b002b7c82 */ /* 0x008fe20008000000 */
[----:B------:R-:W-:Y:S01]  /*5260*/  UMOV UR35, UR11 ;  /* 0x0000000b00237c82 */ /* 0x000fe20008000000 */
[----:B------:R-:W-:Y:S01]  /*5270*/  UMOV UR34, UR10 ;  /* 0x0000000a00227c82 */ /* 0x000fe20008000000 */
[----:B------:R-:W-:Y:S01]  /*5280*/  UMOV UR27, UR11 ;  /* 0x0000000b001b7c82 */ /* 0x000fe20008000000 */
[----:B------:R-:W-:Y:S01]  /*5290*/  UMOV UR26, UR10 ;  /* 0x0000000a001a7c82 */ /* 0x000fe20008000000 */
[----:B------:R-:W-:Y:S01]  /*52a0*/  UMOV UR19, UR11 ;  /* 0x0000000b00137c82 */ /* 0x000fe20008000000 */
[----:B------:R-:W-:Y:S01]  /*52b0*/  UMOV UR18, UR10 ;  /* 0x0000000a00127c82 */ /* 0x000fe20008000000 */
[----:B----4-:R-:W-:Y:S01]  /*52c0*/  UMOV UR44, UR12 ;  /* 0x0000000c002c7c82 */ /* 0x010fe20008000000 */
        /* <DEDUP_REMOVED lines=10> */
[----:B---3--:R0:W-:Y:S02]  /*5370*/  UTMACMDFLUSH ;  /* 0x00000000000079b7 */ /* 0x0081e40000000000 */
.L_x_1192:
[----:B------:R-:W-:Y:S05]  /*5380*/  BSYNC B0 ;  /* 0x0000000000007941 */ /* 0x000fea0003800000 */
.L_x_1191:
[----:B------:R-:W-:-:S04]  /*5390*/  DEPBAR.LE SB0, 0x0 ;  /* 0x000080000000791a */ /* 0x000fc80000000000 */
[----:B------:R-:W-:Y:S05]  /*53a0*/  EXIT ;  /* 0x000000000000794d */ /* 0x000fea0003800000 */
.L_x_1186:
[----:B------:R-:W1:Y:S01]  /*53b0*/  S2R R0, SR_TID.X ;  /* 0x0000000000007919 */ /* 0x000e620000002100 */
[----:B------:R-:W2:Y:S01]  /*53c0*/  S2UR UR11, SR_CTAID.Y ;  /* 0x00000000000b79c3 */ /* 0x000ea20000002600 */
[----:B------:R-:W-:Y:S01]  /*53d0*/  ULDC.64 UR4, c[0x0][0x208] ;  /* 0x0000820000047ab9 */ /* 0x000fe20000000a00 */
[----:B------:R-:W-:Y:S01]  /*53e0*/  BSSY B0, `(.L_x_1193) ;  /* 0x0000032000007945 */ /* 0x000fe20003800000 */
[----:B------:R-:W3:Y:S05]  /*53f0*/  S2R R11, SR_CTAID.X ;  /* 0x00000000000b7919 */ /* 0x000eea0000002500 */
[----:B------:R-:W4:Y:S08]  /*5400*/  LDC.64 R2, c[0x0][0x820] ;  /* 0x00020800ff027b82 */ /* 0x000f300000000a00 */
[----:B------:R-:W3:Y:S08]  /*5410*/  LDC.64 R18, c[0x0][0x808] ;  /* 0x00020200ff127b82 */ /* 0x000ef00000000a00 */
[----:B------:R-:W5:Y:S01]  /*5420*/  S2UR UR10, SR_CTAID.Z ;  /* 0x00000000000a79c3 */ /* 0x000f620000002700 */
[----:B--2---:R-:W-:Y:S01]  /*5430*/  USHF.R.S32.HI UR7, URZ, 0x1f, UR11 ;  /* 0x0000001f3f077899 */ /* 0x004fe2000801140b */
[----:B-1----:R-:W-:-:S06]  /*5440*/  VIADD R7, R0, 0xffffff80 ;  /* 0xffffff8000077836 */ /* 0x002fcc0000000000 */
[----:B------:R-:W1:Y:S01]  /*5450*/  LDC.64 R12, c[0x0][0x828] ;  /* 0x00020a00ff0c7b82 */ /* 0x000e620000000a00 */
[----:B----4-:R-:W-:Y:S02]  /*5460*/  IMAD R0, R2, UR7, RZ ;  /* 0x0000000702007c24 */ /* 0x010fe4000f8e02ff */
[----:B------:R-:W-:-:S05]  /*5470*/  IMAD.HI R4, R7, 0x2aaaaaab, RZ ;  /* 0x2aaaaaab07047827 */ /* 0x000fca00078e02ff */
[----:B------:R-:W-:Y:S01]  /*5480*/  SHF.R.U32.HI R5, RZ, 0x1f, R4 ;  /* 0x0000001fff057819 */ /* 0x000fe20000011604 */
[----:B---3--:R-:W-:Y:S01]  /*5490*/  IMAD R15, R11, -0x60, R18 ;  /* 0xffffffa00b0f7824 */ /* 0x008fe200078e0212 */
[----:B------:R-:W2:Y:S02]  /*54a0*/  LDC.64 R20, c[0x0][0x850] ;  /* 0x00021400ff147b82 */ /* 0x000ea40000000a00 */
[----:B------:R-:W-:Y:S01]  /*54b0*/  LEA.HI.SX32 R4, R4, R5, 0x1e ;  /* 0x0000000504047211 */ /* 0x000fe200078ff2ff */
[----:B------:R-:W-:-:S03]  /*54c0*/  IMAD R5, R3, UR11, R0 ;  /* 0x0000000b03057c24 */ /* 0x000fc6000f8e0200 */
[CC--:B------:R-:W-:Y:S01]  /*54d0*/  ISETP.GE.AND P3, PT, R4.reuse, R15.reuse, PT ;  /* 0x0000000f0400720c */ /* 0x0c0fe20003f66270 */
[C---:B------:R-:W-:Y:S01]  /*54e0*/  IMAD R6, R4.reuse, -0x18, R7 ;  /* 0xffffffe804067824 */ /* 0x040fe200078e0207 */
[----:B------:R-:W3:Y:S01]  /*54f0*/  LDC.64 R22, c[0x0][0x858] ;  /* 0x00021600ff167b82 */ /* 0x000ee20000000a00 */
[----:B------:R-:W-:Y:S01]  /*5500*/  VIADD R0, R4, 0x10 ;  /* 0x0000001004007836 */ /* 0x000fe20000000000 */
[----:B-----5:R-:W-:Y:S01]  /*5510*/  USHF.R.S32.HI UR6, URZ, 0x1f, UR10 ;  /* 0x0000001f3f067899 */ /* 0x020fe2000801140a */
[----:B------:R-:W-:Y:S02]  /*5520*/  IMAD.SHL.U32 R6, R6, 0x8, RZ ;  /* 0x0000000806067824 */ /* 0x000fe400078e00ff */
[----:B------:R-:W-:Y:S01]  /*5530*/  VIADD R8, R4, 0x30 ;  /* 0x0000003004087836 */ /* 0x000fe20000000000 */
[----:B------:R-:W-:Y:S01]  /*5540*/  ISETP.GE.AND P4, PT, R0, R15, PT ;  /* 0x0000000f0000720c */ /* 0x000fe20003f86270 */
[C---:B------:R-:W-:Y:S01]  /*5550*/  VIADD R0, R4.reuse, 0x20 ;  /* 0x0000002004007836 */ /* 0x040fe20000000000 */
[----:B------:R-:W-:Y:S01]  /*5560*/  SHF.R.S32.HI R7, RZ, 0x1f, R6 ;  /* 0x0000001fff077819 */ /* 0x000fe20000011406 */
[----:B------:R-:W-:Y:S01]  /*5570*/  VIADD R10, R4, 0x40 ;  /* 0x00000040040a7836 */ /* 0x000fe20000000000 */
[----:B------:R-:W-:-:S02]  /*5580*/  ISETP.GE.OR P6, PT, R6, R19, P3 ;  /* 0x000000130600720c */ /* 0x000fc40001fc6670 */
[-C--:B------:R-:W-:Y:S01]  /*5590*/  ISETP.GE.AND P5, PT, R0, R15.reuse, PT ;  /* 0x0000000f0000720c */ /* 0x080fe20003fa6270 */
[----:B------:R-:W-:Y:S01]  /*55a0*/  IMAD.WIDE.U32 R2, R2, UR11, R6 ;  /* 0x0000000b02027c25 */ /* 0x000fe2000f8e0006 */
[-C--:B------:R-:W-:Y:S02]  /*55b0*/  ISETP.GE.AND P0, PT, R8, R15.reuse, PT ;  /* 0x0000000f0800720c */ /* 0x080fe40003f06270 */
[----:B------:R-:W-:Y:S01]  /*55c0*/  ISETP.GE.AND P1, PT, R10, R15, PT ;  /* 0x0000000f0a00720c */ /* 0x000fe20003f26270 */
[----:B------:R-:W-:Y:S01]  /*55d0*/  IMAD.IADD R3, R3, 0x1, R5 ;  /* 0x0000000103037824 */ /* 0x000fe200078e0205 */
[----:B------:R-:W-:Y:S01]  /*55e0*/  SHF.R.S32.HI R5, RZ, 0x1f, R4 ;  /* 0x0000001fff057819 */ /* 0x000fe20000011404 */
[----:B-1----:R-:W-:Y:S01]  /*55f0*/  IMAD R0, R12, UR6, RZ ;  /* 0x000000060c007c24 */ /* 0x002fe2000f8e02ff */
[----:B------:R-:W-:Y:S01]  /*5600*/  ISETP.GE.OR P2, PT, R6, R19, P4 ;  /* 0x000000130600720c */ /* 0x000fe20002746670 */
[----:B------:R-:W-:-:S04]  /*5610*/  IMAD.WIDE.U32 R8, R12, UR10, R2 ;  /* 0x0000000a0c087c25 */ /* 0x000fc8000f8e0002 */
[----:B------:R-:W-:Y:S02]  /*5620*/  IMAD R13, R13, UR10, R0 ;  /* 0x0000000a0d0d7c24 */ /* 0x000fe4000f8e0200 */
        /* <DEDUP_REMOVED lines=13> */
.L_x_1194:
[----:B------:R-:W-:Y:S05]  /*5700*/  BSYNC B0 ;  /* 0x0000000000007941 */ /* 0x000fea0003800000 */
.L_x_1193:
[----:B------:R-:W-:Y:S01]  /*5710*/  BSSY B0, `(.L_x_1195) ;  /* 0x0000010000007945 */ /* 0x000fe20003800000 */
[----:B------:R-:W-:-:S03]  /*5720*/  ISETP.GE.OR P6, PT, R6, R19, P5 ;  /* 0x000000130600720c */ /* 0x000fc60002fc6670 */
[----:B------:R-:W-:Y:S10]  /*5730*/  @P2 BRA `(.L_x_1196) ;  /* 0x0000000000342947 */ /* 0x000ff40003800000 */
        /* <DEDUP_REMOVED lines=13> */
.L_x_1196:
[----:B------:R-:W-:Y:S05]  /*5810*/  BSYNC B0 ;  /* 0x0000000000007941 */ /* 0x000fea0003800000 */
.L_x_1195:
[----:B------:R-:W-:Y:S01]  /*5820*/  BSSY B0, `(.L_x_1197) ;  /* 0x0000010000007945 */ /* 0x000fe20003800000 */
[----:B------:R-:W-:-:S03]  /*5830*/  ISETP.GE.OR P2, PT, R6, R19, P0 ;  /* 0x000000130600720c */ /* 0x000fc60000746670 */
[----:B------:R-:W-:Y:S10]  /*5840*/  @P6 BRA `(.L_x_1198) ;  /* 0x0000000000346947 */ /* 0x000ff40003800000 */
[----:B-1--4-:R-:W-:Y:S01]  /*5850*/  IADD3 R17, P6, R2, 0x20, RZ ;  /* 0x0000002002117810 */ /* 0x012fe20007fde0ff */
        /* <DEDUP_REMOVED lines=12> */
.L_x_1198:
[----:B------:R-:W-:Y:S05]  /*5920*/  BSYNC B0 ;  /* 0x0000000000007941 */ /* 0x000fea0003800000 */
.L_x_1197:
[----:B------:R-:W-:Y:S01]  /*5930*/  BSSY B0, `(.L_x_1199) ;  /* 0x0000011000007945 */ /* 0x000fe20003800000 */
[----:B------:R-:W-:Y:S01]  /*5940*/  ISETP.GE.OR P6, PT, R6, R19, P1 ;  /* 0x000000130600720c */ /* 0x000fe20000fc6670 */
[----:B------:R-:W-:Y:S02]  /*5950*/  VIADD R0, R4, 0x50 ;  /* 0x0000005004007836 */ /* 0x000fe40000000000 */
[----:B------:R-:W-:Y:S10]  /*5960*/  @P2 BRA `(.L_x_1200) ;  /* 0x0000000000342947 */ /* 0x000ff40003800000 */
        /* <DEDUP_REMOVED lines=12> */
[----:B------:R1:W-:Y:S02]  /*5a30*/  STG.E.128 desc[UR4][R10.64], RZ ;  /* 0x000000ff0a007986 */ /* 0x0003e4000c101d04 */
.L_x_1200:
[----:B------:R-:W-:Y:S05]  /*5a40*/  BSYNC B0 ;  /* 0x0000000000007941 */ /* 0x000fea0003800000 */
.L_x_1199:
[----:B------:R-:W-:Y:S01]  /*5a50*/  BSSY B0, `(.L_x_1201) ;  /* 0x0000011000007945 */ /* 0x000fe20003800000 */
[----:B------:R-:W-:Y:S01]  /*5a60*/  ISETP.GE.AND P2, PT, R0, R15, PT ;  /* 0x0000000f0000720c */ /* 0x000fe20003f46270 */
[----:B-12---:R-:W-:Y:S02]  /*5a70*/  IMAD R10, R20, UR7, RZ ;  /* 0x00000007140a7c24 */ /* 0x006fe4000f8e02ff */
        /* <DEDUP_REMOVED lines=14> */
.L_x_1202:
[----:B------:R-:W-:Y:S05]  /*5b60*/  BSYNC B0 ;  /* 0x0000000000007941 */ /* 0x000fea0003800000 */
.L_x_1201:
[----:B------:R-:W-:Y:S01]  /*5b70*/  ISETP.GE.OR P6, PT, R6, R19, P2 ;  /* 0x000000130600720c */ /* 0x000fe200017c6670 */
[----:B------:R-:W-:Y:S01]  /*5b80*/  IMAD R11, R21, UR11, R10 ;  /* 0x0000000b150b7c24 */ /* 0x000fe2000f8e020a */
[----:B------:R-:W-:Y:S01]  /*5b90*/  ULDC UR8, c[0x0][0x83c] ;  /* 0x00020f0000087ab9 */ /* 0x000fe20000000800 */
[----:B------:R-:W-:Y:S01]  /*5ba0*/  IMAD.WIDE.U32 R4, R20, UR11, R6 ;  /* 0x0000000b14047c25 */ /* 0x000fe2000f8e0006 */
[----:B------:R-:W-:Y:S01]  /*5bb0*/  BSSY B0, `(.L_x_1203) ;  /* 0x0000019000007945 */ /* 0x000fe20003800000 */
[C---:B------:R-:W-:Y:S02]  /*5bc0*/  ISETP.GE.OR P3, PT, R6.reuse, UR8, P3 ;  /* 0x0000000806007c0c */ /* 0x040fe40009f66670 */
[----:B------:R-:W-:Y:S01]  /*5bd0*/  IMAD.IADD R5, R5, 0x1, R11 ;  /* 0x0000000105057824 */ /* 0x000fe200078e020b */
[----:B------:R-:W-:Y:S01]  /*5be0*/  ISETP.GE.OR P4, PT, R6, UR8, P4 ;  /* 0x0000000806007c0c */ /* 0x000fe2000a786670 */
[----:B---3--:R-:W-:Y:S01]  /*5bf0*/  IMAD R0, R22, UR6, RZ ;  /* 0x0000000616007c24 */ /* 0x008fe2000f8e02ff */
[----:B------:R-:W-:-:S02]  /*5c00*/  ISETP.GE.OR P5, PT, R6, UR8, P5 ;  /* 0x0000000806007c0c */ /* 0x000fc4000afa6670 */
[C---:B------:R-:W-:Y:S01]  /*5c10*/  ISETP.GE.OR P0, PT, R6.reuse, UR8, P0 ;  /* 0x0000000806007c0c */ /* 0x040fe20008706670 */
[----:B------:R-:W-:Y:S01]  /*5c20*/  IMAD R11, R23, UR10, R0 ;  /* 0x0000000a170b7c24 */ /* 0x000fe2000f8e0200 */
[C---:B------:R-:W-:Y:S02]  /*5c30*/  ISETP.GE.OR P1, PT, R6.reuse, UR8, P1 ;  /* 0x0000000806007c0c */ /* 0x040fe40008f26670 */
[----:B------:R-:W-:Y:S01]  /*5c40*/  ISETP.GE.OR P2, PT, R6, UR8, P2 ;  /* 0x0000000806007c0c */ /* 0x000fe20009746670 */
[----:B------:R-:W-:Y:S01]  /*5c50*/  IMAD.WIDE.U32 R6, R22, UR10, R4 ;  /* 0x0000000a16067c25 */ /* 0x000fe2000f8e0004 */
[----:B------:R-:W-:Y:S11]  /*5c60*/  @P6 BRA `(.L_x_1204) ;  /* 0x0000000000346947 */ /* 0x000ff60003800000 */
        /* <DEDUP_REMOVED lines=13> */
.L_x_1204:
[----:B------:R-:W-:Y:S05]  /*5d40*/  BSYNC B0 ;  /* 0x0000000000007941 */ /* 0x000fea0003800000 */
.L_x_1203:
[----:B------:R-:W-:Y:S01]  /*5d50*/  BSSY B0, `(.L_x_1205) ;  /* 0x000000d000007945 */ /* 0x000fe20003800000 */
[----:B--2---:R-:W-:-:S03]  /*5d60*/  IMAD.IADD R9, R7, 0x1, R11 ;  /* 0x0000000107097824 */ /* 0x004fc600078e020b */
[----:B------:R-:W-:Y:S05]  /*5d70*/  @P3 BRA `(.L_x_1206) ;  /* 0x0000000000283947 */ /* 0x000fea0003800000 */
        /* <DEDUP_REMOVED lines=10> */
.L_x_1206:
[----:B------:R-:W-:Y:S05]  /*5e20*/  BSYNC B0 ;  /* 0x0000000000007941 */ /* 0x000fea0003800000 */
.L_x_1205:
[----:B------:R-:W-:Y:S04]  /*5e30*/  BSSY B0, `(.L_x_1207) ;  /* 0x000000f000007945 */ /* 0x000fe80003800000 */
[----:B------:R-:W-:Y:S05]  /*5e40*/  @P4 BRA `(.L_x_1208) ;  /* 0x0000000000344947 */ /* 0x000fea0003800000 */
[----:B--2---:R-:W-:Y:S01]  /*5e50*/  IADD3 R11, P3, R2, 0x10, RZ ;  /* 0x00000010020b7810 */ /* 0x004fe20007f7e0ff */
        /* <DEDUP_REMOVED lines=12> */
.L_x_1208:
[----:B------:R-:W-:Y:S05]  /*5f20*/  BSYNC B0 ;  /* 0x0000000000007941 */ /* 0x000fea0003800000 */
.L_x_1207:
[----:B------:R-:W-:Y:S04]  /*5f30*/  BSSY B0, `(.L_x_1209) ;  /* 0x000000f000007945 */ /* 0x000fe80003800000 */
[----:B------:R-:W-:Y:S05]  /*5f40*/  @P5 BRA `(.L_x_1210) ;  /* 0x0000000000345947 */ /* 0x000fea0003800000 */
[----:B--23--:R-:W-:Y:S01]  /*5f50*/  IADD3 R11, P3, R2, 0x20, RZ ;  /* 0x00000020020b7810 */ /* 0x00cfe20007f7e0ff */
        /* <DEDUP_REMOVED lines=12> */
.L_x_1210:
[----:B------:R-:W-:Y:S05]  /*6020*/  BSYNC B0 ;  /* 0x0000000000007941 */ /* 0x000fea0003800000 */
.L_x_1209:
        /* <DEDUP_REMOVED lines=15> */
.L_x_1212:
[----:B------:R-:W-:Y:S05]  /*6120*/  BSYNC B0 ;  /* 0x0000000000007941 */ /* 0x000fea0003800000 */
.L_x_1211:
        /* <DEDUP_REMOVED lines=15> */
.L_x_1214:
[----:B------:R-:W-:Y:S05]  /*6220*/  BSYNC B0 ;  /* 0x0000000000007941 */ /* 0x000fea0003800000 */
.L_x_1213:
[----:B------:R-:W-:Y:S04]  /*6230*/  BSSY B0, `(.L_x_1215) ;  /* 0x000000f000007945 */ /* 0x000fe80003800000 */
        /* <DEDUP_REMOVED lines=14> */
.L_x_1216:
[----:B------:R-:W-:Y:S05]  /*6320*/  BSYNC B0 ;  /* 0x0000000000007941 */ /* 0x000fea0003800000 */
.L_x_1215:
[----:B------:R-:W-:Y:S05]  /*6330*/  EXIT ;  /* 0x000000000000794d */ /* 0x000fea0003800000 */
.L_x_1156:
[----:B------:R-:W-:-:S08]  /*6340*/  NOP ;  /* 0x0000000000007918 */ /* 0x000fd00000000000 */
[----:B------:R-:W1:-:S00]  /*6350*/  USETMAXREG.DEALLOC.CTAPOOL 0x20 ;  /* 0x00000020000079c8 */ /* 0x000e4000080e0500 */
[----:B-1----:R-:W-:Y:S01]  /*6360*/  LOP3.LUT R0, R0, 0x3, RZ, 0xc0, !PT ;  /* 0x0000000300007812 */ /* 0x002fe200078ec0ff */
[----:B------:R-:W-:Y:S01]  /*6370*/  BSSY B0, `(.L_x_1217) ;  /* 0x0000365000007945 */ /* 0x000fe20003800000 */
[----:B------:R-:W-:-:S04]  /*6380*/  IMAD.MOV.U32 R18, RZ, RZ, RZ ;  /* 0x000000ffff127224 */ /* 0x000fc800078e00ff */
        /* <DEDUP_REMOVED lines=8> */
[----:B------:R-:W1:Y:S01]  /*6410*/  S2UR UR9, SR_CTAID.X ;  /* 0x00000000000979c3 */ /* 0x000e620000002500 */
[----:B------:R-:W-:Y:S01]  /*6420*/  ULDC UR4, c[0x0][0x280] ;  /* 0x0000a00000047ab9 */ /* 0x000fe20000000800 */
[----:B------:R-:W-:Y:S01]  /*6430*/  ULDC UR6, c[0x0][0x290] ;  /* 0x0000a40000067ab9 */ /* 0x000fe20000000800 */
[----:B------:R-:W-:-:S05]  /*6440*/  ULDC UR7, c[0x0][0x74c] ;  /* 0x0001d30000077ab9 */ /* 0x000fca0000000800 */
[----:B------:R-:W2:Y:S01]  /*6450*/  S2UR UR13, SR_CTAID.Y ;  /* 0x00000000000d79c3 */ /* 0x000ea20000002600 */
[----:B-1----:R-:W-:Y:S02]  /*6460*/  UIMAD UR5, UR9, 0x60, UR4 ;  /* 0x00000060090578a4 */ /* 0x002fe4000f8e0204 */
[----:B------:R-:W-:Y:S02]  /*6470*/  ISETP.LE.AND P0, PT, RZ, UR9, PT ;  /* 0x00000009ff007c0c */ /* 0x000fe4000bf03270 */
[----:B------:R-:W-:-:S04]  /*6480*/  UIADD3 UR5, -UR7, UR5, -UR6 ;  /* 0x0000000507057290 */ /* 0x000fc8000fffe906 */
[----:B------:R-:W-:-:S04]  /*6490*/  USHF.R.S32.HI UR6, URZ, 0x1f, UR5 ;  /* 0x0000001f3f067899 */ /* 0x000fc80008011405 */
[----:B------:R-:W-:-:S04]  /*64a0*/  ULEA.HI UR6, UR6, UR5, URZ, 0x6 ;  /* 0x0000000506067291 */ /* 0x000fc8000f8f303f */
[----:B------:R-:W-:Y:S02]  /*64b0*/  USHF.R.S32.HI UR5, URZ, 0x6, UR6 ;  /* 0x000000063f057899 */ /* 0x000fe40008011406 */
[----:B------:R-:W-:Y:S02]  /*64c0*/  UIADD3 UR6, UR4, 0x3f, URZ ;  /* 0x0000003f04067890 */ /* 0x000fe4000fffe03f */
[----:B------:R-:W-:Y:S02]  /*64d0*/  UISETP.LT.AND UP0, UPT, URZ, UR5, UPT ;  /* 0x000000053f00728c */ /* 0x000fe4000bf01270 */
[----:B------:R-:W-:Y:S02]  /*64e0*/  USHF.R.S32.HI UR7, URZ, 0x1f, UR6 ;  /* 0x0000001f3f077899 */ /* 0x000fe40008011406 */
[----:B------:R-:W-:Y:S02]  /*64f0*/  USEL UR5, URZ, UR5, !UP0 ;  /* 0x000000053f057287 */ /* 0x000fe4000c000000 */
[----:B------:R-:W-:-:S04]  /*6500*/  ULEA.HI UR7, UR7, UR6, URZ, 0x6 ;  /* 0x0000000607077291 */ /* 0x000fc8000f8f303f */
[----:B------:R-:W-:Y:S01]  /*6510*/  USHF.R.S32.HI UR8, URZ, 0x6, UR7 ;  /* 0x000000063f087899 */ /* 0x000fe20008011407 */
[----:B--2---:R-:W-:Y:S11]  /*6520*/  @!P0 BRA `(.L_x_1220) ;  /* 0x0000000000288947 */ /* 0x004ff60003800000 */
        /* <DEDUP_REMOVED lines=10> */
.L_x_1220:
[----:B------:R-:W-:Y:S02]  /*65d0*/  UISETP.GT.AND UP0, UPT, UR8, UR5, UPT ;  /* 0x000000050800728c */ /* 0x000fe4000bf04270 */
[----:B------:R-:W-:Y:S02]  /*65e0*/  USHF.R.S32.HI UR14, URZ, 0x1f, UR12 ;  /* 0x0000001f3f0e7899 */ /* 0x000fe4000801140c */
[----:B------:R-:W-:Y:S02]  /*65f0*/  USHF.R.S32.HI UR9, URZ, 0x1f, UR13 ;  /* 0x0000001f3f097899 */ /* 0x000fe4000801140d */
[----:B------:R-:W-:-:S13]  /*6600*/  PLOP3.LUT P0, PT, PT, PT, UP0, 0x80, 0x0 ;  /* 0x000000000000781c */ /* 0x000fda0003f0f008 */
[----:B------:R-:W-:Y:S05]  /*6610*/  @!P0 BRA `(.L_x_1219) ;  /* 0x0000003000e88947 */ /* 0x000fea0003800000 */
[----:B------:R-:W-:Y:S01]  /*6620*/  UIADD3 UR4, -UR5, UR8, URZ ;  /* 0x0000000805047290 */ /* 0x000fe2000fffe13f */
[----:B------:R-:W-:Y:S01]  /*6630*/  ULDC.64 UR10, c[0x0][0x2d8] ;  /* 0x0000b600000a7ab9 */ /* 0x000fe20000000a00 */
[----:B------:R-:W-:Y:S02]  /*6640*/  ELECT P0, URZ, PT ;  /* 0x00000000003f782f */ /* 0x000fe40003800000 */
[----:B------:R-:W-:Y:S02]  /*6650*/  ULOP3.LUT UR4, UR4, 0x1, URZ, 0xc0, !UPT ;  /* 0x0000000104047892 */ /* 0x000fe4000f8ec03f */
[----:B------:R-:W-:Y:S02]  /*6660*/  UIMAD UR9, UR9, UR10, URZ ;  /* 0x0000000a090972a4 */ /* 0x000fe4000f8e023f */
[----:B------:R-:W-:Y:S02]  /*6670*/  UISETP.NE.U32.AND UP0, UPT, UR4, 0x1, UPT ;  /* 0x000000010400788c */ /* 0x000fe4000bf05070 */
[----:B------:R-:W-:-:S02]  /*6680*/  UIMAD.WIDE.U32 UR6, UR13, UR10, URZ ;  /* 0x0000000a0d0672a5 */ /* 0x000fc4000f8e003f */
[----:B------:R-:W-:Y:S02]  /*6690*/  UIMAD UR9, UR13, UR11, UR9 ;  /* 0x0000000b0d0972a4 */ /* 0x000fe4000f8e0209 */
[----:B------:R-:W-:Y:S01]  /*66a0*/  PLOP3.LUT P1, PT, PT, PT, UP0, 0x80, 0x0 ;  /* 0x000000000000781c */ /* 0x000fe20003f2f008 */
[----:B------:R-:W-:Y:S01]  /*66b0*/  ULDC.64 UR10, c[0x0][0x2e0] ;  /* 0x0000b800000a7ab9 */ /* 0x000fe20000000a00 */
[----:B------:R-:W-:Y:S02]  /*66c0*/  UIADD3 UR7, UR7, UR9, URZ ;  /* 0x0000000907077290 */ /* 0x000fe4000fffe03f */
[----:B------:R-:W-:Y:S02]  /*66d0*/  UIMAD UR9, UR14, UR10, URZ ;  /* 0x0000000a0e0972a4 */ /* 0x000fe4000f8e023f */
[----:B------:R-:W-:Y:S02]  /*66e0*/  UIMAD.WIDE.U32 UR6, UR12, UR10, UR6 ;  /* 0x0000000a0c0672a5 */ /* 0x000fe4000f8e0006 */
[----:B------:R-:W-:-:S04]  /*66f0*/  UIMAD UR9, UR12, UR11, UR9 ;  /* 0x0000000b0c0972a4 */ /* 0x000fc8000f8e0209 */
[----:B------:R-:W-:Y:S01]  /*6700*/  UIADD3 UR9, UR7, UR9, URZ ;  /* 0x0000000907097290 */ /* 0x000fe2000fffe03f */
[----:B------:R-:W-:Y:S11]  /*6710*/  @P1 BRA `(.L_x_1221) ;  /* 0x00000004001c1947 */ /* 0x000ff60003800000 */
[----:B------:R-:W-:Y:S01]  /*6720*/  UIMAD UR14, UR5, 0x3000, URZ ;  /* 0x00003000050e78a4 */ /* 0x000fe2000f8e023f */
        /* <DEDUP_REMOVED lines=9> */
[----:B------:R-:W-:Y:S01]  /*67c0*/  UMOV UR16, 0x0 ;  /* 0x0000000000107882 */ /* 0x000fe20000000000 */
[----:B------:R-:W-:Y:S02]  /*67d0*/  UMOV UR17, 0x14f00000 ;  /* 0x14f0000000117882 */ /* 0x000fe40000000000 */
[----:B------:R-:W-:-:S02]  /*67e0*/  ULEA.HI.X UR11, UR13, UR11, UR15, 0x2, UP0 ;  /* 0x0000000b0d0b7291 */ /* 0x000fc400080f140f */
[----:B-1----:R-:W-:-:S03]  /*67f0*/  ULEA UR4, UR12, UR4, 0x18 ;  /* 0x000000040c047291 */ /* 0x002fc6000f8ec03f */
[----:B------:R-:W-:Y:S01]  /*6800*/  UMOV UR12, 0x400 ;  /* 0x00000400000c7882 */ /* 0x000fe20000000000 */
[----:B------:R-:W-:-:S09]  /*6810*/  UIADD3 UR4, UR4, 0x12000, URZ ;  /* 0x0001200004047890 */ /* 0x000fd2000fffe03f */
[----:B------:R1:W-:Y:S02]  /*6820*/  UBLKRED.G.S.ADD.F32.RN [UR10], [UR4], UR12, desc[UR16] ;  /* 0x0000100a040073bb */ /* 0x0003e400080a140c */
[----:B-1----:R0:W-:Y:S02]  /*6830*/  UTMACMDFLUSH ;  /* 0x00000000000079b7 */ /* 0x0021e40000000000 */
.L_x_1223:
[----:B------:R-:W-:Y:S05]  /*6840*/  BSYNC B1 ;  /* 0x0000000000017941 */ /* 0x000fea0003800000 */
.L_x_1222:
        /* <DEDUP_REMOVED lines=9> */
[----:B------:R-:W-:Y:S02]  /*68e0*/  UMOV UR17, 0x14f00000 ;  /* 0x14f0000000117882 */ /* 0x000fe40000000000 */
[----:B------:R-:W-:Y:S02]  /*68f0*/  ULEA.HI.X.SX32 UR4, UR4, UR9, 0x1, UP0 ;  /* 0x0000000904047291 */ /* 0x000fe400080f0e3f */
[----:B------:R-:W-:-:S04]  /*6900*/  ULEA UR10, UP0, UR15, UR10, 0x2 ;  /* 0x0000000a0f0a7291 */ /* 0x000fc8000f80103f */
[----:B------:R-:W-:-:S03]  /*6910*/  ULEA.HI.X UR11, UR15, UR11, UR4, 0x2, UP0 ;  /* 0x0000000b0f0b7291 */ /* 0x000fc600080f1404 */
[----:B------:R-:W-:Y:S01]  /*6920*/  UMOV UR4, 0x400 ;  /* 0x0000040000047882 */ /* 0x000fe20000000000 */
[----:B-1----:R-:W-:-:S04]  /*6930*/  ULEA UR12, UR13, UR12, 0x18 ;  /* 0x0000000c0d0c7291 */ /* 0x002fc8000f8ec03f */
[----:B------:R-:W-:-:S09]  /*6940*/  UIADD3 UR12, UR12, 0x16000, URZ ;  /* 0x000160000c0c7890 */ /* 0x000fd2000fffe03f */
[----:B------:R1:W-:Y:S02]  /*6950*/  UBLKRED.G.S.ADD.F32.RN [UR10], [UR12], UR4, desc[UR16] ;  /* 0x0000100a0c0073bb */ /* 0x0003e400080a1404 */
[----:B-1----:R0:W-:Y:S02]  /*6960*/  UTMACMDFLUSH ;  /* 0x00000000000079b7 */ /* 0x0021e40000000000 */
.L_x_1225:
[----:B------:R-:W-:Y:S05]  /*6970*/  BSYNC B1 ;  /* 0x0000000000017941 */ /* 0x000fea0003800000 */
.L_x_1224:
        /* <DEDUP_REMOVED lines=16> */
[----:B------:R1:W-:Y:S01]  /*6a80*/  UBLKRED.G.S.ADD.F32.RN [UR10], [UR12], UR4, desc[UR16] ;  /* 0x0000100a0c0073bb */ /* 0x0003e200080a1404 */
[----:B------:R0:W-:Y:S01]  /*6a90*/  UTMACMDFLUSH ;  /* 0x00000000000079b7 */ /* 0x0001e20000000000 */
[----:B-1----:R-:W-:-:S04]  /*6aa0*/  DEPBAR.LE SB0, 0x2 ;  /* 0x000080800000791a */ /* 0x002fc80000000000 */
.L_x_1227:
[----:B------:R-:W-:Y:S05]  /*6ab0*/  BSYNC B1 ;  /* 0x0000000000017941 */ /* 0x000fea0003800000 */
.L_x_1226:
[----:B------:R-:W-:Y:S06]  /*6ac0*/  BAR.ARV 0xa, 0xa0 ;  /* 0x0282800000007b1d */ /* 0x000fec0000002000 */
[----:B------:R-:W-:Y:S04]  /*6ad0*/  BSSY B1, `(.L_x_1228) ;  /* 0x0000003000017945 */ /* 0x000fe80003800000 */
[----:B------:R-:W-:Y:S05]  /*6ae0*/  @!P0 BRA `(.L_x_1229) ;  /* 0x0000000000048947 */ /* 0x000fea0003800000 */
[----:B------:R-:W-:-:S04]  /*6af0*/  DEPBAR.LE SB0, 0x1 ;  /* 0x000080400000791a */ /* 0x000fc80000000000 */
.L_x_1229:
[----:B------:R-:W-:Y:S05]  /*6b00*/  BSYNC B1 ;  /* 0x0000000000017941 */ /* 0x000fea0003800000 */
.L_x_1228:
[----:B------:R-:W-:Y:S06]  /*6b10*/  BAR.ARV 0xb, 0xa0 ;  /* 0x02c2800000007b1d */ /* 0x000fec0000002000 */
[----:B------:R-:W-:Y:S04]  /*6b20*/  BSSY B1, `(.L_x_1230) ;  /* 0x0000003000017945 */ /* 0x000fe80003800000 */
[----:B------:R-:W-:Y:S05]  /*6b30*/  @!P0 BRA `(.L_x_1231) ;  /* 0x0000000000048947 */ /* 0x000fea0003800000 */
[----:B------:R-:W-:-:S04]  /*6b40*/  DEPBAR.LE SB0, 0x0 ;  /* 0x000080000000791a */ /* 0x000fc80000000000 */
.L_x_1231:
[----:B------:R-:W-:Y:S05]  /*6b50*/  BSYNC B1 ;  /* 0x0000000000017941 */ /* 0x000fea0003800000 */
.L_x_1230:
[----:B------:R-:W-:Y:S06]  /*6b60*/  BAR.ARV 0xc, 0xa0 ;  /* 0x0302800000007b1d */ /* 0x000fec0000002000 */
[----:B------:R-:W-:Y:S01]  /*6b70*/  UIADD3 UR12, UR5, 0x1, URZ ;  /* 0x00000001050c7890 */ /* 0x000fe2000fffe03f */
[----:B------:R-:W-:Y:S11]  /*6b80*/  BRA `(.L_x_1232) ;  /* 0x0000000000047947 */ /* 0x000ff60003800000 */
.L_x_1221:
[----:B------:R-:W-:-:S05]  /*6b90*/  UMOV UR12, UR5 ;  /* 0x00000005000c7c82 */ /* 0x000fca0008000000 */
.L_x_1232:
[----:B------:R-:W-:-:S04]  /*6ba0*/  UIADD3 UR4, UR5, 0x1, URZ ;  /* 0x0000000105047890 */ /* 0x000fc8000fffe03f */
[----:B------:R-:W-:-:S06]  /*6bb0*/  UISETP.NE.AND UP0, UPT, UR8, UR4, UPT ;  /* 0x000000040800728c */ /* 0x000fcc000bf05270 */
[----:B------:R-:W-:-:S13]  /*6bc0*/  PLOP3.LUT P1, PT, PT, PT, UP0, 0x80, 0x0 ;  /* 0x000000000000781c */ /* 0x000fda0003f2f008 */
[----:B------:R-:W-:Y:S05]  /*6bd0*/  @!P1 BRA `(.L_x_1219) ;  /* 0x0000002c00789947 */ /* 0x000fea0003800000 */
[----:B------:R-:W-:Y:S01]  /*6be0*/  ULDC.64 UR22, c[0x0][0x2c0] ;  /* 0x0000b00000167ab9 */ /* 0x000fe20000000a00 */
[----:B------:R-:W-:Y:S02]  /*6bf0*/  UIMAD UR13, UR12, 0x3000, URZ ;  /* 0x000030000c0d78a4 */ /* 0x000fe4000f8e023f */
[----:B------:R-:W-:Y:S01]  /*6c00*/  ULEA UR22, UP0, UR6, UR22, 0x2 ;  /* 0x0000001606167291 */ /* 0x000fe2000f80103f */
[----:B------:R-:W-:Y:S01]  /*6c10*/  UMOV UR4, URZ ;  /* 0x0000003f00047c82 */ /* 0x000fe20008000000 */
[----:B------:R-:W-:Y:S02]  /*6c20*/  ULDC.64 UR28, c[0x0][0x2c0] ;  /* 0x0000b000001c7ab9 */ /* 0x000fe40000000a00 */
        /* <DEDUP_REMOVED lines=11> */
[----:B------:R-:W-:-:S11]  /*6ce0*/  UMOV UR24, UR13 ;  /* 0x0000000d00187c82 */ /* 0x000fd60008000000 */
.L_x_1253:
[----:B------:R-:W-:Y:S01]  /*6cf0*/  UIADD3 UR10, UR13, UR4, URZ ;  /* 0x000000040d0a7290 */ /* 0x000fe2000fffe03f */
[----:B------:R-:W-:Y:S03]  /*6d00*/  BAR.SYNC.DEFER_BLOCKING 0xd, 0xa0 ;  /* 0x0342800000007b1d */ /* 0x000fe60000010000 */
        /* <DEDUP_REMOVED lines=9> */
[----:B------:R-:W-:Y:S01]  /*6da0*/  UMOV UR25, 0x400 ;  /* 0x0000040000197882 */ /* 0x000fe20000000000 */
[----:B------:R-:W-:Y:S02]  /*6db0*/  UMOV UR40, 0x0 ;  /* 0x0000000000287882 */ /* 0x000fe40000000000 */
[----:B------:R-:W-:Y:S01]  /*6dc0*/  ULEA.HI.X.SX32 UR39, UR24, UR9, 0x1, UP0 ;  /* 0x0000000918277291 */ /* 0x000fe200080f0e3f */
[----:B------:R-:W-:Y:S01]  /*6dd0*/  UMOV UR41, 0x14f00000 ;  /* 0x14f0000000297882 */ /* 0x000fe20000000000 */
[----:B-1----:R-:W-:Y:S02]  /*6de0*/  ULEA UR25, UR26, UR25, 0x18 ;  /* 0x000000191a197291 */ /* 0x002fe4000f8ec03f */
[----:B------:R-:W-:Y:S02]  /*6df0*/  ULEA UR26, UP0, UR27, UR28, 0x2 ;  /* 0x0000001c1b1a7291 */ /* 0x000fe4000f80103f */
[----:B------:R-:W-:-:S02]  /*6e00*/  UIADD3 UR25, UR25, 0x12000, URZ ;  /* 0x0001200019197890 */ /* 0x000fc4000fffe03f */
[----:B------:R-:W-:-:S03]  /*6e10*/  ULEA.HI.X UR27, UR27, UR29, UR39, 0x2, UP0 ;  /* 0x0000001d1b1b7291 */ /* 0x000fc600080f1427 */
[----:B------:R-:W-:-:S06]  /*6e20*/  UMOV UR39, 0x400 ;  /* 0x0000040000277882 */ /* 0x000fcc0000000000 */
[----:B------:R1:W-:Y:S02]  /*6e30*/  UBLKRED.G.S.ADD.F32.RN [UR26], [UR25], UR39, desc[UR40] ;  /* 0x0000281a190073bb */ /* 0x0003e400080a1427 */
[----:B-1----:R0:W-:Y:S02]  /*6e40*/  UTMACMDFLUSH ;  /* 0x00000000000079b7 */ /* 0x0021e40000000000 */
.L_x_1234:
[----:B------:R-:W-:Y:S05]  /*6e50*/  BSYNC B1 ;  /* 0x0000000000017941 */ /* 0x000fea0003800000 */
.L_x_1233:
        /* <DEDUP_REMOVED lines=12> */
.L_x_1236:
[----:B------:R-:W-:Y:S05]  /*6f20*/  BSYNC B1 ;  /* 0x0000000000017941 */ /* 0x000fea0003800000 */
.L_x_1235:
        /* <DEDUP_REMOVED lines=13> */
.L_x_1238:
[----:B------:R-:W-:Y:S05]  /*7000*/  BSYNC B1 ;  /* 0x0000000000017941 */ /* 0x000fea0003800000 */
.L_x_1237:
[----:B------:R-:W-:Y:S06]  /*7010*/  BAR.ARV 0xa, 0xa0 ;  /* 0x0282800000007b1d */ /* 0x000fec0000002000 */
[----:B------:R-:W-:Y:S04]  /*7020*/  BSSY B1, `(.L_x_1239) ;  /* 0x0000003000017945 */ /* 0x000fe80003800000 */
[----:B------:R-:W-:Y:S05]  /*7030*/  @!P0 BRA `(.L_x_1240) ;  /* 0x0000000000048947 */ /* 0x000fea0003800000 */
[----:B------:R-:W-:-:S04]  /*7040*/  DEPBAR.LE SB0, 0x1 ;  /* 0x000080400000791a */ /* 0x000fc80000000000 */
.L_x_1240:
[----:B------:R-:W-:Y:S05]  /*7050*/  BSYNC B1 ;  /* 0x0000000000017941 */ /* 0x000fea0003800000 */
.L_x_1239:
[----:B------:R-:W-:Y:S06]  /*7060*/  BAR.ARV 0xb, 0xa0 ;  /* 0x02c2800000007b1d */ /* 0x000fec0000002000 */
[----:B------:R-:W-:Y:S04]  /*7070*/  BSSY B1, `(.L_x_1241) ;  /* 0x0000003000017945 */ /* 0x000fe80003800000 */
[----:B------:R-:W-:Y:S05]  /*7080*/  @!P0 BRA `(.L_x_1242) ;  /* 0x0000000000048947 */ /* 0x000fea0003800000 */
[----:B------:R-:W-:-:S04]  /*7090*/  DEPBAR.LE SB0, 0x0 ;  /* 0x000080000000791a */ /* 0x000fc80000000000 */
.L_x_1242:
[----:B------:R-:W-:Y:S05]  /*70a0*/  BSYNC B1 ;  /* 0x0000000000017941 */ /* 0x000fea0003800000 */
.L_x_1241:
        /* <DEDUP_REMOVED lines=13> */
.L_x_1244:
[----:B------:R-:W-:Y:S05]  /*7180*/  BSYNC B1 ;  /* 0x0000000000017941 */ /* 0x000fea0003800000 */
.L_x_1243:
        /* <DEDUP_REMOVED lines=12> */
.L_x_1246:
[----:B------:R-:W-:Y:S05]  /*7250*/  BSYNC B1 ;  /* 0x0000000000017941 */ /* 0x000fea0003800000 */
.L_x_1245:
        /* <DEDUP_REMOVED lines=13> */
.L_x_1248:
[----:B------:R-:W-:Y:S05]  /*7330*/  BSYNC B1 ;  /* 0x0000000000017941 */ /* 0x000fea0003800000 */
.L_x_1247:
[----:B------:R-:W-:Y:S06]  /*7340*/  BAR.ARV 0xa, 0xa0 ;  /* 0x0282800000007b1d */ /* 0x000fec0000002000 */
[----:B------:R-:W-:Y:S04]  /*7350*/  BSSY B1, `(.L_x_1249) ;  /* 0x0000003000017945 */ /* 0x000fe80003800000 */
[----:B------:R-:W-:Y:S05]  /*7360*/  @!P0 BRA `(.L_x_1250) ;  /* 0x0000000000048947 */ /* 0x000fea0003800000 */
[----:B------:R-:W-:-:S04]  /*7370*/  DEPBAR.LE SB0, 0x1 ;  /* 0x000080400000791a */ /* 0x000fc80000000000 */
.L_x_1250:
[----:B------:R-:W-:Y:S05]  /*7380*/  BSYNC B1 ;  /* 0x0000000000017941 */ /* 0x000fea0003800000 */
.L_x_1249:
[----:B------:R-:W-:Y:S01]  /*7390*/  UIADD3 UR12, UR12, 0x2, URZ ;  /* 0x000000020c0c7890 */ /* 0x000fe2000fffe03f */
[----:B------:R-:W-:Y:S06]  /*73a0*/  BAR.ARV 0xb, 0xa0 ;  /* 0x02c2800000007b1d */ /* 0x000fec0000002000 */
[----:B------:R-:W-:Y:S01]  /*73b0*/  UISETP.GE.AND UP0, UPT, UR12, UR8, UPT ;  /* 0x000000080c00728c */ /* 0x000fe2000bf06270 */
[----:B------:R-:W-:Y:S04]  /*73c0*/  BSSY B1, `(.L_x_1251) ;  /* 0x0000003000017945 */ /* 0x000fe80003800000 */
[----:B------:R-:W-:Y:S06]  /*73d0*/  @!P0 BRA `(.L_x_1252) ;  /* 0x0000000000048947 */ /* 0x000fec0003800000 */
[----:B------:R-:W-:-:S04]  /*73e0*/  DEPBAR.LE SB0, 0x0 ;  /* 0x000080000000791a */ /* 0x000fc80000000000 */
.L_x_1252:
[----:B------:R-:W-:Y:S05]  /*73f0*/  BSYNC B1 ;  /* 0x0000000000017941 */ /* 0x000fea0003800000 */
.L_x_1251:
[----:B------:R-:W-:Y:S06]  /*7400*/  BAR.ARV 0xc, 0xa0 ;  /* 0x0302800000007b1d */ /* 0x000fec0000002000 */
[----:B------:R-:W-:Y:S01]  /*7410*/  PLOP3.LUT P1, PT, PT, PT, UP0, 0x80, 0x0 ;  /* 0x000000000000781c */ /* 0x000fe20003f2f008 */
[----:B------:R-:W-:Y:S02]  /*7420*/  UIADD3 UR24, UR24, 0x6000, URZ ;  /* 0x0000600018187890 */ /* 0x000fe4000fffe03f */
[----:B------:R-:W-:-:S10]  /*7430*/  UIADD3 UR4, UR4, 0x6000, URZ ;  /* 0x0000600004047890 */ /* 0x000fd4000fffe03f */
[----:B------:R-:W-:Y:S05]  /*7440*/  @!P1 BRA `(.L_x_1253) ;  /* 0xfffffff800289947 */ /* 0x000fea000383ffff */
[----:B------:R-:W-:Y:S05]  /*7450*/  BRA `(.L_x_1219) ;  /* 0x0000002400587947 */ /* 0x000fea0003800000 */
.L_x_1218:
[----:B------:R-:W1:Y:S01]  /*7460*/  S2UR UR29, SR_CTAID.Z ;  /* 0x00000000001d79c3 */ /* 0x000e620000002700 */
[----:B------:R-:W-:Y:S02]  /*7470*/  IMAD.MOV.U32 R7, RZ, RZ, 0x1 ;  /* 0x00000001ff077424 */ /* 0x000fe400078e00ff */
[----:B------:R-:W-:Y:S01]  /*7480*/  IMAD.MOV.U32 R5, RZ, RZ, 0x1 ;  /* 0x00000001ff057424 */ /* 0x000fe200078e00ff */
[----:B-1----:R-:W-:-:S13]  /*7490*/  ISETP.LE.AND P0, PT, RZ, UR29, PT ;  /* 0x0000001dff007c0c */ /* 0x002fda000bf03270 */
[----:B------:R-:W-:Y:S05]  /*74a0*/  @!P0 BRA `(.L_x_1254) ;  /* 0x0000002000c08947 */ /* 0x000fea0003800000 */
[----:B------:R-:W1:Y:S01]  /*74b0*/  S2UR UR9, SR_CTAID.X ;  /* 0x00000000000979c3 */ /* 0x000e620000002500 */
[----:B------:R-:W-:Y:S01]  /*74c0*/  ULDC UR8, c[0x0][0x280] ;  /* 0x0000a00000087ab9 */ /* 0x000fe20000000800 */
[----:B------:R-:W-:Y:S01]  /*74d0*/  ULDC UR4, c[0x0][0x290] ;  /* 0x0000a40000047ab9 */ /* 0x000fe20000000800 */
[----:B------:R-:W-:-:S05]  /*74e0*/  ULDC UR5, c[0x0][0x74c] ;  /* 0x0001d30000057ab9 */ /* 0x000fca0000000800 */
[----:B------:R-:W2:Y:S01]  /*74f0*/  S2UR UR28, SR_CTAID.Y ;  /* 0x00000000001c79c3 */ /* 0x000ea20000002600 */
[----:B-1----:R-:W-:Y:S02]  /*7500*/  UIMAD UR35, UR9, 0x60, URZ ;  /* 0x00000060092378a4 */ /* 0x002fe4000f8e023f */
[----:B------:R-:W-:Y:S02]  /*7510*/  ISETP.LE.AND P0, PT, RZ, UR9, PT ;  /* 0x00000009ff007c0c */ /* 0x000fe4000bf03270 */
[----:B------:R-:W-:-:S04]  /*7520*/  UIADD3 UR4, -UR4, UR35, UR8 ;  /* 0x0000002304047290 */ /* 0x000fc8000fffe108 */
[----:B------:R-:W-:-:S04]  /*7530*/  UIADD3 UR4, UR4, -UR5, URZ ;  /* 0x8000000504047290 */ /* 0x000fc8000fffe03f */
[----:B------:R-:W-:-:S04]  /*7540*/  USHF.R.S32.HI UR5, URZ, 0x1f, UR4 ;  /* 0x0000001f3f057899 */ /* 0x000fc80008011404 */
[----:B------:R-:W-:Y:S02]  /*7550*/  ULEA.HI UR5, UR5, UR4, URZ, 0x6 ;  /* 0x0000000405057291 */ /* 0x000fe4000f8f303f */
[----:B------:R-:W-:Y:S02]  /*7560*/  UIADD3 UR4, UR8, 0x3f, URZ ;  /* 0x0000003f08047890 */ /* 0x000fe4000fffe03f */
[----:B------:R-:W-:Y:S02]  /*7570*/  USHF.R.S32.HI UR5, URZ, 0x6, UR5 ;  /* 0x000000063f057899 */ /* 0x000fe40008011405 */
[----:B------:R-:W-:Y:S02]  /*7580*/  USHF.R.S32.HI UR6, URZ, 0x1f, UR4 ;  /* 0x0000001f3f067899 */ /* 0x000fe40008011404 */
[----:B------:R-:W-:Y:S02]  /*7590*/  UISETP.LT.AND UP0, UPT, URZ, UR5, UPT ;  /* 0x000000053f00728c */ /* 0x000fe4000bf01270 */
[----:B------:R-:W-:-:S02]  /*75a0*/  ULEA.HI UR6, UR6, UR4, URZ, 0x6 ;  /* 0x0000000406067291 */ /* 0x000fc4000f8f303f */
[----:B------:R-:W-:Y:S02]  /*75b0*/  USEL UR7, URZ, UR5, !UP0 ;  /* 0x000000053f077287 */ /* 0x000fe4000c000000 */
[----:B------:R-:W-:Y:S01]  /*75c0*/  USHF.R.S32.HI UR6, URZ, 0x6, UR6 ;  /* 0x000000063f067899 */ /* 0x000fe20008011406 */
[----:B--2---:R-:W-:Y:S11]  /*75d0*/  @!P0 BRA `(.L_x_1255) ;  /* 0x0000000000288947 */ /* 0x004ff60003800000 */
[----:B------:R-:W-:Y:S01]  /*75e0*/  UIMAD UR8, UR9, 0x60, UR8 ;  /* 0x00000060090878a4 */ /* 0x000fe2000f8e0208 */
[----:B------:R-:W-:Y:S01]  /*75f0*/  ULDC UR4, c[0x0][0x290] ;  /* 0x0000a40000047ab9 */ /* 0x000fe20000000800 */
[----:B------:R-:W-:Y:S02]  /*7600*/  ULDC UR5, c[0x0][0x748] ;  /* 0x0001d20000057ab9 */ /* 0x000fe40000000800 */
[----:B------:R-:W-:-:S04]  /*7610*/  UIADD3 UR4, -UR4, 0x9f, UR8 ;  /* 0x0000009f04047890 */ /* 0x000fc8000fffe108 */
[----:B------:R-:W-:-:S04]  /*7620*/  UIADD3 UR4, UR4, UR5, URZ ;  /* 0x0000000504047290 */ /* 0x000fc8000fffe03f */
[----:B------:R-:W-:-:S04]  /*7630*/  USHF.R.S32.HI UR5, URZ, 0x1f, UR4 ;  /* 0x0000001f3f057899 */ /* 0x000fc80008011404 */
[----:B------:R-:W-:-:S04]  /*7640*/  ULEA.HI UR5, UR5, UR4, URZ, 0x6 ;  /* 0x0000000405057291 */ /* 0x000fc8000f8f303f */
[----:B------:R-:W-:-:S04]  /*7650*/  USHF.R.S32.HI UR5, URZ, 0x6, UR5 ;  /* 0x000000063f057899 */ /* 0x000fc80008011405 */
[----:B------:R-:W-:-:S04]  /*7660*/  UISETP.LT.AND UP0, UPT, UR5, UR6, UPT ;  /* 0x000000060500728c */ /* 0x000fc8000bf01270 */
[----:B------:R-:W-:-:S12]  /*7670*/  USEL UR6, UR5, UR6, UP0 ;  /* 0x0000000605067287 */ /* 0x000fd80008000000 */
.L_x_1255:
[----:B------:R-:W-:Y:S01]  /*7680*/  UISETP.GT.AND UP0, UPT, UR6, UR7, UPT ;  /* 0x000000070600728c */ /* 0x000fe2000bf04270 */
[----:B------:R-:W-:-:S05]  /*7690*/  IMAD.MOV.U32 R5, RZ, RZ, 0x1 ;  /* 0x00000001ff057424 */ /* 0x000fca00078e00ff */
[----:B------:R-:W-:-:S13]  /*76a0*/  PLOP3.LUT P0, PT, PT, PT, UP0, 0x80, 0x0 ;  /* 0x000000000000781c */ /* 0x000fda0003f0f008 */
[----:B------:R-:W-:Y:S05]  /*76b0*/  @!P0 BRA `(.L_x_1254) ;  /* 0x00000020003c8947 */ /* 0x000fea0003800000 */
[----:B------:R-:W-:Y:S01]  /*76c0*/  USHF.R.S32.HI UR10, URZ, 0x1f, UR28 ;  /* 0x0000001f3f0a7899 */ /* 0x000fe2000801141c */
[----:B------:R-:W-:Y:S01]  /*76d0*/  IMAD.U32 R4, RZ, RZ, UR7 ;  /* 0x00000007ff047e24 */ /* 0x000fe2000f8e00ff */
[----:B------:R-:W-:Y:S01]  /*76e0*/  ULDC.64 UR8, c[0x0][0x718] ;  /* 0x0001c60000087ab9 */ /* 0x000fe20000000a00 */
[----:B------:R-:W-:Y:S01]  /*76f0*/  ULDC.64 UR12, c[0x0][0x730] ;  /* 0x0001cc00000c7ab9 */ /* 0x000fe20000000a00 */
[----:B------:R-:W-:Y:S01]  /*7700*/  UIMAD.WIDE.U32 UR4, UR28, UR8, URZ ;  /* 0x000000081c0472a5 */ /* 0x000fe2000f8e003f */
[----:B------:R-:W-:Y:S01]  /*7710*/  BSSY B1, `(.L_x_1254) ;  /* 0x0000209000017945 */ /* 0x000fe20003800000 */
[----:B------:R-:W-:Y:S01]  /*7720*/  UIMAD UR8, UR10, UR8, URZ ;  /* 0x000000080a0872a4 */ /* 0x000fe2000f8e023f */
[----:B------:R-:W-:Y:S01]  /*7730*/  IMAD.MOV.U32 R18, RZ, RZ, RZ ;  /* 0x000000ffff127224 */ /* 0x000fe200078e00ff */
[----:B------:R-:W-:Y:S01]  /*7740*/  UIMAD UR10, UR10, UR12, URZ ;  /* 0x0000000c0a0a72a4 */ /* 0x000fe2000f8e023f */
[----:B------:R-:W-:Y:S01]  /*7750*/  IMAD.MOV.U32 R5, RZ, RZ, 0x1 ;  /* 0x00000001ff057424 */ /* 0x000fe200078e00ff */
[----:B------:R-:W-:-:S02]  /*7760*/  UIMAD UR22, UR28, UR9, UR8 ;  /* 0x000000091c1672a4 */ /* 0x000fc4000f8e0208 */
[----:B------:R-:W-:Y:S02]  /*7770*/  UIMAD UR11, UR28, UR13, UR10 ;  /* 0x0000000d1c0b72a4 */ /* 0x000fe4000f8e020a */
[----:B------:R-:W-:Y:S01]  /*7780*/  UIMAD.WIDE.U32 UR8, UR28, UR12, URZ ;  /* 0x0000000c1c0872a5 */ /* 0x000fe2000f8e003f */
[----:B------:R-:W-:Y:S01]  /*7790*/  ULDC UR10, c[0x0][0x2e8] ;  /* 0x0000ba00000a7ab9 */ /* 0x000fe20000000800 */
[----:B------:R-:W-:Y:S02]  /*77a0*/  USHF.R.S32.HI UR12, URZ, 0x1f, UR29 ;  /* 0x0000001f3f0c7899 */ /* 0x000fe4000801141d */
[----:B------:R-:W-:Y:S01]  /*77b0*/  UISETP.NE.AND UP0, UPT, UR10, 0x1, UPT ;  /* 0x000000010a00788c */ /* 0x000fe2000bf05270 */
[----:B------:R-:W-:Y:S01]  /*77c0*/  ULDC.64 UR14, c[0x0][0x720] ;  /* 0x0001c800000e7ab9 */ /* 0x000fe20000000a00 */
[----:B------:R-:W-:Y:S01]  /*77d0*/  ELECT P0, URZ, PT ;  /* 0x00000000003f782f */ /* 0x000fe20003800000 */
[----:B------:R-:W-:Y:S02]  /*77e0*/  UIMAD UR10, UR12, UR14, URZ ;  /* 0x0000000e0c0a72a4 */ /* 0x000fe4000f8e023f */
[----:B------:R-:W-:-:S02]  /*77f0*/  UIADD3 UR23, UR5, UR22, URZ ;  /* 0x0000001605177290 */ /* 0x000fc4000fffe03f */
[----:B------:R-:W-:Y:S02]  /*7800*/  UIMAD UR5, UR29, UR15, UR10 ;  /* 0x0000000f1d0572a4 */ /* 0x000fe4000f8e020a */
[----:B------:R-:W-:Y:S01]  /*7810*/  UIADD3 UR9, UR9, UR11, URZ ;  /* 0x0000000b09097290 */ /* 0x000fe2000fffe03f */
[----:B------:R-:W-:Y:S01]  /*7820*/  ULDC.64 UR16, c[0x0][0x738] ;  /* 0x0001ce0000107ab9 */ /* 0x000fe20000000a00 */
[----:B------:R-:W-:Y:S01]  /*7830*/  UMOV UR22, UR4 ;  /* 0x0000000400167c82 */ /* 0x000fe20008000000 */
[----:B------:R-:W-:Y:S01]  /*7840*/  @UP0 ULDC UR10, c[0x0][0x2ec] ;  /* 0x0000bb00000a0ab9 */ /* 0x000fe20000000800 */
[----:B------:R-:W-:Y:S02]  /*7850*/  UIMAD UR12, UR12, UR16, URZ ;  /* 0x000000100c0c72a4 */ /* 0x000fe4000f8e023f */
[----:B------:R-:W-:Y:S02]  /*7860*/  UIMAD.WIDE.U32 UR22, UR29, UR14, UR22 ;  /* 0x0000000e1d1672a5 */ /* 0x000fe4000f8e0016 */
[----:B------:R-:W-:-:S02]  /*7870*/  UIMAD.WIDE.U32 UR10, UR28, UR10, URZ ;  /* 0x0000000a1c0a72a5 */ /* 0x000fc4000f8e003f */
[----:B------:R-:W-:Y:S01]  /*7880*/  UIMAD.WIDE.U32 UR14, UR29, UR16, UR8 ;  /* 0x000000101d0e72a5 */ /* 0x000fe2000f8e0008 */
[----:B------:R-:W-:Y:S02]  /*7890*/  UMOV UR36, UR28 ;  /* 0x0000001c00247c82 */ /* 0x000fe40008000000 */
[----:B------:R-:W-:Y:S01]  /*78a0*/  @UP0 ULDC UR8, c[0x0][0x2f0] ;  /* 0x0000bc0000080ab9 */ /* 0x000fe20000000800 */
[----:B------:R-:W-:Y:S02]  /*78b0*/  UIMAD UR4, UR29, UR17, UR12 ;  /* 0x000000111d0472a4 */ /* 0x000fe4000f8e020c */
[----:B------:R-:W-:Y:S01]  /*78c0*/  @UP0 USHF.R.U32.HI UR36, URZ, UR8, UR11 ;  /* 0x000000083f240299 */ /* 0x000fe2000801160b */
[----:B------:R-:W-:Y:S11]  /*78d0*/  @!P0 BRA `(.L_x_1256) ;  /* 0x0000001c00b08947 */ /* 0x000ff60003800000 */
[----:B------:R-:W1:Y:S01]  /*78e0*/  S2R R3, SR_CgaCtaId ;  /* 0x0000000000037919 */ /* 0x000e620000008800 */
[----:B------:R-:W-:Y:S01]  /*78f0*/  IMAD.MOV.U32 R6, RZ, RZ, 0x1 ;  /* 0x00000001ff067424 */ /* 0x000fe200078e00ff */
[----:B------:R-:W-:Y:S01]  /*7900*/  MOV R0, 0x400 ;  /* 0x0000040000007802 */ /* 0x000fe20000000f00 */
[----:B------:R-:W-:Y:S01]  /*7910*/  IMAD.U32 R8, RZ, RZ, UR23 ;  /* 0x00000017ff087e24 */ /* 0x000fe2000f8e00ff */
[----:B------:R-:W2:Y:S01]  /*7920*/  S2R R2, SR_TID.X ;  /* 0x0000000000027919 */ /* 0x000ea20000002100 */
[----:B------:R-:W-:Y:S01]  /*7930*/  IMAD.U32 R9, RZ, RZ, UR15 ;  /* 0x0000000fff097e24 */ /* 0x000fe2000f8e00ff */
[----:B------:R-:W-:Y:S01]  /*7940*/  SHF.L.U32 R6, R6, 0x1f, RZ ;  /* 0x0000001f06067819 */ /* 0x000fe200000006ff */
[----:B------:R-:W-:Y:S01]  /*7950*/  IMAD.MOV.U32 R7, RZ, RZ, 0x1 ;  /* 0x00000001ff077424 */ /* 0x000fe200078e00ff */
[----:B-1----:R-:W-:-:S04]  /*7960*/  LEA R0, R3, R0, 0x18 ;  /* 0x0000000003007211 */ /* 0x002fc800078ec0ff */
[----:B------:R-:W1:Y:S01]  /*7970*/  SYNCS.PHASECHK.TRANS64.TRYWAIT P1, [R0+URZ+0x36420], R6 ;  /* 0x03642006000075a7 */ /* 0x000e62000802017f */
[----:B--2---:R-:W-:Y:S01]  /*7980*/  LOP3.LUT P0, RZ, R2, 0x7f, RZ, 0xc0, !PT ;  /* 0x0000007f02ff7812 */ /* 0x004fe2000780c0ff */
[----:B-1----:R-:W-:-:S12]  /*7990*/  @!P1 BRA `(.L_x_1257) ;  /* 0x0000002000709947 */ /* 0x002fd80003800000 */
.L_x_1284:
[----:B------:R-:W-:Y:S02]  /*79a0*/  VIADD R8, R8, UR5 ;  /* 0x0000000508087c36 */ /* 0x000fe40008000000 */
[----:B------:R-:W-:Y:S01]  /*79b0*/  VIADD R9, R9, UR4 ;  /* 0x0000000409097c36 */ /* 0x000fe20008000000 */
[----:B------:R-:W-:Y:S06]  /*79c0*/  @P0 BRA `(.L_x_1258) ;  /* 0x0000000000180947 */ /* 0x000fec0003800000 */
[----:B------:R-:W2:Y:S01]  /*79d0*/  S2R R2, SR_TID.X ;  /* 0x0000000000027919 */ /* 0x000ea20000002100 */
[----:B------:R-:W-:-:S04]  /*79e0*/  IMAD.MOV.U32 R3, RZ, RZ, 0x6100 ;  /* 0x00006100ff037424 */ /* 0x000fc800078e00ff */
[----:B------:R3:W-:Y:S01]  /*79f0*/  SYNCS.ARRIVE.TRANS64 RZ, [R0+URZ+0x36410], R3 ;  /* 0x0364100300ff79a7 */ /* 0x0007e2000800003f */
[----:B--2---:R-:W-:-:S13]  /*7a00*/  LOP3.LUT P1, RZ, R2, 0x1f, RZ, 0xc0, !PT ;  /* 0x0000001f02ff7812 */ /* 0x004fda000782c0ff */
[----:B---3--:R-:W-:Y:S05]  /*7a10*/  @!P1 BRA `(.L_x_1258) ;  /* 0x0000000000049947 */ /* 0x008fea0003800000 */
[----:B------:R-:W-:Y:S01]  /*7a20*/  BPT.TRAP 0x1 ;  /* 0x000000040000795c */ /* 0x000fe20000300000 */
.L_x_1258:
[----:B------:R-:W2:Y:S01]  /*7a30*/  LDC.64 R12, c[0x0][0x198] ;  /* 0x00006600ff0c7b82 */ /* 0x000ea20000000a00 */
[----:B------:R-:W-:Y:S01]  /*7a40*/  R2UR UR27, R4 ;  /* 0x00000000041b72ca */ /* 0x000fe200000e0000 */
[----:B------:R-:W-:Y:S01]  /*7a50*/  ULDC.64 UR10, c[0x0][0x700] ;  /* 0x0001c000000a7ab9 */ /* 0x000fe20000000a00 */
[----:B------:R-:W-:Y:S01]  /*7a60*/  R2UR UR7, R8 ;  /* 0x00000000080772ca */ /* 0x000fe200000e0000 */
[----:B------:R-:W-:Y:S01]  /*7a70*/  UMOV UR48, 0x0 ;  /* 0x0000000000307882 */ /* 0x000fe20000000000 */
[----:B------:R-:W-:Y:S01]  /*7a80*/  R2UR UR32, R0 ;  /* 0x00000000002072ca */ /* 0x000fe200000e0000 */
[----:B------:R-:W-:Y:S01]  /*7a90*/  UMOV UR49, 0x14f00000 ;  /* 0x14f0000000317882 */ /* 0x000fe20000000000 */
[----:B------:R-:W-:Y:S01]  /*7aa0*/  UMOV UR26, URZ ;  /* 0x0000003f001a7c82 */ /* 0x000fe20008000000 */
[----:B------:R-:W-:Y:S01]  /*7ab0*/  UMOV UR18, 0x40 ;  /* 0x0000004000127882 */ /* 0x000fe20000000000 */
[----:B------:R-:W-:Y:S01]  /*7ac0*/  UMOV UR20, UR28 ;  /* 0x0000001c00147c82 */ /* 0x000fe20008000000 */
[----:B------:R-:W-:Y:S01]  /*7ad0*/  UMOV UR21, UR29 ;  /* 0x0000001d00157c82 */ /* 0x000fe20008000000 */
[----:B------:R-:W-:Y:S01]  /*7ae0*/  UMOV UR12, UR28 ;  /* 0x0000001c000c7c82 */ /* 0x000fe20008000000 */
[----:B------:R-:W-:Y:S01]  /*7af0*/  UMOV UR13, UR29 ;  /* 0x0000001d000d7c82 */ /* 0x000fe20008000000 */
[----:B------:R-:W-:Y:S01]  /*7b00*/  UMOV UR30, 0x0 ;  /* 0x00000000001e7882 */ /* 0x000fe20000000000 */
[----:B------:R-:W-:Y:S01]  /*7b10*/  USHF.L.U32 UR27, UR27, 0x6, URZ ;  /* 0x000000061b1b7899 */ /* 0x000fe2000800063f */
[----:B------:R-:W-:Y:S01]  /*7b20*/  IMAD.MOV.U32 R18, RZ, RZ, 0x1 ;  /* 0x00000001ff127424 */ /* 0x000fe200078e00ff */
[----:B------:R-:W-:Y:S01]  /*7b30*/  UMOV UR31, 0x10000000 ;  /* 0x10000000001f7882 */ /* 0x000fe20000000000 */
[----:B------:R-:W-:Y:S01]  /*7b40*/  UMOV UR37, UR29 ;  /* 0x0000001d00257c82 */ /* 0x000fe20008000000 */
[----:B------:R-:W-:-:S02]  /*7b50*/  UIADD3 UR8, UP0, UR27, UR22, URZ ;  /* 0x000000161b087290 */ /* 0x000fc4000ff1e03f */
[----:B------:R-:W-:Y:S02]  /*7b60*/  UIADD3 UR24, UR32, 0x1e000, URZ ;  /* 0x0001e00020187890 */ /* 0x000fe4000fffe03f */
[----:B------:R-:W-:Y:S01]  /*7b70*/  ULEA.HI.X.SX32 UR7, UR27, UR7, 0x1, UP0 ;  /* 0x000000071b077291 */ /* 0x000fe200080f0e3f */
[----:B--2---:R-:W-:Y:S01]  /*7b80*/  IMAD.MOV.U32 R10, RZ, RZ, R12 ;  /* 0x000000ffff0a7224 */ /* 0x004fe200078e000c */
[----:B------:R-:W-:Y:S01]  /*7b90*/  UIADD3 UR25, UR32, 0x36410, URZ ;  /* 0x0003641020197890 */ /* 0x000fe2000fffe03f */
[----:B------:R-:W-:Y:S01]  /*7ba0*/  IMAD.MOV.U32 R11, RZ, RZ, R13 ;  /* 0x000000ffff0b7224 */ /* 0x000fe200078e000d */
[----:B------:R-:W-:Y:S01]  /*7bb0*/  UIADD3 UR16, UR32, 0x20000, URZ ;  /* 0x0002000020107890 */ /* 0x000fe2000fffe03f */
[----:B------:R-:W-:Y:S01]  /*7bc0*/  IMAD.U32 R12, RZ, RZ, UR10 ;  /* 0x0000000aff0c7e24 */ /* 0x000fe2000f8e00ff */
[C---:B------:R-:W-:Y:S01]  /*7bd0*/  IADD3 R3, P2, R10.reuse, 0x3f0, RZ ;  /* 0x000003f00a037810 */ /* 0x040fe20007f5e0ff */
[----:B------:R-:W-:Y:S01]  /*7be0*/  IMAD.U32 R13, RZ, RZ, UR11 ;  /* 0x0000000bff0d7e24 */ /* 0x000fe2000f8e00ff */
[----:B------:R-:W-:Y:S01]  /*7bf0*/  IADD3 R2, P1, R10, 0x2f0, RZ ;  /* 0x000002f00a027810 */ /* 0x000fe20007f3e0ff */
[----:B------:R-:W-:Y:S01]  /*7c00*/  IMAD.U32 R14, RZ, RZ, UR8 ;  /* 0x00000008ff0e7e24 */ /* 0x000fe2000f8e00ff */
[----:B------:R-:W-:Y:S01]  /*7c10*/  R2UR UR46, R3 ;  /* 0x00000000032e72ca */ /* 0x000fe200000e0000 */
[----:B------:R-:W-:Y:S01]  /*7c20*/  IMAD.U32 R3, RZ, RZ, UR8 ;  /* 0x00000008ff037e24 */ /* 0x000fe2000f8e00ff */
[----:B------:R-:W-:Y:S01]  /*7c30*/  R2UR UR54, R2 ;  /* 0x00000000023672ca */ /* 0x000fe200000e0000 */
[----:B------:R-:W-:Y:S01]  /*7c40*/  IMAD.X R15, RZ, RZ, R11, P1 ;  /* 0x000000ffff0f7224 */ /* 0x000fe200008e060b */
[----:B------:R-:W-:Y:S01]  /*7c50*/  UIADD3 UR8, UR32, 0x22000, URZ ;  /* 0x0002200020087890 */ /* 0x000fe2000fffe03f */
[----:B------:R-:W-:Y:S01]  /*7c60*/  IMAD.U32 R5, RZ, RZ, UR7 ;  /* 0x00000007ff057e24 */ /* 0x000fe2000f8e00ff */
[----:B------:R-:W-:Y:S01]  /*7c70*/  LEA R2, P1, R3, R12, 0x2 ;  /* 0x0000000c03027211 */ /* 0x000fe200078210ff */
[----:B------:R-:W-:Y:S01]  /*7c80*/  UIADD3 UR33, UR32, 0x36400, URZ ;  /* 0x0003640020217890 */ /* 0x000fe2000fffe03f */
[----:B------:R-:W-:Y:S01]  /*7c90*/  R2UR UR55, R15 ;  /* 0x000000000f3772ca */ /* 0x000fe200000e0000 */
[----:B------:R-:W-:Y:S01]  /*7ca0*/  IMAD.U32 R15, RZ, RZ, UR6 ;  /* 0x00000006ff0f7e24 */ /* 0x000fe2000f8e00ff */
[----:B------:R-:W-:Y:S01]  /*7cb0*/  LEA.HI.X R5, R14, R13, R5, 0x2, P1 ;  /* 0x0000000d0e057211 */ /* 0x000fe200008f1405 */
[--C-:B------:R-:W-:Y:S01]  /*7cc0*/  IMAD.X R14, RZ, RZ, R11.reuse, P2 ;  /* 0x000000ffff0e7224 */ /* 0x100fe200010e060b */
[----:B------:R-:W-:Y:S01]  /*7cd0*/  R2UR UR56, R2 ;  /* 0x00000000023872ca */ /* 0x000fe200000e0000 */
[----:B------:R-:W-:Y:S01]  /*7ce0*/  UMOV UR17, UR25 ;  /* 0x0000001900117c82 */ /* 0x000fe20008000000 */
[----:B------:R-:W-:Y:S01]  /*7cf0*/  IADD3 R2, P1, R10, 0xf0, RZ ;  /* 0x000000f00a027810 */ /* 0x000fe20007f3e0ff */
[----:B------:R-:W-:Y:S01]  /*7d00*/  UMOV UR19, UR27 ;  /* 0x0000001b00137c82 */ /* 0x000fe20008000000 */
[----:B------:R-:W-:Y:S01]  /*7d10*/  R2UR UR57, R5 ;  /* 0x00000000053972ca */ /* 0x000fe200000e0000 */
[----:B------:R-:W-:Y:S01]  /*7d20*/  VIADD R15, R15, 0xffffffff ;  /* 0xffffffff0f0f7836 */ /* 0x000fe20000000000 */
[----:B------:R-:W-:Y:S01]  /*7d30*/  R2UR UR40, R2 ;  /* 0x00000000022872ca */ /* 0x000fe200000e0000 */
[----:B------:R-:W-:Y:S01]  /*7d40*/  IMAD.X R3, RZ, RZ, R11, P1 ;  /* 0x000000ffff037224 */ /* 0x000fe200008e060b */
[----:B------:R-:W-:Y:S01]  /*7d50*/  UMOV UR10, 0x80 ;  /* 0x00000080000a7882 */ /* 0x000fe20000000000 */
[----:B------:R-:W-:Y:S01]  /*7d60*/  UMOV UR9, UR25 ;  /* 0x0000001900097c82 */ /* 0x000fe20008000000 */
[----:B------:R-:W-:Y:S01]  /*7d70*/  UMOV UR11, UR27 ;  /* 0x0000001b000b7c82 */ /* 0x000fe20008000000 */
[----:B------:R-:W-:Y:S01]  /*7d80*/  R2UR UR47, R14 ;  /* 0x000000000e2f72ca */ /* 0x000fe200000e0000 */
[----:B------:R-:W-:Y:S01]  /*7d90*/  IMAD.MOV.U32 R5, RZ, RZ, 0x12000 ;  /* 0x00012000ff057424 */ /* 0x000fe200078e00ff */
[----:B------:R-:W-:Y:S01]  /*7da0*/  R2UR UR41, R3 ;  /* 0x00000000032972ca */ /* 0x000fe200000e0000 */
[----:B------:R-:W-:Y:S01]  /*7db0*/  UMOV UR7, 0x10 ;  /* 0x0000001000077882 */ /* 0x000fe20000000000 */
[----:B------:R-:W-:Y:S01]  /*7dc0*/  UMOV UR34, UR26 ;  /* 0x0000001a00227c82 */ /* 0x000fe20008000000 */
[----:B------:R-:W-:Y:S01]  /*7dd0*/  ISETP.GE.AND P1, PT, R4, R15, PT ;  /* 0x0000000f0400720c */ /* 0x000fe20003f26270 */
[----:B------:R-:W-:Y:S01]  /*7de0*/  UMOV UR50, 0x40 ;  /* 0x0000004000327882 */ /* 0x000fe20000000000 */
[----:B------:R-:W-:Y:S01]  /*7df0*/  UMOV UR51, UR35 ;  /* 0x0000002300337c82 */ /* 0x000fe20008000000 */
[----:B------:R-:W-:Y:S01]  /*7e00*/  UMOV UR52, UR36 ;  /* 0x0000002400347c82 */ /* 0x000fe20008000000 */
[----:B------:R-:W-:Y:S01]  /*7e10*/  UMOV UR53, UR29 ;  /* 0x0000001d00357c82 */ /* 0x000fe20008000000 */
[----:B------:R-:W-:Y:S01]  /*7e20*/  UMOV UR42, 0x80 ;  /* 0x00000080002a7882 */ /* 0x000fe20000000000 */
[----:B------:R-:W-:Y:S01]  /*7e30*/  UMOV UR43, UR35 ;  /* 0x00000023002b7c82 */ /* 0x000fe20008000000 */
[----:B------:R-:W-:Y:S01]  /*7e40*/  UMOV UR44, UR36 ;  /* 0x00000024002c7c82 */ /* 0x000fe20008000000 */
[----:B------:R-:W-:-:S02]  /*7e50*/  UMOV UR45, UR29 ;  /* 0x0000001d002d7c82 */ /* 0x000fc40008000000 */
[----:B------:R2:W-:Y:S01]  /*7e60*/  UTMALDG.4D [UR24], [UR40], desc[UR48] ;  /* 0x00003018280075b4 */ /* 0x0005e20008019000 */
[----:B------:R3:W-:Y:S01]  /*7e70*/  UTMALDG.4D [UR16], [UR40], desc[UR48] ;  /* 0x00003010280075b4 */ /* 0x0007e20008019000 */
[----:B------:R4:W-:Y:S01]  /*7e80*/  UTMALDG.4D [UR8], [UR40], desc[UR48] ;  /* 0x00003008280075b4 */ /* 0x0009e20008019000 */
[----:B--2---:R-:W-:Y:S02]  /*7e90*/  UIADD3 UR24, UR32, 0x30000, URZ ;  /* 0x0003000020187890 */ /* 0x004fe4000fffe03f */
[----:B---3--:R-:W-:-:S07]  /*7ea0*/  UIADD3 UR16, UR32, 0x9000, URZ ;  /* 0x0000900020107890 */ /* 0x008fce000fffe03f */
[----:B------:R-:W-:Y:S01]  /*7eb0*/  UBLKCP.S.G [UR24], [UR56], UR7 ;  /* 0x00000018380073ba */ /* 0x000fe20008000207 */
[----:B------:R2:W-:Y:S01]  /*7ec0*/  SYNCS.ARRIVE.TRANS64 RZ, [R0+URZ+0x36400], R5 ;  /* 0x0364000500ff79a7 */ /* 0x0005e2000800003f */
[----:B------:R-:W-:Y:S01]  /*7ed0*/  UMOV UR19, UR35 ;  /* 0x0000002300137c82 */ /* 0x000fe20008000000 */
[----:B------:R-:W-:Y:S01]  /*7ee0*/  UMOV UR20, UR36 ;  /* 0x0000002400147c82 */ /* 0x000fe20008000000 */
[----:B------:R-:W-:Y:S01]  /*7ef0*/  UMOV UR18, UR26 ;  /* 0x0000001a00127c82 */ /* 0x000fe20008000000 */
[----:B------:R-:W-:Y:S01]  /*7f00*/  UMOV UR17, UR33 ;  /* 0x0000002100117c82 */ /* 0x000fe20008000000 */
[----:B----4-:R-:W-:Y:S02]  /*7f10*/  UIADD3 UR48, UR32, 0x3000, URZ ;  /* 0x0000300020307890 */ /* 0x010fe4000fffe03f */
[----:B------:R3:W-:Y:S01]  /*7f20*/  UTMALDG.4D [UR32], [UR54], desc[UR30] ;  /* 0x00001e20360075b4 */ /* 0x0007e20008019000 */
[----:B------:R-:W-:Y:S02]  /*7f30*/  UIADD3 UR40, UR32, 0x6000, URZ ;  /* 0x0000600020287890 */ /* 0x000fe4000fffe03f */
[----:B------:R-:W-:Y:S01]  /*7f40*/  UIADD3 UR8, UR32, 0xc000, URZ ;  /* 0x0000c00020087890 */ /* 0x000fe2000fffe03f */
[----:B--2---:R-:W-:Y:S01]  /*7f50*/  IMAD.MOV.U32 R5, RZ, RZ, 0x1 ;  /* 0x00000001ff057424 */ /* 0x004fe200078e00ff */
[----:B------:R-:W-:Y:S01]  /*7f60*/  UMOV UR49, UR33 ;  /* 0x0000002100317c82 */ /* 0x000fe20008000000 */
[----:B------:R-:W-:Y:S01]  /*7f70*/  UMOV UR41, UR33 ;  /* 0x0000002100297c82 */ /* 0x000fe20008000000 */
[----:B------:R-:W-:Y:S01]  /*7f80*/  UMOV UR10, 0x40 ;  /* 0x00000040000a7882 */ /* 0x000fe20000000000 */
[----:B------:R2:W-:Y:S01]  /*7f90*/  UTMALDG.4D [UR48], [UR54], desc[UR30] ;  /* 0x00001e30360075b4 */ /* 0x0005e20008019000 */
[----:B------:R-:W-:Y:S01]  /*7fa0*/  UMOV UR11, UR35 ;  /* 0x00000023000b7c82 */ /* 0x000fe20008000000 */
[----:B------:R-:W-:Y:S01]  /*7fb0*/  UMOV UR12, UR36 ;  /* 0x00000024000c7c82 */ /* 0x000fe20008000000 */
[----:B------:R-:W-:Y:S01]  /*7fc0*/  UMOV UR9, UR33 ;  /* 0x0000002100097c82 */ /* 0x000fe20008000000 */
[----:B------:R2:W-:Y:S01]  /*7fd0*/  UTMALDG.4D [UR40], [UR54], desc[UR30] ;  /* 0x00001e28360075b4 */ /* 0x0005e20008019000 */
[----:B------:R2:W-:Y:S01]  /*7fe0*/  UTMALDG.4D [UR16], [UR46], desc[UR30] ;  /* 0x00001e102e0075b4 */ /* 0x0005e20008019000 */
[----:B---3--:R-:W-:Y:S01]  /*7ff0*/  UIADD3 UR32, UR32, 0xf000, URZ ;  /* 0x0000f00020207890 */ /* 0x008fe2000fffe03f */
[----:B------:R-:W-:Y:S01]  /*8000*/  UMOV UR34, 0x80 ;  /* 0x0000008000227882 */ /* 0x000fe20000000000 */
[----:B------:R2:W-:Y:S07]  /*8010*/  UTMALDG.4D [UR8], [UR46], desc[UR30] ;  /* 0x00001e082e0075b4 */ /* 0x0005ee0008019000 */
[----:B------:R2:W-:Y:S02]  /*8020*/  UTMALDG.4D [UR32], [UR46], desc[UR30] ;  /* 0x00001e202e0075b4 */ /* 0x0005e40008019000 */
[----:B--2---:R-:W-:Y:S05]  /*8030*/  @P1 BRA `(.L_x_1259) ;  /* 0x0000001400041947 */ /* 0x004fea0003800000 */
[----:B------:R-:W2:Y:S01]  /*8040*/  S2R R16, SR_TID.X ;  /* 0x0000000000107919 */ /* 0x000ea20000002100 */
[C---:B------:R-:W-:Y:S01]  /*8050*/  R2UR UR7, R4.reuse ;  /* 0x00000000040772ca */ /* 0x040fe200000e0000 */
[----:B------:R-:W-:Y:S01]  /*8060*/  UIADD3 UR8, UR6, -0x2, URZ ;  /* 0xfffffffe06087890 */ /* 0x000fe2000fffe03f */
[----:B------:R-:W-:Y:S02]  /*8070*/  IMAD.MOV.U32 R18, RZ, RZ, 0x1 ;  /* 0x00000001ff127424 */ /* 0x000fe400078e00ff */
[----:B------:R-:W-:Y:S02]  /*8080*/  IMAD.MOV.U32 R21, RZ, RZ, R4 ;  /* 0x000000ffff157224 */ /* 0x000fe400078e0004 */
[----:B------:R-:W-:Y:S01]  /*8090*/  IMAD.MOV.U32 R7, RZ, RZ, 0x1 ;  /* 0x00000001ff077424 */ /* 0x000fe200078e00ff */
[----:B------:R-:W-:-:S06]  /*80a0*/  ISETP.NE.AND P1, PT, R4, UR8, PT ;  /* 0x0000000804007c0c */ /* 0x000fcc000bf25270 */
[----:B------:R-:W-:-:S04]  /*80b0*/  ULOP3.LUT UR7, URZ, UR7, URZ, 0x33, !UPT ;  /* 0x000000073f077292 */ /* 0x000fc8000f8e333f */
[----:B------:R-:W-:-:S06]  /*80c0*/  UIADD3 UR7, UR7, UR6, URZ ;  /* 0x0000000607077290 */ /* 0x000fcc000fffe03f */
[----:B------:R-:W-:-:S05]  /*80d0*/  IMAD.U32 R19, RZ, RZ, UR7 ;  /* 0x00000007ff137e24 */ /* 0x000fca000f8e00ff */
[----:B------:R-:W-:Y:S02]  /*80e0*/  LOP3.LUT R19, R19, 0x1, RZ, 0xc0, !PT ;  /* 0x0000000113137812 */ /* 0x000fe400078ec0ff */
[----:B--2---:R-:W-:Y:S01]  /*80f0*/  LOP3.LUT R20, R16, 0x1f, RZ, 0xc0, !PT ;  /* 0x0000001f10147812 */ /* 0x004fe200078ec0ff */
[----:B------:R-:W-:Y:S06]  /*8100*/  @!P1 BRA `(.L_x_1260) ;  /* 0x0000000c00389947 */ /* 0x000fec0003800000 */
[----:B------:R-:W-:Y:S01]  /*8110*/  R2UR UR8, R19 ;  /* 0x00000000130872ca */ /* 0x000fe200000e0000 */
[----:B------:R-:W-:Y:S02]  /*8120*/  IMAD.MOV.U32 R21, RZ, RZ, R4 ;  /* 0x000000ffff157224 */ /* 0x000fe400078e0004 */
[----:B------:R-:W-:-:S10]  /*8130*/  IMAD.MOV.U32 R7, RZ, RZ, 0x1 ;  /* 0x00000001ff077424 */ /* 0x000fd400078e00ff */
[----:B------:R-:W-:-:S06]  /*8140*/  UIADD3 UR7, UR7, -UR8, URZ ;  /* 0x8000000807077290 */ /* 0x000fcc000fffe03f */
[----:B------:R-:W-:-:S07]  /*8150*/  IMAD.U32 R22, RZ, RZ, UR7 ;  /* 0x00000007ff167e24 */ /* 0x000fce000f8e00ff */
.L_x_1269:
[----:B-1----:R-:W-:-:S05]  /*8160*/  IMAD.MOV.U32 R6, RZ, RZ, 0x1 ;  /* 0x00000001ff067424 */ /* 0x002fca00078e00ff */
[----:B------:R-:W-:-:S04]  /*8170*/  SHF.L.U32 R6, R6, 0x1f, RZ ;  /* 0x0000001f06067819 */ /* 0x000fc800000006ff */
[----:B------:R-:W1:Y:S02]  /*8180*/  SYNCS.PHASECHK.TRANS64.TRYWAIT P1, [R0+URZ+0x36438], R6 ;  /* 0x03643806000075a7 */ /* 0x000e64000802017f */
[----:B-123--:R-:W-:Y:S05]  /*8190*/  @!P1 BRA `(.L_x_1261) ;  /* 0x0000001800849947 */ /* 0x00efea0003800000 */
.L_x_1285:
[----:B------:R-:W-:Y:S05]  /*81a0*/  @P0 BRA `(.L_x_1262) ;  /* 0x0000000000140947 */ /* 0x000fea0003800000 */
[----:B------:R-:W-:Y:S01]  /*81b0*/  ISETP.NE.AND P1, PT, R20, RZ, PT ;  /* 0x000000ff1400720c */ /* 0x000fe20003f25270 */
[----:B------:R-:W-:-:S04]  /*81c0*/  IMAD.MOV.U32 R3, RZ, RZ, 0x6100 ;  /* 0x00006100ff037424 */ /* 0x000fc800078e00ff */
[----:B------:R2:W-:Y:S08]  /*81d0*/  SYNCS.ARRIVE.TRANS64 RZ, [R0+URZ+0x36430], R3 ;  /* 0x0364300300ff79a7 */ /* 0x0005f0000800003f */
[----:B------:R-:W-:Y:S05]  /*81e0*/  @!P1 BRA `(.L_x_1262) ;  /* 0x0000000000049947 */ /* 0x000fea0003800000 */
[----:B------:R-:W-:Y:S01]  /*81f0*/  BPT.TRAP 0x1 ;  /* 0x000000040000795c */ /* 0x000fe20000300000 */
.L_x_1262:
[----:B------:R-:W3:Y:S01]  /*8200*/  LDC.64 R16, c[0x0][0x728] ;  /* 0x0001ca00ff107b82 */ /* 0x000ee20000000a00 */
[----:B------:R-:W-:Y:S01]  /*8210*/  IMAD.SHL.U32 R28, R21, 0x40, RZ ;  /* 0x00000040151c7824 */ /* 0x000fe200078e00ff */
[----:B------:R-:W-:Y:S01]  /*8220*/  UMOV UR32, 0x0 ;  /* 0x0000000000207882 */ /* 0x000fe20000000000 */
[C---:B------:R-:W-:Y:S01]  /*8230*/  VIADD R23, R0.reuse, 0x36430 ;  /* 0x0003643000177836 */ /* 0x040fe20000000000 */
[----:B------:R-:W-:Y:S01]  /*8240*/  UMOV UR33, 0x14f00000 ;  /* 0x14f0000000217882 */ /* 0x000fe20000000000 */
[----:B------:R-:W-:Y:S01]  /*8250*/  VIADD R24, R0, 0x2a000 ;  /* 0x0002a00000187836 */ /* 0x000fe20000000000 */
[----:B------:R-:W-:Y:S01]  /*8260*/  IADD3 R2, P1, R28, UR14, RZ ;  /* 0x0000000e1c027c10 */ /* 0x000fe2000ff3e0ff */
[C---:B------:R-:W-:Y:S01]  /*8270*/  VIADD R25, R0.reuse, 0x2c000 ;  /* 0x0002c00000197836 */ /* 0x040fe20000000000 */
[----:B------:R-:W4:Y:S01]  /*8280*/  LDC.64 R12, c[0x0][0x198] ;  /* 0x00006600ff0c7b82 */ /* 0x000f220000000a00 */
[----:B------:R-:W-:Y:S01]  /*8290*/  VIADD R26, R0, 0x2e000 ;  /* 0x0002e000001a7836 */ /* 0x000fe20000000000 */
[----:B--2---:R-:W-:Y:S01]  /*82a0*/  LEA.HI.X.SX32 R3, R28, R9, 0x1, P1 ;  /* 0x000000091c037211 */ /* 0x004fe200008f0eff */
[----:B------:R-:W-:Y:S01]  /*82b0*/  VIADD R27, R0, 0x30200 ;  /* 0x00030200001b7836 */ /* 0x000fe20000000000 */
[----:B------:R-:W-:Y:S01]  /*82c0*/  R2UR UR27, R28 ;  /* 0x000000001c1b72ca */ /* 0x000fe200000e0000 */
[----:B------:R-:W-:Y:S01]  /*82d0*/  UMOV UR26, URZ ;  /* 0x0000003f001a7c82 */ /* 0x000fe20008000000 */
[----:B------:R-:W-:Y:S01]  /*82e0*/  R2UR UR25, R23 ;  /* 0x00000000171972ca */ /* 0x000fe200000e0000 */
[----:B------:R-:W-:Y:S01]  /*82f0*/  UMOV UR18, 0x40 ;  /* 0x0000004000127882 */ /* 0x000fe20000000000 */
        /* <DEDUP_REMOVED lines=8> */
[C---:B---3--:R-:W-:Y:S01]  /*8380*/  LEA R4, P1, R2.reuse, R16, 0x2 ;  /* 0x0000001002047211 */ /* 0x048fe200078210ff */
[----:B------:R-:W-:Y:S01]  /*8390*/  UMOV UR19, UR27 ;  /* 0x0000001b00137c82 */ /* 0x000fe20008000000 */
[----:B------:R-:W-:Y:S01]  /*83a0*/  UMOV UR13, UR29 ;  /* 0x0000001d000d7c82 */ /* 0x000fe20008000000 */
[----:B------:R-:W-:Y:S01]  /*83b0*/  UMOV UR17, UR25 ;  /* 0x0000001900117c82 */ /* 0x000fe20008000000 */
[----:B------:R-:W-:Y:S01]  /*83c0*/  LEA.HI.X R2, R2, R17, R3, 0x2, P1 ;  /* 0x0000001102027211 */ /* 0x000fe200008f1403 */
[----:B------:R-:W-:Y:S01]  /*83d0*/  UMOV UR9, UR25 ;  /* 0x0000001900097c82 */ /* 0x000fe20008000000 */
[----:B------:R-:W-:Y:S01]  /*83e0*/  R2UR UR40, R4 ;  /* 0x00000000042872ca */ /* 0x000fe200000e0000 */
[----:B------:R-:W-:Y:S01]  /*83f0*/  UMOV UR11, UR27 ;  /* 0x0000001b000b7c82 */ /* 0x000fe20008000000 */
[----:B----4-:R-:W-:Y:S01]  /*8400*/  IMAD.MOV.U32 R10, RZ, RZ, R12 ;  /* 0x000000ffff0a7224 */ /* 0x010fe200078e000c */
[----:B------:R-:W-:Y:S01]  /*8410*/  R2UR UR41, R2 ;  /* 0x00000000022972ca */ /* 0x000fe200000e0000 */
[----:B------:R-:W-:Y:S01]  /*8420*/  IMAD.MOV.U32 R11, RZ, RZ, R13 ;  /* 0x000000ffff0b7224 */ /* 0x000fe200078e000d */
[----:B------:R-:W-:Y:S01]  /*8430*/  SHF.L.U32 R3, R7, 0x1f, RZ ;  /* 0x0000001f07037819 */ /* 0x000fe200000006ff */
[----:B------:R-:W-:Y:S01]  /*8440*/  UMOV UR7, 0x10 ;  /* 0x0000001000077882 */ /* 0x000fe20000000000 */
[----:B------:R-:W-:Y:S01]  /*8450*/  IADD3 R4, P1, R10, 0x1f0, RZ ;  /* 0x000001f00a047810 */ /* 0x000fe20007f3e0ff */
[----:B------:R-:W-:-:S03]  /*8460*/  UMOV UR43, UR25 ;  /* 0x00000019002b7c82 */ /* 0x000fc60008000000 */
[----:B------:R-:W-:Y:S01]  /*8470*/  R2UR UR30, R4 ;  /* 0x00000000041e72ca */ /* 0x000fe200000e0000 */
[----:B------:R-:W-:-:S05]  /*8480*/  IMAD.X R5, RZ, RZ, R11, P1 ;  /* 0x000000ffff057224 */ /* 0x000fca00008e060b */
[----:B------:R-:W-:-:S13]  /*8490*/  R2UR UR31, R5 ;  /* 0x00000000051f72ca */ /* 0x000fda00000e0000 */
[----:B------:R2:W-:Y:S01]  /*84a0*/  UTMALDG.4D [UR24], [UR30], desc[UR32] ;  /* 0x000020181e0075b4 */ /* 0x0005e20008019000 */
[----:B------:R2:W-:Y:S01]  /*84b0*/  UTMALDG.4D [UR16], [UR30], desc[UR32] ;  /* 0x000020101e0075b4 */ /* 0x0005e20008019000 */
[----:B------:R2:W-:Y:S01]  /*84c0*/  UTMALDG.4D [UR8], [UR30], desc[UR32] ;  /* 0x000020081e0075b4 */ /* 0x0005e20008019000 */
[----:B------:R2:W-:Y:S01]  /*84d0*/  UBLKCP.S.G [UR42], [UR40], UR7 ;  /* 0x0000002a280073ba */ /* 0x0005e20008000207 */
[----:B------:R-:W3:Y:S02]  /*84e0*/  SYNCS.PHASECHK.TRANS64.TRYWAIT P1, [R0+URZ+0x36428], R3 ;  /* 0x03642803000075a7 */ /* 0x000ee4000802017f */
[----:B--23--:R-:W-:Y:S05]  /*84f0*/  @!P1 BRA `(.L_x_1263) ;  /* 0x0000001400c09947 */ /* 0x00cfea0003800000 */
.L_x_1286:
[----:B------:R-:W-:Y:S05]  /*8500*/  @P0 BRA `(.L_x_1264) ;  /* 0x0000000000140947 */ /* 0x000fea0003800000 */
[----:B------:R-:W-:Y:S01]  /*8510*/  ISETP.NE.AND P1, PT, R20, RZ, PT ;  /* 0x000000ff1400720c */ /* 0x000fe20003f25270 */
[----:B--2---:R-:W-:-:S04]  /*8520*/  IMAD.MOV.U32 R3, RZ, RZ, 0x6100 ;  /* 0x00006100ff037424 */ /* 0x004fc800078e00ff */
[----:B------:R3:W-:Y:S08]  /*8530*/  SYNCS.ARRIVE.TRANS64 RZ, [R0+URZ+0x36418], R3 ;  /* 0x0364180300ff79a7 */ /* 0x0007f0000800003f */
[----:B------:R-:W-:Y:S05]  /*8540*/  @!P1 BRA `(.L_x_1264) ;  /* 0x0000000000049947 */ /* 0x000fea0003800000 */
[----:B------:R-:W-:Y:S01]  /*8550*/  BPT.TRAP 0x1 ;  /* 0x000000040000795c */ /* 0x000fe20000300000 */
.L_x_1264:
[----:B------:R-:W-:Y:S01]  /*8560*/  VIADD R28, R28, 0x40 ;  /* 0x000000401c1c7836 */ /* 0x000fe20000000000 */
[----:B------:R-:W-:Y:S01]  /*8570*/  ULDC.64 UR8, c[0x0][0x700] ;  /* 0x0001c00000087ab9 */ /* 0x000fe20000000a00 */
[----:B------:R-:W-:Y:S01]  /*8580*/  R2UR UR40, R0 ;  /* 0x00000000002872ca */ /* 0x000fe200000e0000 */
[----:B------:R-:W-:Y:S01]  /*8590*/  IMAD.U32 R12, RZ, RZ, UR8 ;  /* 0x00000008ff0c7e24 */ /* 0x000fe2000f8e00ff */
[----:B------:R-:W-:Y:S01]  /*85a0*/  UMOV UR32, 0x0 ;  /* 0x0000000000207882 */ /* 0x000fe20000000000 */
[----:B------:R-:W-:Y:S01]  /*85b0*/  IADD3 R2, P1, R28, UR22, RZ ;  /* 0x000000161c027c10 */ /* 0x000fe2000ff3e0ff */
[----:B------:R-:W-:Y:S01]  /*85c0*/  IMAD.U32 R13, RZ, RZ, UR9 ;  /* 0x00000009ff0d7e24 */ /* 0x000fe2000f8e00ff */
[----:B------:R-:W-:Y:S01]  /*85d0*/  SHF.R.S32.HI R14, RZ, 0x1f, R28 ;  /* 0x0000001fff0e7819 */ /* 0x000fe2000001141c */
[----:B------:R-:W-:Y:S01]  /*85e0*/  UMOV UR33, 0x14f00000 ;  /* 0x14f0000000217882 */ /* 0x000fe20000000000 */
[----:B--23--:R-:W-:Y:S01]  /*85f0*/  LEA R3, P2, R2, R12, 0x2 ;  /* 0x0000000c02037211 */ /* 0x00cfe200078410ff */
[----:B------:R-:W-:Y:S01]  /*8600*/  UMOV UR18, URZ ;  /* 0x0000003f00127c82 */ /* 0x000fe20008000000 */
[----:B------:R-:W-:Y:S01]  /*8610*/  R2UR UR19, R28 ;  /* 0x000000001c1372ca */ /* 0x000fe200000e0000 */
[----:B------:R-:W-:Y:S01]  /*8620*/  UMOV UR20, UR28 ;  /* 0x0000001c00147c82 */ /* 0x000fe20008000000 */
[----:B------:R-:W-:Y:S01]  /*8630*/  R2UR UR42, R3 ;  /* 0x00000000032a72ca */ /* 0x000fe200000e0000 */
[----:B------:R-:W-:Y:S01]  /*8640*/  IMAD.X R3, R14, 0x1, R8, P1 ;  /* 0x000000010e037824 */ /* 0x000fe200008e0608 */
[----:B------:R-:W-:Y:S01]  /*8650*/  UIADD3 UR17, UR40, 0x36418, URZ ;  /* 0x0003641828117890 */ /* 0x000fe2000fffe03f */
[----:B------:R-:W-:Y:S01]  /*8660*/  SHF.L.U32 R29, RZ, 0x1f, RZ ;  /* 0x0000001fff1d7819 */ /* 0x000fe200000006ff */
[----:B------:R-:W-:-:S02]  /*8670*/  UIADD3 UR16, UR40, 0x24000, URZ ;  /* 0x0002400028107890 */ /* 0x000fc4000fffe03f */
[----:B------:R-:W-:Y:S01]  /*8680*/  LEA.HI.X R3, R2, R13, R3, 0x2, P2 ;  /* 0x0000000d02037211 */ /* 0x000fe200010f1403 */
[----:B------:R-:W-:Y:S01]  /*8690*/  UIADD3 UR8, UR40, 0x26000, URZ ;  /* 0x0002600028087890 */ /* 0x000fe2000fffe03f */
[----:B------:R-:W-:Y:S01]  /*86a0*/  IADD3 R2, P1, R10, 0xf0, RZ ;  /* 0x000000f00a027810 */ /* 0x000fe20007f3e0ff */
[----:B------:R-:W-:Y:S01]  /*86b0*/  UIADD3 UR24, UR40, 0x28000, URZ ;  /* 0x0002800028187890 */ /* 0x000fe2000fffe03f */
[----:B------:R-:W-:Y:S01]  /*86c0*/  R2UR UR43, R3 ;  /* 0x00000000032b72ca */ /* 0x000fe200000e0000 */
[----:B------:R-:W-:Y:S01]  /*86d0*/  UIADD3 UR40, UR40, 0x30100, URZ ;  /* 0x0003010028287890 */ /* 0x000fe2000fffe03f */
[----:B------:R-:W-:Y:S01]  /*86e0*/  R2UR UR30, R2 ;  /* 0x00000000021e72ca */ /* 0x000fe200000e0000 */
[----:B------:R-:W-:Y:S01]  /*86f0*/  IMAD.X R3, RZ, RZ, R11, P1 ;  /* 0x000000ffff037224 */ /* 0x000fe200008e060b */
[----:B------:R-:W-:Y:S01]  /*8700*/  UMOV UR21, UR29 ;  /* 0x0000001d00157c82 */ /* 0x000fe20008000000 */
[----:B------:R-:W-:Y:S01]  /*8710*/  UMOV UR10, 0x40 ;  /* 0x00000040000a7882 */ /* 0x000fe20000000000 */
[----:B------:R-:W-:Y:S01]  /*8720*/  UMOV UR12, UR28 ;  /* 0x0000001c000c7c82 */ /* 0x000fe20008000000 */
[----:B------:R-:W-:Y:S01]  /*8730*/  UMOV UR13, UR29 ;  /* 0x0000001d000d7c82 */ /* 0x000fe20008000000 */
[----:B------:R-:W-:Y:S01]  /*8740*/  R2UR UR31, R3 ;  /* 0x00000000031f72ca */ /* 0x000fe200000e0000 */
[----:B------:R-:W-:Y:S01]  /*8750*/  UMOV UR9, UR17 ;  /* 0x0000001100097c82 */ /* 0x000fe20008000000 */
[----:B------:R-:W-:Y:S01]  /*8760*/  UMOV UR11, UR19 ;  /* 0x00000013000b7c82 */ /* 0x000fe20008000000 */
[----:B------:R-:W-:Y:S01]  /*8770*/  UMOV UR26, 0x80 ;  /* 0x00000080001a7882 */ /* 0x000fe20000000000 */
[----:B------:R-:W-:Y:S01]  /*8780*/  UMOV UR25, UR17 ;  /* 0x0000001100197c82 */ /* 0x000fe20008000000 */
[----:B------:R-:W-:Y:S01]  /*8790*/  UMOV UR27, UR19 ;  /* 0x00000013001b7c82 */ /* 0x000fe20008000000 */
[----:B------:R-:W-:Y:S01]  /*87a0*/  UMOV UR41, UR17 ;  /* 0x0000001100297c82 */ /* 0x000fe20008000000 */
[----:B------:R-:W-:-:S06]  /*87b0*/  UMOV UR7, 0x10 ;  /* 0x0000001000077882 */ /* 0x000fcc0000000000 */
[----:B------:R2:W-:Y:S01]  /*87c0*/  UTMALDG.4D [UR16], [UR30], desc[UR32] ;  /* 0x000020101e0075b4 */ /* 0x0005e20008019000 */
[----:B------:R2:W-:Y:S01]  /*87d0*/  UTMALDG.4D [UR8], [UR30], desc[UR32] ;  /* 0x000020081e0075b4 */ /* 0x0005e20008019000 */
[----:B------:R2:W-:Y:S01]  /*87e0*/  UTMALDG.4D [UR24], [UR30], desc[UR32] ;  /* 0x000020181e0075b4 */ /* 0x0005e20008019000 */
[----:B------:R2:W-:Y:S01]  /*87f0*/  UBLKCP.S.G [UR40], [UR42], UR7 ;  /* 0x000000282a0073ba */ /* 0x0005e20008000207 */
[----:B------:R-:W3:Y:S02]  /*8800*/  SYNCS.PHASECHK.TRANS64.TRYWAIT P1, [R0+URZ+0x36438], R29 ;  /* 0x0364381d000075a7 */ /* 0x000ee4000802017f */
[----:B--23--:R-:W-:Y:S05]  /*8810*/  @!P1 BRA `(.L_x_1265) ;  /* 0x00000014000c9947 */ /* 0x00cfea0003800000 */
.L_x_1287:
[----:B------:R-:W-:Y:S05]  /*8820*/  @P0 BRA `(.L_x_1266) ;  /* 0x0000000000140947 */ /* 0x000fea0003800000 */
[----:B------:R-:W-:Y:S01]  /*8830*/  ISETP.NE.AND P1, PT, R20, RZ, PT ;  /* 0x000000ff1400720c */ /* 0x000fe20003f25270 */
[----:B--2---:R-:W-:-:S04]  /*8840*/  IMAD.MOV.U32 R29, RZ, RZ, 0x6100 ;  /* 0x00006100ff1d7424 */ /* 0x004fc800078e00ff */
[----:B------:R3:W-:Y:S08]  /*8850*/  SYNCS.ARRIVE.TRANS64 RZ, [R0+URZ+0x36430], R29 ;  /* 0x0364301d00ff79a7 */ /* 0x0007f0000800003f */
[----:B------:R-:W-:Y:S05]  /*8860*/  @!P1 BRA `(.L_x_1266) ;  /* 0x0000000000049947 */ /* 0x000fea0003800000 */
[----:B------:R-:W-:Y:S01]  /*8870*/  BPT.TRAP 0x1 ;  /* 0x000000040000795c */ /* 0x000fe20000300000 */
.L_x_1266:
[C---:B------:R-:W-:Y:S01]  /*8880*/  R2UR UR27, R28.reuse ;  /* 0x000000001c1b72ca */ /* 0x040fe200000e0000 */
[----:B------:R-:W-:Y:S01]  /*8890*/  UMOV UR32, 0x0 ;  /* 0x0000000000207882 */ /* 0x000fe20000000000 */
[----:B------:R-:W-:Y:S01]  /*88a0*/  IADD3 R28, P1, R28, UR14, RZ ;  /* 0x0000000e1c1c7c10 */ /* 0x000fe2000ff3e0ff */
        /* <DEDUP_REMOVED lines=32> */
[----:B------:R-:W5:Y:S02]  /*8ab0*/  SYNCS.PHASECHK.TRANS64.TRYWAIT P1, [R0+URZ+0x36420], R5 ;  /* 0x03642005000075a7 */ /* 0x000f64000802017f */
[----:B----45:R-:W-:Y:S05]  /*8ac0*/  @!P1 BRA `(.L_x_1267) ;  /* 0x0000001000749947 */ /* 0x030fea0003800000 */
.L_x_1289:
[----:B------:R-:W-:Y:S05]  /*8ad0*/  @P0 BRA `(.L_x_1268) ;  /* 0x0000000000140947 */ /* 0x000fea0003800000 */
[----:B------:R-:W-:Y:S01]  /*8ae0*/  ISETP.NE.AND P1, PT, R20, RZ, PT ;  /* 0x000000ff1400720c */ /* 0x000fe20003f25270 */
[----:B----4-:R-:W-:-:S04]  /*8af0*/  IMAD.MOV.U32 R5, RZ, RZ, 0x6100 ;  /* 0x00006100ff057424 */ /* 0x010fc800078e00ff */
[----:B------:R4:W-:Y:S08]  /*8b00*/  SYNCS.ARRIVE.TRANS64 RZ, [R0+URZ+0x36410], R5 ;  /* 0x0364100500ff79a7 */ /* 0x0009f0000800003f */
[----:B------:R-:W-:Y:S05]  /*8b10*/  @!P1 BRA `(.L_x_1268) ;  /* 0x0000000000049947 */ /* 0x000fea0003800000 */
[----:B------:R-:W-:Y:S01]  /*8b20*/  BPT.TRAP 0x1 ;  /* 0x000000040000795c */ /* 0x000fe20000300000 */
.L_x_1268:
        /* <DEDUP_REMOVED lines=14> */
[----:B------:R-:W-:Y:S01]  /*8c10*/  UMOV UR13, UR29 ;  /* 0x0000001d000d7c82 */ /* 0x000fe20008000000 */
[----:B------:R-:W-:-:S02]  /*8c20*/  UMOV UR26, 0x80 ;  /* 0x00000080001a7882 */ /* 0x000fc40000000000 */
[----:B------:R-:W-:Y:S02]  /*8c30*/  USHF.L.U32 UR19, UR7, 0x6, URZ ;  /* 0x0000000607137899 */ /* 0x000fe4000800063f */
[----:B------:R-:W-:Y:S01]  /*8c40*/  UIADD3 UR17, UR40, 0x36410, URZ ;  /* 0x0003641028117890 */ /* 0x000fe2000fffe03f */
[----:B------:R-:W-:Y:S01]  /*8c50*/  IMAD.U32 R21, RZ, RZ, UR7 ;  /* 0x00000007ff157e24 */ /* 0x000fe2000f8e00ff */
[----:B------:R-:W-:Y:S02]  /*8c60*/  UIADD3 UR9, UP0, UR19, UR22, URZ ;  /* 0x0000001613097290 */ /* 0x000fe4000ff1e03f */
[----:B------:R-:W-:Y:S02]  /*8c70*/  UIADD3 UR16, UR40, 0x1e000, URZ ;  /* 0x0001e00028107890 */ /* 0x000fe4000fffe03f */
[----:B------:R-:W-:Y:S02]  /*8c80*/  ULEA.HI.X.SX32 UR8, UR19, UR8, 0x1, UP0 ;  /* 0x0000000813087291 */ /* 0x000fe400080f0e3f */
[----:B----4-:R-:W-:Y:S01]  /*8c90*/  IMAD.U32 R5, RZ, RZ, UR9 ;  /* 0x00000009ff057e24 */ /* 0x010fe2000f8e00ff */
[----:B------:R-:W-:Y:S01]  /*8ca0*/  UIADD3 UR24, UR40, 0x22000, URZ ;  /* 0x0002200028187890 */ /* 0x000fe2000fffe03f */
[----:B------:R-:W-:Y:S01]  /*8cb0*/  UMOV UR11, UR19 ;  /* 0x00000013000b7c82 */ /* 0x000fe20008000000 */
[----:B------:R-:W-:-:S02]  /*8cc0*/  UMOV UR25, UR17 ;  /* 0x0000001100197c82 */ /* 0x000fc40008000000 */
[----:B------:R-:W-:Y:S01]  /*8cd0*/  LEA R4, P1, R5, R12, 0x2 ;  /* 0x0000000c05047211 */ /* 0x000fe200078210ff */
[----:B------:R-:W-:Y:S01]  /*8ce0*/  IMAD.U32 R5, RZ, RZ, UR8 ;  /* 0x00000008ff057e24 */ /* 0x000fe2000f8e00ff */
[----:B------:R-:W-:Y:S01]  /*8cf0*/  UIADD3 UR8, UR40, 0x20000, URZ ;  /* 0x0002000028087890 */ /* 0x000fe2000fffe03f */
[----:B------:R4:W-:Y:S01]  /*8d00*/  UTMALDG.4D [UR16], [UR30], desc[UR32] ;  /* 0x000020101e0075b4 */ /* 0x0009e20008019000 */
[----:B------:R-:W-:Y:S01]  /*8d10*/  R2UR UR42, R4 ;  /* 0x00000000042a72ca */ /* 0x000fe200000e0000 */
[----:B------:R-:W-:Y:S01]  /*8d20*/  IMAD.U32 R4, RZ, RZ, UR9 ;  /* 0x00000009ff047e24 */ /* 0x000fe2000f8e00ff */
[----:B------:R-:W-:Y:S01]  /*8d30*/  UIADD3 UR40, UR40, 0x30000, URZ ;  /* 0x0003000028287890 */ /* 0x000fe2000fffe03f */
[----:B------:R-:W-:Y:S01]  /*8d40*/  UMOV UR9, UR17 ;  /* 0x0000001100097c82 */ /* 0x000fe20008000000 */
[----:B------:R-:W-:Y:S02]  /*8d50*/  UMOV UR27, UR19 ;  /* 0x00000013001b7c82 */ /* 0x000fe40008000000 */
[----:B------:R-:W-:Y:S01]  /*8d60*/  LEA.HI.X R4, R4, R13, R5, 0x2, P1 ;  /* 0x0000000d04047211 */ /* 0x000fe200008f1405 */
[----:B------:R-:W-:Y:S01]  /*8d70*/  UMOV UR41, UR17 ;  /* 0x0000001100297c82 */ /* 0x000fe20008000000 */
[----:B------:R-:W-:Y:S01]  /*8d80*/  ISETP.NE.AND P1, PT, R22, RZ, PT ;  /* 0x000000ff1600720c */ /* 0x000fe20003f25270 */
[----:B------:R4:W-:Y:S01]  /*8d90*/  UTMALDG.4D [UR8], [UR30], desc[UR32] ;  /* 0x000020081e0075b4 */ /* 0x0009e20008019000 */
[----:B------:R-:W-:Y:S01]  /*8da0*/  R2UR UR43, R4 ;  /* 0x00000000042b72ca */ /* 0x000fe200000e0000 */
[----:B------:R-:W-:Y:S01]  /*8db0*/  UMOV UR34, 0x10 ;  /* 0x0000001000227882 */ /* 0x000fe20000000000 */
[----:B------:R4:W-:Y:S11]  /*8dc0*/  UTMALDG.4D [UR24], [UR30], desc[UR32] ;  /* 0x000020181e0075b4 */ /* 0x0009f60008019000 */
[----:B------:R4:W-:Y:S02]  /*8dd0*/  UBLKCP.S.G [UR40], [UR42], UR34 ;  /* 0x000000282a0073ba */ /* 0x0009e40008000222 */
[----:B----4-:R-:W-:Y:S05]  /*8de0*/  @P1 BRA `(.L_x_1269) ;  /* 0xfffffff000dc1947 */ /* 0x010fea000383ffff */
.L_x_1260:
[----:B------:R-:W-:Y:S01]  /*8df0*/  ISETP.NE.AND P1, PT, R19, RZ, PT ;  /* 0x000000ff1300720c */ /* 0x000fe20003f25270 */
[----:B------:R-:W-:Y:S02]  /*8e00*/  IMAD.MOV.U32 R5, RZ, RZ, 0x1 ;  /* 0x00000001ff057424 */ /* 0x000fe400078e00ff */
[----:B------:R-:W-:-:S10]  /*8e10*/  IMAD.MOV.U32 R4, RZ, RZ, R15 ;  /* 0x000000ffff047224 */ /* 0x000fd400078e000f */
[----:B------:R-:W-:Y:S05]  /*8e20*/  @!P1 BRA `(.L_x_1259) ;  /* 0x0000000400889947 */ /* 0x000fea0003800000 */
[----:B------:R-:W4:Y:S02]  /*8e30*/  SYNCS.PHASECHK.TRANS64.TRYWAIT P1, [R0+URZ+0x36438], R6 ;  /* 0x03643806000075a7 */ /* 0x000f24000802017f */
[----:B----4-:R-:W-:Y:S05]  /*8e40*/  @!P1 BRA `(.L_x_1270) ;  /* 0x0000000c00ac9947 */ /* 0x010fea0003800000 */
.L_x_1290:
[----:B------:R-:W-:Y:S05]  /*8e50*/  @P0 BRA `(.L_x_1271) ;  /* 0x0000000000140947 */ /* 0x000fea0003800000 */
[----:B------:R-:W-:Y:S01]  /*8e60*/  ISETP.NE.AND P1, PT, R20, RZ, PT ;  /* 0x000000ff1400720c */ /* 0x000fe20003f25270 */
[----:B------:R-:W-:-:S04]  /*8e70*/  IMAD.MOV.U32 R5, RZ, RZ, 0x6100 ;  /* 0x00006100ff057424 */ /* 0x000fc800078e00ff */
[----:B------:R1:W-:Y:S08]  /*8e80*/  SYNCS.ARRIVE.TRANS64 RZ, [R0+URZ+0x36430], R5 ;  /* 0x0364300500ff79a7 */ /* 0x0003f0000800003f */
[----:B------:R-:W-:Y:S05]  /*8e90*/  @!P1 BRA `(.L_x_1271) ;  /* 0x0000000000049947 */ /* 0x000fea0003800000 */
[----:B------:R-:W-:Y:S01]  /*8ea0*/  BPT.TRAP 0x1 ;  /* 0x000000040000795c */ /* 0x000fe20000300000 */
.L_x_1271:
[----:B-1----:R-:W1:Y:S01]  /*8eb0*/  LDC.64 R4, c[0x0][0x728] ;  /* 0x0001ca00ff047b82 */ /* 0x002e620000000a00 */
[----:B------:R-:W-:Y:S01]  /*8ec0*/  IMAD.SHL.U32 R16, R21, 0x40, RZ ;  /* 0x0000004015107824 */ /* 0x000fe200078e00ff */
[----:B------:R-:W-:Y:S01]  /*8ed0*/  R2UR UR24, R0 ;  /* 0x00000000001872ca */ /* 0x000fe200000e0000 */
[----:B------:R-:W-:Y:S01]  /*8ee0*/  UMOV UR32, 0x0 ;  /* 0x0000000000207882 */ /* 0x000fe20000000000 */
[----:B------:R-:W-:Y:S01]  /*8ef0*/  UMOV UR33, 0x14f00000 ;  /* 0x14f0000000217882 */ /* 0x000fe20000000000 */
[----:B------:R-:W-:Y:S01]  /*8f00*/  UMOV UR18, URZ ;  /* 0x0000003f00127c82 */ /* 0x000fe20008000000 */
[C---:B----4-:R-:W-:Y:S01]  /*8f10*/  IADD3 R6, P1, R16.reuse, UR14, RZ ;  /* 0x0000000e10067c10 */ /* 0x050fe2000ff3e0ff */
        /* <DEDUP_REMOVED lines=13> */
[C---:B-1----:R-:W-:Y:S01]  /*8ff0*/  LEA R4, P2, R6.reuse, R4, 0x2 ;  /* 0x0000000406047211 */ /* 0x042fe200078410ff */
        /* <DEDUP_REMOVED lines=19> */
[----:B-1--4-:R-:W-:Y:S05]  /*9130*/  @!P1 BRA `(.L_x_1272) ;  /* 0x0000000c00049947 */ /* 0x012fea0003800000 */
.L_x_1291:
[----:B-1----:R-:W-:Y:S01]  /*9140*/  IMAD.MOV.U32 R5, RZ, RZ, RZ ;  /* 0x000000ffff057224 */ /* 0x002fe200078e00ff */
[----:B------:R-:W-:Y:S06]  /*9150*/  @P0 BRA `(.L_x_1273) ;  /* 0x0000000000140947 */ /* 0x000fec0003800000 */
[----:B------:R-:W-:Y:S01]  /*9160*/  ISETP.NE.AND P1, PT, R20, RZ, PT ;  /* 0x000000ff1400720c */ /* 0x000fe20003f25270 */
[----:B------:R-:W-:-:S04]  /*9170*/  IMAD.MOV.U32 R17, RZ, RZ, 0x6100 ;  /* 0x00006100ff117424 */ /* 0x000fc800078e00ff */
[----:B------:R1:W-:Y:S08]  /*9180*/  SYNCS.ARRIVE.TRANS64 RZ, [R0+URZ+0x36418], R17 ;  /* 0x0364181100ff79a7 */ /* 0x0003f0000800003f */
[----:B------:R-:W-:Y:S05]  /*9190*/  @!P1 BRA `(.L_x_1273) ;  /* 0x0000000000049947 */ /* 0x000fea0003800000 */
[----:B------:R-:W-:Y:S01]  /*91a0*/  BPT.TRAP 0x1 ;  /* 0x000000040000795c */ /* 0x000fe20000300000 */
.L_x_1273:
        /* <DEDUP_REMOVED lines=8> */
[----:B------:R-:W-:Y:S01]  /*9230*/  R2UR UR31, R3 ;  /* 0x00000000031f72ca */ /* 0x000fe200000e0000 */
[----:B------:R-:W-:Y:S01]  /*9240*/  UMOV UR21, UR29 ;  /* 0x0000001d00157c82 */ /* 0x000fe20008000000 */
[----:B------:R-:W-:Y:S01]  /*9250*/  UMOV UR10, 0x40 ;  /* 0x00000040000a7882 */ /* 0x000fe20000000000 */
[----:B------:R-:W-:Y:S01]  /*9260*/  UMOV UR12, UR28 ;  /* 0x0000001c000c7c82 */ /* 0x000fe20008000000 */
[----:B------:R-:W-:Y:S01]  /*9270*/  UMOV UR13, UR29 ;  /* 0x0000001d000d7c82 */ /* 0x000fe20008000000 */
[----:B------:R-:W-:Y:S01]  /*9280*/  UIADD3 UR19, UR19, 0x40, URZ ;  /* 0x0000004013137890 */ /* 0x000fe2000fffe03f */
[----:B------:R-:W-:Y:S01]  /*9290*/  IMAD.MOV.U32 R4, RZ, RZ, R15 ;  /* 0x000000ffff047224 */ /* 0x000fe200078e000f */
[----:B------:R-:W-:Y:S01]  /*92a0*/  UMOV UR26, 0x80 ;  /* 0x00000080001a7882 */ /* 0x000fe20000000000 */
[----:B------:R-:W-:Y:S01]  /*92b0*/  IMAD.MOV.U32 R18, RZ, RZ, 0x2 ;  /* 0x00000002ff127424 */ /* 0x000fe200078e00ff */
[----:B------:R-:W-:-:S02]  /*92c0*/  UIADD3 UR8, UP0, UR19, UR22, URZ ;  /* 0x0000001613087290 */ /* 0x000fc4000ff1e03f */
[----:B------:R-:W-:Y:S02]  /*92d0*/  UIADD3 UR16, UR40, 0x24000, URZ ;  /* 0x0002400028107890 */ /* 0x000fe4000fffe03f */
[----:B------:R-:W-:Y:S02]  /*92e0*/  ULEA.HI.X.SX32 UR7, UR19, UR7, 0x1, UP0 ;  /* 0x0000000713077291 */ /* 0x000fe400080f0e3f */
[----:B-1----:R-:W-:Y:S01]  /*92f0*/  IMAD.U32 R17, RZ, RZ, UR8 ;  /* 0x00000008ff117e24 */ /* 0x002fe2000f8e00ff */
[----:B------:R-:W-:Y:S01]  /*9300*/  UIADD3 UR17, UR40, 0x36418, URZ ;  /* 0x0003641828117890 */ /* 0x000fe2000fffe03f */
[----:B------:R-:W-:Y:S01]  /*9310*/  IMAD.U32 R2, RZ, RZ, UR8 ;  /* 0x00000008ff027e24 */ /* 0x000fe2000f8e00ff */
[----:B------:R-:W-:Y:S01]  /*9320*/  UIADD3 UR8, UR40, 0x26000, URZ ;  /* 0x0002600028087890 */ /* 0x000fe2000fffe03f */
[----:B------:R-:W-:Y:S01]  /*9330*/  IMAD.U32 R3, RZ, RZ, UR7 ;  /* 0x00000007ff037e24 */ /* 0x000fe2000f8e00ff */
[----:B------:R-:W-:Y:S01]  /*9340*/  LEA R12, P1, R17, R12, 0x2 ;  /* 0x0000000c110c7211 */ /* 0x000fe200078210ff */
[----:B------:R-:W-:-:S02]  /*9350*/  UIADD3 UR24, UR40, 0x28000, URZ ;  /* 0x0002800028187890 */ /* 0x000fc4000fffe03f */
[----:B------:R-:W-:Y:S01]  /*9360*/  UIADD3 UR40, UR40, 0x30100, URZ ;  /* 0x0003010028287890 */ /* 0x000fe2000fffe03f */
[----:B------:R-:W-:Y:S01]  /*9370*/  LEA.HI.X R13, R2, R13, R3, 0x2, P1 ;  /* 0x0000000d020d7211 */ /* 0x000fe200008f1403 */
[----:B------:R-:W-:Y:S01]  /*9380*/  UMOV UR9, UR17 ;  /* 0x0000001100097c82 */ /* 0x000fe20008000000 */
[----:B------:R-:W-:Y:S01]  /*9390*/  R2UR UR42, R12 ;  /* 0x000000000c2a72ca */ /* 0x000fe200000e0000 */
[----:B------:R-:W-:Y:S01]  /*93a0*/  UMOV UR11, UR19 ;  /* 0x00000013000b7c82 */ /* 0x000fe20008000000 */
[----:B------:R-:W-:Y:S01]  /*93b0*/  R2UR UR43, R13 ;  /* 0x000000000d2b72ca */ /* 0x000fe200000e0000 */
[----:B------:R4:W-:Y:S01]  /*93c0*/  UTMALDG.4D [UR16], [UR30], desc[UR32] ;  /* 0x000020101e0075b4 */ /* 0x0009e20008019000 */
[----:B------:R-:W-:Y:S01]  /*93d0*/  UMOV UR25, UR17 ;  /* 0x0000001100197c82 */ /* 0x000fe20008000000 */
[----:B------:R-:W-:Y:S01]  /*93e0*/  UMOV UR27, UR19 ;  /* 0x00000013001b7c82 */ /* 0x000fe20008000000 */
[----:B------:R-:W-:Y:S01]  /*93f0*/  UMOV UR41, UR17 ;  /* 0x0000001100297c82 */ /* 0x000fe20008000000 */
[----:B------:R-:W-:Y:S01]  /*9400*/  UMOV UR7, 0x10 ;  /* 0x0000001000077882 */ /* 0x000fe20000000000 */
[----:B------:R4:W-:Y:S01]  /*9410*/  UTMALDG.4D [UR8], [UR30], desc[UR32] ;  /* 0x000020081e0075b4 */ /* 0x0009e20008019000 */
[----:B------:R4:W-:Y:S06]  /*9420*/  UTMALDG.4D [UR24], [UR30], desc[UR32] ;  /* 0x000020181e0075b4 */ /* 0x0009ec0008019000 */
[----:B------:R4:W-:Y:S02]  /*9430*/  UBLKCP.S.G [UR40], [UR42], UR7 ;  /* 0x000000282a0073ba */ /* 0x0009e40008000207 */
[----:B----4-:R-:W-:Y:S01]  /*9440*/  NOP ;  /* 0x0000000000007918 */ /* 0x010fe20000000000 */
.L_x_1259:
[----:B------:R-:W-:-:S04]  /*9450*/  SHF.L.U32 R3, R5, 0x1f, RZ ;  /* 0x0000001f05037819 */ /* 0x000fc800000006ff */
[----:B------:R-:W4:Y:S02]  /*9460*/  SYNCS.PHASECHK.TRANS64.TRYWAIT P1, [R0+URZ+0x36438], R3 ;  /* 0x03643803000075a7 */ /* 0x000f24000802017f */
[----:B----4-:R-:W-:Y:S05]  /*9470*/  @!P1 BRA `(.L_x_1274) ;  /* 0x0000000800489947 */ /* 0x010fea0003800000 */
.L_x_1292:
[----:B------:R-:W-:Y:S05]  /*9480*/  @P0 BRA `(.L_x_1275) ;  /* 0x0000000000180947 */ /* 0x000fea0003800000 */
[----:B------:R-:W5:Y:S01]  /*9490*/  S2R R2, SR_TID.X ;  /* 0x0000000000027919 */ /* 0x000f620000002100 */
[----:B----4-:R-:W-:-:S04]  /*94a0*/  IMAD.MOV.U32 R3, RZ, RZ, 0x6100 ;  /* 0x00006100ff037424 */ /* 0x010fc800078e00ff */
[----:B------:R4:W-:Y:S01]  /*94b0*/  SYNCS.ARRIVE.TRANS64 RZ, [R0+URZ+0x36430], R3 ;  /* 0x0364300300ff79a7 */ /* 0x0009e2000800003f */
[----:B-----5:R-:W-:-:S13]  /*94c0*/  LOP3.LUT P0, RZ, R2, 0x1f, RZ, 0xc0, !PT ;  /* 0x0000001f02ff7812 */ /* 0x020fda000780c0ff */
[----:B----4-:R-:W-:Y:S05]  /*94d0*/  @!P0 BRA `(.L_x_1275) ;  /* 0x0000000000048947 */ /* 0x010fea0003800000 */
[----:B------:R-:W-:Y:S01]  /*94e0*/  BPT.TRAP 0x1 ;  /* 0x000000040000795c */ /* 0x000fe20000300000 */
.L_x_1275:
[----:B------:R-:W-:Y:S01]  /*94f0*/  R2UR UR19, R4 ;  /* 0x00000000041372ca */ /* 0x000fe200000e0000 */
[----:B------:R-:W-:Y:S01]  /*9500*/  ULDC.64 UR30, c[0x0][0x728] ;  /* 0x0001ca00001e7ab9 */ /* 0x000fe20000000a00 */
[----:B------:R-:W-:Y:S01]  /*9510*/  R2UR UR7, R9 ;  /* 0x00000000090772ca */ /* 0x000fe200000e0000 */
[----:B------:R-:W-:Y:S01]  /*9520*/  UMOV UR40, 0x0 ;  /* 0x0000000000287882 */ /* 0x000fe20000000000 */
[----:B------:R-:W-:Y:S01]  /*9530*/  IADD3 R10, P0, R10, 0x1f0, RZ ;  /* 0x000001f00a0a7810 */ /* 0x000fe20007f1e0ff */
[----:B------:R-:W-:Y:S01]  /*9540*/  UMOV UR41, 0x14f00000 ;  /* 0x14f0000000297882 */ /* 0x000fe20000000000 */
[----:B------:R-:W-:Y:S01]  /*9550*/  R2UR UR24, R0 ;  /* 0x00000000001872ca */ /* 0x000fe200000e0000 */
[----:B------:R-:W-:Y:S01]  /*9560*/  UMOV UR18, URZ ;  /* 0x0000003f00127c82 */ /* 0x000fe20008000000 */
[----:B------:R-:W-:Y:S01]  /*9570*/  R2UR UR32, R10 ;  /* 0x000000000a2072ca */ /* 0x000fe200000e0000 */
[----:B------:R-:W-:Y:S01]  /*9580*/  IMAD.X R11, RZ, RZ, R11, P0 ;  /* 0x000000ffff0b7224 */ /* 0x000fe200000e060b */
[----:B------:R-:W-:Y:S01]  /*9590*/  UMOV UR20, UR28 ;  /* 0x0000001c00147c82 */ /* 0x000fe20008000000 */
[----:B------:R-:W-:Y:S01]  /*95a0*/  UMOV UR21, UR29 ;  /* 0x0000001d00157c82 */ /* 0x000fe20008000000 */
[----:B------:R-:W-:Y:S01]  /*95b0*/  UMOV UR10, 0x40 ;  /* 0x00000040000a7882 */ /* 0x000fe20000000000 */
[----:B------:R-:W-:Y:S01]  /*95c0*/  USHF.L.U32 UR19, UR19, 0x6, URZ ;  /* 0x0000000613137899 */ /* 0x000fe2000800063f */
[----:B------:R-:W-:Y:S01]  /*95d0*/  R2UR UR33, R11 ;  /* 0x000000000b2172ca */ /* 0x000fe200000e0000 */
[----:B------:R-:W-:Y:S01]  /*95e0*/  UMOV UR12, UR28 ;  /* 0x0000001c000c7c82 */ /* 0x000fe20008000000 */
[----:B------:R-:W-:Y:S01]  /*95f0*/  UMOV UR13, UR29 ;  /* 0x0000001d000d7c82 */ /* 0x000fe20008000000 */
[----:B------:R-:W-:Y:S01]  /*9600*/  UIADD3 UR8, UP0, UR19, UR14, URZ ;  /* 0x0000000e13087290 */ /* 0x000fe2000ff1e03f */
[C---:B------:R-:W-:Y:S01]  /*9610*/  ISETP.NE.AND P0, PT, R18.reuse, 0x2, PT ;  /* 0x000000021200780c */ /* 0x040fe20003f05270 */
[----:B------:R-:W-:Y:S01]  /*9620*/  UIADD3 UR17, UR24, 0x36430, URZ ;  /* 0x0003643018117890 */ /* 0x000fe2000fffe03f */
[----:B------:R-:W-:Y:S01]  /*9630*/  LOP3.LUT R5, R5, 0x1, RZ, 0x3c, !PT ;  /* 0x0000000105057812 */ /* 0x000fe200078e3cff */
[----:B------:R-:W-:Y:S01]  /*9640*/  ULEA.HI.X.SX32 UR7, UR19, UR7, 0x1, UP0 ;  /* 0x0000000713077291 */ /* 0x000fe200080f0e3f */
[----:B-1234-:R-:W-:Y:S01]  /*9650*/  SEL R0, RZ, 0x1, P0 ;  /* 0x00000001ff007807 */ /* 0x01efe20000000000 */
[----:B------:R-:W-:Y:S01]  /*9660*/  ULEA UR30, UP0, UR8, UR30, 0x2 ;  /* 0x0000001e081e7291 */ /* 0x000fe2000f80103f */
[----:B------:R-:W-:Y:S01]  /*9670*/  SEL R18, R18, RZ, P0 ;  /* 0x000000ff12127207 */ /* 0x000fe20000000000 */
[----:B------:R-:W-:Y:S01]  /*9680*/  UIADD3 UR16, UR24, 0x2a000, URZ ;  /* 0x0002a00018107890 */ /* 0x000fe2000fffe03f */
[----:B------:R-:W-:Y:S01]  /*9690*/  LOP3.LUT R7, R7, R0, RZ, 0x3c, !PT ;  /* 0x0000000007077212 */ /* 0x000fe200078e3cff */
[----:B------:R-:W-:-:S02]  /*96a0*/  ULEA.HI.X UR31, UR8, UR31, UR7, 0x2, UP0 ;  /* 0x0000001f081f7291 */ /* 0x000fc400080f1407 */
[----:B------:R-:W-:Y:S02]  /*96b0*/  UIADD3 UR42, UR24, 0x30200, URZ ;  /* 0x00030200182a7890 */ /* 0x000fe4000fffe03f */
[----:B------:R-:W-:Y:S02]  /*96c0*/  UIADD3 UR8, UR24, 0x2c000, URZ ;  /* 0x0002c00018087890 */ /* 0x000fe4000fffe03f */
[----:B------:R-:W-:Y:S01]  /*96d0*/  UIADD3 UR24, UR24, 0x2e000, URZ ;  /* 0x0002e00018187890 */ /* 0x000fe2000fffe03f */
[----:B------:R1:W-:Y:S01]  /*96e0*/  UTMALDG.4D [UR16], [UR32], desc[UR40] ;  /* 0x00002810200075b4 */ /* 0x0003e20008019000 */
[----:B------:R-:W-:Y:S01]  /*96f0*/  UMOV UR9, UR17 ;  /* 0x0000001100097c82 */ /* 0x000fe20008000000 */
[----:B------:R-:W-:Y:S01]  /*9700*/  UMOV UR11, UR19 ;  /* 0x00000013000b7c82 */ /* 0x000fe20008000000 */
[----:B------:R-:W-:Y:S01]  /*9710*/  UMOV UR26, 0x80 ;  /* 0x00000080001a7882 */ /* 0x000fe20000000000 */
[----:B------:R-:W-:Y:S01]  /*9720*/  UMOV UR25, UR17 ;  /* 0x0000001100197c82 */ /* 0x000fe20008000000 */
[----:B------:R-:W-:Y:S01]  /*9730*/  UMOV UR27, UR19 ;  /* 0x00000013001b7c82 */ /* 0x000fe20008000000 */
[----:B------:R-:W-:Y:S01]  /*9740*/  UMOV UR43, UR17 ;  /* 0x00000011002b7c82 */ /* 0x000fe20008000000 */
[----:B------:R-:W-:Y:S01]  /*9750*/  UMOV UR7, 0x10 ;  /* 0x0000001000077882 */ /* 0x000fe20000000000 */
[----:B------:R1:W-:Y:S01]  /*9760*/  UTMALDG.4D [UR8], [UR32], desc[UR40] ;  /* 0x00002808200075b4 */ /* 0x0003e20008019000 */
[----:B------:R1:W-:Y:S01]  /*9770*/  UTMALDG.4D [UR24], [UR32], desc[UR40] ;  /* 0x00002818200075b4 */ /* 0x0003e20008019000 */
[----:B------:R1:W-:Y:S02]  /*9780*/  UBLKCP.S.G [UR42], [UR30], UR7 ;  /* 0x0000002a1e0073ba */ /* 0x0003e40008000207 */
[----:B-1----:R-:W-:Y:S01]  /*9790*/  NOP ;  /* 0x0000000000007918 */ /* 0x002fe20000000000 */
.L_x_1256:
[----:B------:R-:W-:Y:S05]  /*97a0*/  BSYNC B1 ;  /* 0x0000000000017941 */ /* 0x000fea0003800000 */
.L_x_1254:
[----:B------:R-:W-:-:S03]  /*97b0*/  UMOV UR7, 0xffffffff ;  /* 0xffffffff00077882 */ /* 0x000fc60000000000 */
[----:B------:R-:W-:Y:S05]  /*97c0*/  BRA.DIV UR7, `(.L_x_1276) ;  /* 0x0000000607887947 */ /* 0x000fea000b800000 */
[----:B------:R-:W-:-:S13]  /*97d0*/  ELECT P6, URZ, PT ;  /* 0x00000000003f782f */ /* 0x000fda00038c0000 */
.L_x_1295:
[----:B------:R-:W-:Y:S05]  /*97e0*/  @!P6 BRA `(.L_x_1219) ;  /* 0x000000000074e947 */ /* 0x000fea0003800000 */
[----:B------:R-:W-:-:S06]  /*97f0*/  ULOP3.LUT UR7, UR38, 0x2, URZ, 0xfc, !UPT ;  /* 0x0000000226077892 */ /* 0x000fcc000f8efc3f */
[----:B------:R-:W-:-:S05]  /*9800*/  IMAD.U32 R0, RZ, RZ, UR7 ;  /* 0x00000007ff007e24 */ /* 0x000fca000f8e00ff */
[----:B------:R-:W-:-:S13]  /*9810*/  ISETP.NE.AND P2, PT, R0, 0x3, PT ;  /* 0x000000030000780c */ /* 0x000fda0003f45270 */
[----:B------:R-:W-:Y:S05]  /*9820*/  @!P2 BRA `(.L_x_1277) ;  /* 0x000000000004a947 */ /* 0x000fea0003800000 */
[----:B------:R-:W-:Y:S01]  /*9830*/  BPT.TRAP 0x1 ;  /* 0x000000040000795c */ /* 0x000fe20000300000 */
.L_x_1277:
[----:B------:R-:W1:Y:S01]  /*9840*/  S2R R3, SR_CgaCtaId ;  /* 0x0000000000037919 */ /* 0x000e620000008800 */
[----:B------:R-:W-:Y:S02]  /*9850*/  MOV R0, 0x400 ;  /* 0x0000040000007802 */ /* 0x000fe40000000f00 */
[----:B------:R-:W-:Y:S02]  /*9860*/  SHF.L.U32 R2, R7, 0x1f, RZ ;  /* 0x0000001f07027819 */ /* 0x000fe400000006ff */
[----:B-1----:R-:W-:-:S05]  /*9870*/  LEA R4, R3, R0, 0x18 ;  /* 0x0000000003047211 */ /* 0x002fca00078ec0ff */
        /* <DEDUP_REMOVED lines=11> */
.L_x_1296:
[----:B------:R-:W2:Y:S02]  /*9930*/  SYNCS.PHASECHK.TRANS64.TRYWAIT P0, [R3+URZ], R0 ;  /* 0x00000000030075a7 */ /* 0x000ea4000800017f */
[----:B--2---:R-:W-:Y:S05]  /*9940*/  @!P0 BRA `(.L_x_1279) ;  /* 0x00000004005c8947 */ /* 0x004fea0003800000 */
.L_x_1297:
[----:B------:R-:W-:Y:S05]  /*9950*/  @!P2 BRA `(.L_x_1280) ;  /* 0x000000000004a947 */ /* 0x000fea0003800000 */
[----:B------:R-:W-:Y:S01]  /*9960*/  BPT.TRAP 0x1 ;  /* 0x000000040000795c */ /* 0x000fe20000300000 */
.L_x_1280:
[----:B------:R-:W-:-:S07]  /*9970*/  SHF.L.U32 R5, R5, 0x1f, RZ ;  /* 0x0000001f05057819 */ /* 0x000fce00000006ff */
.L_x_1281:
[----:B---3--:R3:W4:Y:S02]  /*9980*/  SYNCS.PHASECHK.TRANS64.TRYWAIT P0, [R4+URZ+0x36438], R5 ;  /* 0x03643805040075a7 */ /* 0x008724000800017f */
[----:B----4-:R-:W-:Y:S05]  /*9990*/  @!P0 NANOSLEEP.SYNCS 0x989680 ;  /* 0x009896800000895d */ /* 0x010fea0003900000 */
[----:B------:R-:W4:Y:S02]  /*99a0*/  @!P0 SYNCS.PHASECHK.TRANS64 P0, [R4+URZ+0x36438], R5 ;  /* 0x03643805040085a7 */ /* 0x000f24000800007f */
[----:B----4-:R-:W-:Y:S05]  /*99b0*/  @!P0 BRA `(.L_x_1281) ;  /* 0xfffffffc00f08947 */ /* 0x010fea000383ffff */
.L_x_1219:
[----:B------:R-:W-:Y:S05]  /*99c0*/  BSYNC B0 ;  /* 0x0000000000007941 */ /* 0x000fea0003800000 */
.L_x_1217:
[----:B------:R-:W-:Y:S05]  /*99d0*/  EXIT ;  /* 0x000000000000794d */ /* 0x000fea0003800000 */
.L_x_1164:
[----:B------:R-:W-:Y:S02]  /*99e0*/  IMAD.MOV.U32 R12, RZ, RZ, RZ ;  /* 0x000000ffff0c7224 */ /* 0x000fe400078e00ff */
[----:B------:R-:W-:Y:S02]  /*99f0*/  IMAD.MOV.U32 R11, RZ, RZ, 0x1f ;  /* 0x0000001fff0b7424 */ /* 0x000fe400078e00ff */
[----:B------:R-:W-:-:S07]  /*9a00*/  IMAD.MOV.U32 R15, RZ, RZ, -0x1 ;  /* 0xffffffffff0f7424 */ /* 0x000fce00078e00ff */
[----:B------:R-:W-:Y:S05]  /*9a10*/  WARPSYNC.COLLECTIVE R15, `(.L_x_1282) ;  /* 0x000000000f087348 */ /* 0x000fea0003c00000 */
[----:B------:R1:W2:Y:S02]  /*9a20*/  SHFL.IDX P6, R14, R13, R12, R11 ;  /* 0x0000000c0d0e7389 */ /* 0x0002a400000c000b */
[----:B-12---:R-:W-:Y:S01]  /*9a30*/  ENDCOLLECTIVE ;  /* 0x000000000000791b */ /* 0x006fe20003800000 */
.L_x_1282:
[----:B------:R-:W-:Y:S05]  /*9a40*/  BRA `(.L_x_1283) ;  /* 0xffffff7400ac7947 */ /* 0x000fea000383ffff */
.L_x_1166:
[----:B--2---:R-:W-:-:S04]  /*9a50*/  IMAD.U32 R3, RZ, RZ, UR37 ;  /* 0x00000025ff037e24 */ /* 0x004fc8000f8e00ff */
[----:B------:R2:W3:Y:S03]  /*9a60*/  SYNCS.PHASECHK.TRANS64.TRYWAIT P0, [R3+URZ+0x36400], R10 ;  /* 0x0364000a030075a7 */ /* 0x0004e6000800017f */
[----:B---3--:R-:W-:Y:S05]  /*9a70*/  @!P0 NANOSLEEP.SYNCS 0x989680 ;  /* 0x009896800000895d */ /* 0x008fea0003900000 */
[----:B------:R-:W3:Y:S02]  /*9a80*/  @!P0 SYNCS.PHASECHK.TRANS64 P0, [R3+URZ+0x36400], R10 ;  /* 0x0364000a030085a7 */ /* 0x000ee4000800007f */
[----:B---3--:R-:W-:Y:S05]  /*9a90*/  @!P0 BRA `(.L_x_1166) ;  /* 0xfffffffc00ec8947 */ /* 0x008fea000383ffff */
[----:B------:R-:W-:Y:S05]  /*9aa0*/  BRA `(.L_x_1165) ;  /* 0xffffff7400e07947 */ /* 0x000fea000383ffff */
.L_x_1170:
[----:B--2---:R2:W3:Y:S02]  /*9ab0*/  SYNCS.PHASECHK.TRANS64.TRYWAIT P1, [R3+URZ+0x36410], R10 ;  /* 0x0364100a030075a7 */ /* 0x0044e4000802017f */
[----:B---3--:R-:W-:Y:S05]  /*9ac0*/  @!P1 NANOSLEEP.SYNCS 0x989680 ;  /* 0x009896800000995d */ /* 0x008fea0003900000 */
[----:B------:R-:W3:Y:S02]  /*9ad0*/  @!P1 SYNCS.PHASECHK.TRANS64 P1, [R3+URZ+0x36410], R10 ;  /* 0x0364100a030095a7 */ /* 0x000ee4000802007f */
[----:B---3--:R-:W-:Y:S05]  /*9ae0*/  @!P1 BRA `(.L_x_1170) ;  /* 0xfffffffc00f09947 */ /* 0x008fea000383ffff */
[----:B------:R-:W-:Y:S05]  /*9af0*/  BRA `(.L_x_1169) ;  /* 0xffffff7c00bc7947 */ /* 0x000fea000383ffff */
.L_x_1174:
[----:B----4-:R-:W-:-:S04]  /*9b00*/  IMAD.U32 R11, RZ, RZ, UR37 ;  /* 0x00000025ff0b7e24 */ /* 0x010fc8000f8e00ff */
[----:B------:R4:W1:Y:S03]  /*9b10*/  SYNCS.PHASECHK.TRANS64.TRYWAIT P1, [R11+URZ+0x36430], R10 ;  /* 0x0364300a0b0075a7 */ /* 0x000866000802017f */
[----:B-1----:R-:W-:Y:S05]  /*9b20*/  @!P1 NANOSLEEP.SYNCS 0x989680 ;  /* 0x009896800000995d */ /* 0x002fea0003900000 */
[----:B------:R-:W1:Y:S02]  /*9b30*/  @!P1 SYNCS.PHASECHK.TRANS64 P1, [R11+URZ+0x36430], R10 ;  /* 0x0364300a0b0095a7 */ /* 0x000e64000802007f */
[----:B-1----:R-:W-:Y:S05]  /*9b40*/  @!P1 BRA `(.L_x_1174) ;  /* 0xfffffffc00ec9947 */ /* 0x002fea000383ffff */
[----:B------:R-:W-:Y:S05]  /*9b50*/  BRA `(.L_x_1173) ;  /* 0xffffff84005c7947 */ /* 0x000fea000383ffff */
.L_x_1257:
[----:B-1----:R1:W2:Y:S02]  /*9b60*/  SYNCS.PHASECHK.TRANS64.TRYWAIT P1, [R0+URZ+0x36420], R6 ;  /* 0x03642006000075a7 */ /* 0x0022a4000802017f */
[----:B--2---:R-:W-:Y:S05]  /*9b70*/  @!P1 NANOSLEEP.SYNCS 0x989680 ;  /* 0x009896800000995d */ /* 0x004fea0003900000 */
[----:B------:R-:W2:Y:S02]  /*9b80*/  @!P1 SYNCS.PHASECHK.TRANS64 P1, [R0+URZ+0x36420], R6 ;  /* 0x03642006000095a7 */ /* 0x000ea4000802007f */
[----:B--2---:R-:W-:Y:S05]  /*9b90*/  @!P1 BRA `(.L_x_1257) ;  /* 0xfffffffc00f09947 */ /* 0x004fea000383ffff */
[----:B------:R-:W-:Y:S05]  /*9ba0*/  BRA `(.L_x_1284) ;  /* 0xffffffdc007c7947 */ /* 0x000fea000383ffff */
.L_x_1261:
[----:B-1----:R1:W2:Y:S02]  /*9bb0*/  SYNCS.PHASECHK.TRANS64.TRYWAIT P1, [R0+URZ+0x36438], R6 ;  /* 0x03643806000075a7 */ /* 0x0022a4000802017f */
[----:B--2---:R-:W-:Y:S05]  /*9bc0*/  @!P1 NANOSLEEP.SYNCS 0x989680 ;  /* 0x009896800000995d */ /* 0x004fea0003900000 */
[----:B------:R-:W2:Y:S02]  /*9bd0*/  @!P1 SYNCS.PHASECHK.TRANS64 P1, [R0+URZ+0x36438], R6 ;  /* 0x03643806000095a7 */ /* 0x000ea4000802007f */
[----:B--2---:R-:W-:Y:S05]  /*9be0*/  @!P1 BRA `(.L_x_1261) ;  /* 0xfffffffc00f09947 */ /* 0x004fea000383ffff */
[----:B------:R-:W-:Y:S05]  /*9bf0*/  BRA `(.L_x_1285) ;  /* 0xffffffe400687947 */ /* 0x000fea000383ffff */
.L_x_1263:
[----:B--2---:R2:W3:Y:S02]  /*9c00*/  SYNCS.PHASECHK.TRANS64.TRYWAIT P1, [R0+URZ+0x36428], R3 ;  /* 0x03642803000075a7 */ /* 0x0044e4000802017f */
[----:B---3--:R-:W-:Y:S05]  /*9c10*/  @!P1 NANOSLEEP.SYNCS 0x989680 ;  /* 0x009896800000995d */ /* 0x008fea0003900000 */
[----:B------:R-:W3:Y:S02]  /*9c20*/  @!P1 SYNCS.PHASECHK.TRANS64 P1, [R0+URZ+0x36428], R3 ;  /* 0x03642803000095a7 */ /* 0x000ee4000802007f */
[----:B---3--:R-:W-:Y:S05]  /*9c30*/  @!P1 BRA `(.L_x_1263) ;  /* 0xfffffffc00f09947 */ /* 0x008fea000383ffff */
[----:B------:R-:W-:Y:S05]  /*9c40*/  BRA `(.L_x_1286) ;  /* 0xffffffe8002c7947 */ /* 0x000fea000383ffff */
.L_x_1265:
[----:B--2---:R2:W3:Y:S02]  /*9c50*/  SYNCS.PHASECHK.TRANS64.TRYWAIT P1, [R0+URZ+0x36438], R29 ;  /* 0x0364381d000075a7 */ /* 0x0044e4000802017f */
[----:B---3--:R-:W-:Y:S05]  /*9c60*/  @!P1 NANOSLEEP.SYNCS 0x989680 ;  /* 0x009896800000995d */ /* 0x008fea0003900000 */
[----:B------:R-:W3:Y:S02]  /*9c70*/  @!P1 SYNCS.PHASECHK.TRANS64 P1, [R0+URZ+0x36438], R29 ;  /* 0x0364381d000095a7 */ /* 0x000ee4000802007f */
[----:B---3--:R-:W-:Y:S05]  /*9c80*/  @!P1 BRA `(.L_x_1265) ;  /* 0xfffffffc00f09947 */ /* 0x008fea000383ffff */
[----:B------:R-:W-:Y:S05]  /*9c90*/  BRA `(.L_x_1287) ;  /* 0xffffffe800e07947 */ /* 0x000fea000383ffff */
.L_x_1267:
[----:B------:R-:W-:-:S07]  /*9ca0*/  SHF.L.U32 R5, R7, 0x1f, RZ ;  /* 0x0000001f07057819 */ /* 0x000fce00000006ff */
.L_x_1288:
[----:B----4-:R4:W1:Y:S02]  /*9cb0*/  SYNCS.PHASECHK.TRANS64.TRYWAIT P1, [R0+URZ+0x36420], R5 ;  /* 0x03642005000075a7 */ /* 0x010864000802017f */
[----:B-1----:R-:W-:Y:S05]  /*9cc0*/  @!P1 NANOSLEEP.SYNCS 0x989680 ;  /* 0x009896800000995d */ /* 0x002fea0003900000 */
[----:B------:R-:W1:Y:S02]  /*9cd0*/  @!P1 SYNCS.PHASECHK.TRANS64 P1, [R0+URZ+0x36420], R5 ;  /* 0x03642005000095a7 */ /* 0x000e64000802007f */
[----:B-1----:R-:W-:Y:S05]  /*9ce0*/  @!P1 BRA `(.L_x_1288) ;  /* 0xfffffffc00f09947 */ /* 0x002fea000383ffff */
[----:B------:R-:W-:Y:S05]  /*9cf0*/  BRA `(.L_x_1289) ;  /* 0xffffffec00747947 */ /* 0x000fea000383ffff */
.L_x_1270:
[----:B----4-:R4:W1:Y:S02]  /*9d00*/  SYNCS.PHASECHK.TRANS64.TRYWAIT P1, [R0+URZ+0x36438], R6 ;  /* 0x03643806000075a7 */ /* 0x010864000802017f */
[----:B-1----:R-:W-:Y:S05]  /*9d10*/  @!P1 NANOSLEEP.SYNCS 0x989680 ;  /* 0x009896800000995d */ /* 0x002fea0003900000 */
[----:B------:R-:W1:Y:S02]  /*9d20*/  @!P1 SYNCS.PHASECHK.TRANS64 P1, [R0+URZ+0x36438], R6 ;  /* 0x03643806000095a7 */ /* 0x000e64000802007f */
[----:B-1----:R-:W-:Y:S05]  /*9d30*/  @!P1 BRA `(.L_x_1270) ;  /* 0xfffffffc00f09947 */ /* 0x002fea000383ffff */
[----:B------:R-:W-:Y:S05]  /*9d40*/  BRA `(.L_x_1290) ;  /* 0xfffffff000407947 */ /* 0x000fea000383ffff */
.L_x_1272:
[----:B-1----:R1:W4:Y:S02]  /*9d50*/  SYNCS.PHASECHK.TRANS64.TRYWAIT P1, [R0+URZ+0x36428], R5 ;  /* 0x03642805000075a7 */ /* 0x002324000802017f */
[----:B----4-:R-:W-:Y:S05]  /*9d60*/  @!P1 NANOSLEEP.SYNCS 0x989680 ;  /* 0x009896800000995d */ /* 0x010fea0003900000 */
[----:B------:R-:W4:Y:S02]  /*9d70*/  @!P1 SYNCS.PHASECHK.TRANS64 P1, [R0+URZ+0x36428], R5 ;  /* 0x03642805000095a7 */ /* 0x000f24000802007f */
[----:B----4-:R-:W-:Y:S05]  /*9d80*/  @!P1 BRA `(.L_x_1272) ;  /* 0xfffffffc00f09947 */ /* 0x010fea000383ffff */
[----:B------:R-:W-:Y:S05]  /*9d90*/  BRA `(.L_x_1291) ;  /* 0xfffffff000e87947 */ /* 0x000fea000383ffff */
.L_x_1274:
[----:B----4-:R4:W1:Y:S02]  /*9da0*/  SYNCS.PHASECHK.TRANS64.TRYWAIT P1, [R0+URZ+0x36438], R3 ;  /* 0x03643803000075a7 */ /* 0x010864000802017f */
[----:B-1----:R-:W-:Y:S05]  /*9db0*/  @!P1 NANOSLEEP.SYNCS 0x989680 ;  /* 0x009896800000995d */ /* 0x002fea0003900000 */
[----:B------:R-:W1:Y:S02]  /*9dc0*/  @!P1 SYNCS.PHASECHK.TRANS64 P1, [R0+URZ+0x36438], R3 ;  /* 0x03643803000095a7 */ /* 0x000e64000802007f */
[----:B-1----:R-:W-:Y:S05]  /*9dd0*/  @!P1 BRA `(.L_x_1274) ;  /* 0xfffffffc00f09947 */ /* 0x002fea000383ffff */
[----:B------:R-:W-:Y:S05]  /*9de0*/  BRA `(.L_x_1292) ;  /* 0xfffffff400a47947 */ /* 0x000fea000383ffff */
.L_x_1276:
[----:B------:R-:W-:Y:S01]  /*9df0*/  BSSY B1, `(.L_x_1293) ;  /* 0x0000006000017945 */ /* 0x000fe20003800000 */
[----:B------:R-:W-:-:S07]  /*9e00*/  IMAD.MOV.U32 R15, RZ, RZ, -0x1 ;  /* 0xffffffffff0f7424 */ /* 0x000fce00078e00ff */
[----:B------:R-:W-:Y:S05]  /*9e10*/  WARPSYNC.COLLECTIVE R15, `(.L_x_1294) ;  /* 0x000000000f0c7348 */ /* 0x000fea0003c00000 */
[----:B------:R-:W-:Y:S02]  /*9e20*/  ELECT P6, UR62, PT ;  /* 0x00000000003e782f */ /* 0x000fe400038c0000 */
[----:B------:R-:W-:Y:S01]  /*9e30*/  MOV R14, UR62 ;  /* 0x0000003e000e7c02 */ /* 0x000fe20008000f00 */
[----:B------:R-:W-:Y:S10]  /*9e40*/  ENDCOLLECTIVE ;  /* 0x000000000000791b */ /* 0x000ff40003800000 */
.L_x_1294:
[----:B------:R-:W-:Y:S05]  /*9e50*/  BSYNC B1 ;  /* 0x0000000000017941 */ /* 0x000fea0003800000 */
.L_x_1293:
[----:B------:R-:W-:Y:S05]  /*9e60*/  BRA `(.L_x_1295) ;  /* 0xfffffff8005c7947 */ /* 0x000fea000383ffff */
.L_x_1278:
[----:B-1----:R1:W2:Y:S02]  /*9e70*/  SYNCS.PHASECHK.TRANS64.TRYWAIT P0, [R9+URZ], R2 ;  /* 0x00000002090075a7 */ /* 0x0022a4000800017f */
[----:B--2---:R-:W-:Y:S05]  /*9e80*/  @!P0 NANOSLEEP.SYNCS 0x989680 ;  /* 0x009896800000895d */ /* 0x004fea0003900000 */
[----:B------:R-:W2:Y:S02]  /*9e90*/  @!P0 SYNCS.PHASECHK.TRANS64 P0, [R9+URZ], R2 ;  /* 0x00000002090085a7 */ /* 0x000ea4000800007f */
[----:B--2---:R-:W-:Y:S05]  /*9ea0*/  @!P0 BRA `(.L_x_1278) ;  /* 0xfffffffc00f08947 */ /* 0x004fea000383ffff */
[----:B------:R-:W-:Y:S05]  /*9eb0*/  BRA `(.L_x_1296) ;  /* 0xfffffff8009c7947 */ /* 0x000fea000383ffff */
.L_x_1279:
[----:B--2---:R2:W3:Y:S02]  /*9ec0*/  SYNCS.PHASECHK.TRANS64.TRYWAIT P0, [R3+URZ], R0 ;  /* 0x00000000030075a7 */ /* 0x0044e4000800017f */
[----:B---3--:R-:W-:Y:S05]  /*9ed0*/  @!P0 NANOSLEEP.SYNCS 0x989680 ;  /* 0x009896800000895d */ /* 0x008fea0003900000 */
[----:B------:R-:W3:Y:S02]  /*9ee0*/  @!P0 SYNCS.PHASECHK.TRANS64 P0, [R3+URZ], R0 ;  /* 0x00000000030085a7 */ /* 0x000ee4000800007f */
[----:B---3--:R-:W-:Y:S05]  /*9ef0*/  @!P0 BRA `(.L_x_1279) ;  /* 0xfffffffc00f08947 */ /* 0x008fea000383ffff */
[----:B------:R-:W-:Y:S05]  /*9f00*/  BRA `(.L_x_1297) ;  /* 0xfffffff800907947 */ /* 0x000fea000383ffff */
.L_x_1298:
        /* <DEDUP_REMOVED lines=15> */
.L_x_3863:


//--------------------- .text._ZN7cutlass13device_kernelIN5flash11enable_sm90INS1_16FlashAttnBwdSm90INS1_25CollectiveMainloopBwdSm90ILi2ELi1ELi1EN4cute5tupleIJNS5_1CILi1EEES8_S8_EEENS6_IJNS7_ILi64EEENS7_ILi96EEENS7_ILi192EEEEEENS_10bfloat16_tEfNS_4arch4Sm90ELb0ELb1ELb1ELb0ELb1ELb0ELb1ELb0ELi3ELi1ELi1ELi1ELb0EEENS1_21CollectiveEpilogueBwdISD_SE_SG_Li384ELb0ELb1ELi3EEENS1_19SingleTileSchedulerILb0ELb0ELb0ELi96EEEEEEEEEvNT_6ParamsE --------------------------
	.section	.text._ZN7cutlass13device_kernelIN5flash11enable_sm90INS1_16FlashAttnBwdSm90INS1_25CollectiveMainloopBwdSm90ILi2ELi1ELi1EN4cute5tupleIJNS5_1CILi1EEES8_S8_EEENS6_IJNS7_ILi64EEENS7_ILi96EEENS7_ILi192EEEEEENS_10bfloat16_tEfNS_4arch4Sm90ELb0ELb1ELb1ELb0ELb1ELb0ELb1ELb0ELi3ELi1ELi1ELi1ELb0EEENS1_21CollectiveEpilogueBwdISD_SE_SG_Li384ELb0ELb1ELi3EEENS1_19SingleTileSchedulerILb0ELb0ELb0ELi96EEEEEEEEEvNT_6ParamsE,"ax",@progbits
	.align	128
.text._ZN7cutlass13device_kernelIN5flash11enable_sm90INS1_16FlashAttnBwdSm90INS1_25CollectiveMainloopBwdSm90ILi2ELi1ELi1EN4cute5tupleIJNS5_1CILi1EEES8_S8_EEENS6_IJNS7_ILi64EEENS7_ILi96EEENS7_ILi192EEEEEENS_10bfloat16_tEfNS_4arch4Sm90ELb0ELb1ELb1ELb0ELb1ELb0ELb1ELb0ELi3ELi1ELi1ELi1ELb0EEENS1_21CollectiveEpilogueBwdISD_SE_SG_Li384ELb0ELb1ELi3EEENS1_19SingleTileSchedulerILb0ELb0ELb0ELi96EEEEEEEEEvNT_6ParamsE:
        .type           _ZN7cutlass13device_kernelIN5flash11enable_sm90INS1_16FlashAttnBwdSm90INS1_25CollectiveMainloopBwdSm90ILi2ELi1ELi1EN4cute5tupleIJNS5_1CILi1EEES8_S8_EEENS6_IJNS7_ILi64EEENS7_ILi96EEENS7_ILi192EEEEEENS_10bfloat16_tEfNS_4arch4Sm90ELb0ELb1ELb1ELb0ELb1ELb0ELb1ELb0ELi3ELi1ELi1ELi1ELb0EEENS1_21CollectiveEpilogueBwdISD_SE_SG_Li384ELb0ELb1ELi3EEENS1_19SingleTileSchedulerILb0ELb0ELb0ELi96EEEEEEEEEvNT_6ParamsE,@function
        .size           _ZN7cutlass13device_kernelIN5flash11enable_sm90INS1_16FlashAttnBwdSm90INS1_25CollectiveMainloopBwdSm90ILi2ELi1ELi1EN4cute5tupleIJNS5_1CILi1EEES8_S8_EEENS6_IJNS7_ILi64EEENS7_ILi96EEENS7_ILi192EEEEEENS_10bfloat16_tEfNS_4arch4Sm90ELb0ELb1ELb1ELb0ELb1ELb0ELb1ELb0ELi3ELi1ELi1ELi1ELb0EEENS1_21CollectiveEpilogueBwdISD_SE_SG_Li384ELb0ELb1ELi3EEENS1_19SingleTileSchedulerILb0ELb0ELb0ELi96EEEEEEEEEvNT_6ParamsE,(.L_x_3864 - _ZN7cutlass13device_kernelIN5flash11enable_sm90INS1_16FlashAttnBwdSm90INS1_25CollectiveMainloopBwdSm90ILi2ELi1ELi1EN4cute5tupleIJNS5_1CILi1EEES8_S8_EEENS6_IJNS7_ILi64EEENS7_ILi96EEENS7_ILi192EEEEEENS_10bfloat16_tEfNS_4arch4Sm90ELb0ELb1ELb1ELb0ELb1ELb0ELb1ELb0ELi3ELi1ELi1ELi1ELb0EEENS1_21CollectiveEpilogueBwdISD_SE_SG_Li384ELb0ELb1ELi3EEENS1_19SingleTileSchedulerILb0ELb0ELb0ELi96EEEEEEEEEvNT_6ParamsE)
        .other          _ZN7cutlass13device_kernelIN5flash11enable_sm90INS1_16FlashAttnBwdSm90INS1_25CollectiveMainloopBwdSm90ILi2ELi1ELi1EN4cute5tupleIJNS5_1CILi1EEES8_S8_EEENS6_IJNS7_ILi64EEENS7_ILi96EEENS7_ILi192EEEEEENS_10bfloat16_tEfNS_4arch4Sm90ELb0ELb1ELb1ELb0ELb1ELb0ELb1ELb0ELi3ELi1ELi1ELi1ELb0EEENS1_21CollectiveEpilogueBwdISD_SE_SG_Li384ELb0ELb1ELi3EEENS1_19SingleTileSchedulerILb0ELb0ELb0ELi96EEEEEEEEEvNT_6ParamsE,@"STO_CUDA_ENTRY STV_DEFAULT"
_ZN7cutlass13device_kernelIN5flash11enable_sm90INS1_16FlashAttnBwdSm90INS1_25CollectiveMainloopBwdSm90ILi2ELi1ELi1EN4cute5tupleIJNS5_1CILi1EEES8_S8_EEENS6_IJNS7_ILi64EEENS7_ILi96EEENS7_ILi192EEEEEENS_10bfloat16_tEfNS_4arch4Sm90ELb0ELb1ELb1ELb0ELb1ELb0ELb1ELb0ELi3ELi1ELi1ELi1ELb0EEENS1_21CollectiveEpilogueBwdISD_SE_SG_Li384ELb0ELb1ELi3EEENS1_19SingleTileSchedulerILb0ELb0ELb0ELi96EEEEEEEEEvNT_6ParamsE:
        /* <DEDUP_REMOVED lines=30> */
.L_x_1300:
[----:B------:R-:W-:Y:S05]  /*01e0*/  BSYNC B0 ;  /* 0x0000000000007941 */ /* 0x000fea0003800000 */
.L_x_1299:
        /* <DEDUP_REMOVED lines=37> */
.L_x_1301:
        /* <DEDUP_REMOVED lines=20> */
.L_x_1302:
[----:B------:R-:W-:Y:S01]  /*0580*/  PLOP3.LUT P0, PT, PT, PT, UP0, 0x80, 0x0 ;  /* 0x000000000000781c */ /* 0x000fe20003f0f008 */
[----:B------:R-:W-:Y:S01]  /*0590*/  NOP ;  /* 0x0000000000007918 */ /* 0x000fe20000000000 */
[----:B------:R-:W-:Y:S01]  /*05a0*/  ULDC.64 UR46, c[0x0][0x208] ;  /* 0x00008200002e7ab9 */ /* 0x000fe20000000a00 */
[----:B-12-4-:R-:W-:Y:S10]  /*05b0*/  BAR.SYNC.DEFER_BLOCKING 0x0 ;  /* 0x0000000000007b1d */ /* 0x016ff40000010000 */
[----:B------:R-:W-:Y:S05]  /*05c0*/  @!P0 BRA `(.L_x_1303) ;  /* 0x0000005c005c8947 */ /* 0x000fea0003800000 */
.L_x_1304:
        /* <DEDUP_REMOVED lines=85> */
.L_x_1305:
        /* <DEDUP_REMOVED lines=37> */
.L_x_1308:
        /* <DEDUP_REMOVED lines=15> */
.L_x_1307:
        /* <DEDUP_REMOVED lines=20> */
.L_x_1310:
        /* <DEDUP_REMOVED lines=15> */
.L_x_1309:
        /* <DEDUP_REMOVED lines=8> */
.L_x_1459:
        /* <DEDUP_REMOVED lines=19> */
.L_x_1312:
        /* <DEDUP_REMOVED lines=110> */
.L_x_1332:
[----:B------:R-:W-:Y:S01]  /*1920*/  IMAD.U32 R3, RZ, RZ, UR38 ;  /* 0x00000026ff037e24 */ /* 0x000fe2000f8e00ff */
[----:B------:R-:W-:Y:S05]  /*1930*/  YIELD ;  /* 0x0000000000007946 */ /* 0x000fea0003800000 */
[----:B------:R-:W-:-:S04]  /*1940*/  LOP3.LUT R3, R3, 0x1, RZ, 0xfc, !PT ;  /* 0x0000000103037812 */ /* 0x000fc800078efcff */
[----:B------:R-:W-:-:S13]  /*1950*/  ISETP.NE.AND P0, PT, R3, 0x3, PT ;  /* 0x000000030300780c */ /* 0x000fda0003f05270 */
[----:B------:R-:W-:Y:S05]  /*1960*/  @!P0 BRA `(.L_x_1314) ;  /* 0x0000000000048947 */ /* 0x000fea0003800000 */
[----:B------:R-:W-:Y:S01]  /*1970*/  BPT.TRAP 0x1 ;  /* 0x000000040000795c */ /* 0x000fe20000300000 */
.L_x_1314:
[----:B------:R-:W-:Y:S02]  /*1980*/  LEA R3, R2, UR37, 0x3 ;  /* 0x0000002502037c11 */ /* 0x000fe4000f8e18ff */
[----:B------:R-:W-:-:S04]  /*1990*/  SHF.L.U32 R10, R7, 0x1f, RZ ;  /* 0x0000001f070a7819 */ /* 0x000fc800000006ff */
[----:B------:R1:W2:Y:S01]  /*19a0*/  SYNCS.PHASECHK.TRANS64.TRYWAIT P1, [R3+URZ+0x36410], R10 ;  /* 0x0364100a030075a7 */ /* 0x0002a2000802017f */
[----:B------:R-:W-:Y:S05]  /*19b0*/  @!P0 BRA `(.L_x_1315) ;  /* 0x0000000000048947 */ /* 0x000fea0003800000 */
[----:B------:R-:W-:Y:S01]  /*19c0*/  BPT.TRAP 0x1 ;  /* 0x000000040000795c */ /* 0x000fe20000300000 */
.L_x_1315:
[----:B--2---:R-:W-:Y:S05]  /*19d0*/  @P1 BRA `(.L_x_1316) ;  /* 0x0000000000081947 */ /* 0x004fea0003800000 */
[----:B------:R-:W2:Y:S02]  /*19e0*/  SYNCS.PHASECHK.TRANS64.TRYWAIT P1, [R3+URZ+0x36410], R10 ;  /* 0x0364100a030075a7 */ /* 0x000ea4000802017f */
[----:B--2---:R-:W-:Y:S05]  /*19f0*/  @!P1 BRA `(.L_x_1317) ;  /* 0x0000008c00e89947 */ /* 0x004fea0003800000 */
.L_x_1316:
        /* <DEDUP_REMOVED lines=8> */
[----:B------:R-:W-:-:S02]  /*1a80*/  UMOV UR11, 0x40000040 ;  /* 0x40000040000b7882 */ /* 0x000fc40000000000 */
[----:B------:R-:W-:Y:S02]  /*1a90*/  ULOP3.LUT UR5, UR5, 0x3fff, URZ, 0xc0, !UPT ;  /* 0x00003fff05057892 */ /* 0x000fe4000f8ec03f */
[----:B-12---:R-:W-:Y:S02]  /*1aa0*/  LEA R10, R9, UR37, 0x2 ;  /* 0x00000025090a7c11 */ /* 0x006fe4000f8e10ff */
[----:B------:R-:W-:Y:S02]  /*1ab0*/  ULEA UR4, UR6, UR37, 0xc ;  /* 0x0000002506047291 */ /* 0x000fe4000f8e603f */
[----:B------:R-:W-:Y:S02]  /*1ac0*/  ULOP3.LUT UR5, UR5, 0x10000, URZ, 0xfc, !UPT ;  /* 0x0001000005057892 */ /* 0x000fe4000f8efc3f */
[----:B------:R-:W-:Y:S02]  /*1ad0*/  USHF.R.U32.HI UR6, URZ, 0x4, UR4 ;  /* 0x000000043f067899 */ /* 0x000fe40008011604 */
[----:B------:R-:W-:-:S02]  /*1ae0*/  UIMAD UR5, UR7, 0x600, UR5 ;  /* 0x00000600070578a4 */ /* 0x000fc4000f8e0205 */
[----:B------:R-:W-:-:S04]  /*1af0*/  ULOP3.LUT UR6, UR6, 0x3fff, URZ, 0xc0, !UPT ;  /* 0x00003fff06067892 */ /* 0x000fc8000f8ec03f */
[----:B------:R-:W-:Y:S01]  /*1b00*/  ULOP3.LUT UR6, UR6, 0x10000, URZ, 0xfc, !UPT ;  /* 0x0001000006067892 */ /* 0x000fe2000f8efc3f */
[----:B------:R-:W-:-:S06]  /*1b10*/  UMOV UR8, UR5 ;  /* 0x0000000500087c82 */ /* 0x000fcc0008000000 */
[----:B------:R-:W-:Y:S02]  /*1b20*/  UMOV UR10, UR6 ;  /* 0x00000006000a7c82 */ /* 0x000fe40008000000 */
[----:B------:R-:W-:Y:S01]  /*1b30*/  HGMMA.64x32x16.F32.BF16 R136, gdesc[UR8], RZ, !UPT, gsb0 ;  /* 0x00600000088879f0 */ /* 0x000fe2000c0018ff */
        /* <DEDUP_REMOVED lines=82> */
.L_x_1318:
[----:B-1----:R-:W-:-:S04]  /*2060*/  SHF.L.U32 R10, R4, 0x1f, RZ ;  /* 0x0000001f040a7819 */ /* 0x002fc800000006ff */
[----:B------:R1:W4:Y:S01]  /*2070*/  SYNCS.PHASECHK.TRANS64.TRYWAIT P1, [UR37+0x36430], R10 ;  /* 0x0364300aff0075a7 */ /* 0x0003220008020165 */
[----:B------:R-:W-:Y:S05]  /*2080*/  @!P0 BRA `(.L_x_1319) ;  /* 0x0000000000048947 */ /* 0x000fea0003800000 */
[----:B------:R-:W-:Y:S01]  /*2090*/  BPT.TRAP 0x1 ;  /* 0x000000040000795c */ /* 0x000fe20000300000 */
.L_x_1319:
[----:B----4-:R-:W-:Y:S05]  /*20a0*/  @P1 BRA `(.L_x_1320) ;  /* 0x0000000000081947 */ /* 0x010fea0003800000 */
[----:B------:R-:W4:Y:S02]  /*20b0*/  SYNCS.PHASECHK.TRANS64.TRYWAIT P1, [UR37+0x36430], R10 ;  /* 0x0364300aff0075a7 */ /* 0x000f240008020165 */
[----:B----4-:R-:W-:Y:S05]  /*20c0*/  @!P1 BRA `(.L_x_1321) ;  /* 0x0000008800489947 */ /* 0x010fea0003800000 */
.L_x_1320:
        /* <DEDUP_REMOVED lines=147> */
.L_x_1324:
[----:B------:R-:W-:-:S06]  /*2a00*/  UISETP.NE.AND UP0, UPT, UR42, 0x1, UPT ;  /* 0x000000012a00788c */ /* 0x000fcc000bf05270 */
[----:B------:R-:W-:-:S05]  /*2a10*/  PLOP3.LUT P1, PT, PT, PT, UP0, 0x80, 0x0 ;  /* 0x000000000000781c */ /* 0x000fca0003f2f008 */
[----:B------:R-:W-:-:S08]  /*2a20*/  @UP0 ULDC UR5, c[0x0][0x754] ;  /* 0x0001d50000050ab9 */ /* 0x000fd00000000800 */
[----:B------:R-:W-:Y:S01]  /*2a30*/  @P1 IMAD.HI.U32 R143, R142, UR5, RZ ;  /* 0x000000058e8f1c27 */ /* 0x000fe2000f8e00ff */
[----:B------:R-:W-:-:S04]  /*2a40*/  @UP0 ULDC UR5, c[0x0][0x758] ;  /* 0x0001d60000050ab9 */ /* 0x000fc80000000800 */
[----:B------:R-:W-:-:S07]  /*2a50*/  @P1 SHF.R.U32.HI R142, RZ, UR5, R143 ;  /* 0x00000005ff8e1c19 */ /* 0x000fce000801168f */
.L_x_1325:
[----:B------:R-:W-:Y:S05]  /*2a60*/  BSYNC B0 ;  /* 0x0000000000007941 */ /* 0x000fea0003800000 */
.L_x_1323:
[----:B------:R-:W4:Y:S01]  /*2a70*/  LDL R143, [R1+0x4] ;  /* 0x00000400018f7983 */ /* 0x000f220000100800 */
[----:B------:R-:W-:Y:S01]  /*2a80*/  IADD3 R148, R140, UR4, R5 ;  /* 0x000000048c947c10 */ /* 0x000fe2000fffe005 */
[----:B----4-:R-:W-:-:S05]  /*2a90*/  IMAD R142, R142, UR42, R143 ;  /* 0x0000002a8e8e7c24 */ /* 0x010fca000f8e028f */
[----:B------:R-:W-:Y:S02]  /*2aa0*/  VIADDMNMX R147, R142, UR42, R147, PT ;  /* 0x0000002a8e937c46 */ /* 0x000fe4000b800193 */
[----:B------:R-:W-:-:S07]  /*2ab0*/  VIMNMX R148, R148, R142, !PT ;  /* 0x0000008e94947248 */ /* 0x000fce0007fe0100 */
.L_x_1322:
        /* <DEDUP_REMOVED lines=18> */
.L_x_1328:
[----:B------:R-:W-:-:S06]  /*2be0*/  UISETP.NE.AND UP0, UPT, UR42, 0x1, UPT ;  /* 0x000000012a00788c */ /* 0x000fcc000bf05270 */
[----:B------:R-:W-:-:S05]  /*2bf0*/  PLOP3.LUT P1, PT, PT, PT, UP0, 0x80, 0x0 ;  /* 0x000000000000781c */ /* 0x000fca0003f2f008 */
[----:B------:R-:W-:-:S08]  /*2c00*/  @UP0 ULDC UR4, c[0x0][0x754] ;  /* 0x0001d50000040ab9 */ /* 0x000fd00000000800 */
[----:B------:R-:W-:Y:S01]  /*2c10*/  @P1 IMAD.HI.U32 R142, R140, UR4, RZ ;  /* 0x000000048c8e1c27 */ /* 0x000fe2000f8e00ff */
[----:B------:R-:W-:-:S04]  /*2c20*/  @UP0 ULDC UR4, c[0x0][0x758] ;  /* 0x0001d60000040ab9 */ /* 0x000fc80000000800 */
[----:B------:R-:W-:-:S07]  /*2c30*/  @P1 SHF.R.U32.HI R140, RZ, UR4, R142 ;  /* 0x00000004ff8c1c19 */ /* 0x000fce000801168e */
.L_x_1329:
[----:B------:R-:W-:Y:S05]  /*2c40*/  BSYNC B0 ;  /* 0x0000000000007941 */ /* 0x000fea0003800000 */
.L_x_1327:
[----:B------:R-:W4:Y:S02]  /*2c50*/  LDL R142, [R1+0x4] ;  /* 0x00000400018e7983 */ /* 0x000f240000100800 */
[----:B----4-:R-:W-:-:S05]  /*2c60*/  IMAD R140, R140, UR42, R142 ;  /* 0x0000002a8c8c7c24 */ /* 0x010fca000f8e028e */
[----:B------:R-:W-:Y:S02]  /*2c70*/  VIMNMX R145, R145, R140, !PT ;  /* 0x0000008c91917248 */ /* 0x000fe40007fe0100 */
[----:B------:R-:W-:-:S07]  /*2c80*/  VIADDMNMX R139, R140, UR42, R139, PT ;  /* 0x0000002a8c8b7c46 */ /* 0x000fce000b80018b */
.L_x_1326:
        /* <DEDUP_REMOVED lines=217> */
[----:B------:R-:W-:Y:S02]  /*3a20*/  UIMAD UR4, UR10, 0x3000, UR37 ;  /* 0x000030000a0478a4 */ /* 0x000fe4000f8e0225 */
[----:B------:R-:W-:Y:S02]  /*3a30*/  UIADD3 UR6, UR9, 0xc0, URZ ;  /* 0x000000c009067890 */ /* 0x000fe4000fffe03f */
[----:B------:R-:W-:Y:S02]  /*3a40*/  USHF.R.U32.HI UR5, URZ, 0x4, UR4 ;  /* 0x000000043f057899 */ /* 0x000fe40008011604 */
[----:B------:R-:W-:Y:S02]  /*3a50*/  UIADD3 UR4, UR8, 0x180, URZ ;  /* 0x0000018008047890 */ /* 0x000fe4000fffe03f */
[----:B------:R-:W-:Y:S01]  /*3a60*/  ULOP3.LUT UR10, UR5, 0x3fff, URZ, 0xc0, !UPT ;  /* 0x00003fff050a7892 */ /* 0x000fe2000f8ec03f */
[----:B------:R-:W-:-:S02]  /*3a70*/  UMOV UR7, 0x80000020 ;  /* 0x8000002000077882 */ /* 0x000fc40000000000 */
[----:B------:R-:W-:Y:S01]  /*3a80*/  UMOV UR5, 0x40000040 ;  /* 0x4000004000057882 */ /* 0x000fe20000000000 */
[----:B------:R-:W-:Y:S02]  /*3a90*/  WARPGROUP.DEPBAR.LE gsb0, 0x0 ;  /* 0x00008000000079c5 */ /* 0x000fe40000010000 */
[----:B------:R-:W-:-:S06]  /*3aa0*/  WARPGROUP.ARRIVE ;  /* 0x00000000000079c5 */ /* 0x000fcc0000000000 */
[----:B------:R-:W-:Y:S01]  /*3ab0*/  HGMMA.64x96x16.F32.BF16 R72, gdesc[UR4].tnspA.tnspB, R72, gsb0 ;  /* 0x61600000044879f0 */ /* 0x000fe20008001848 */
[----:B-1----:R-:W-:-:S04]  /*3ac0*/  IMAD.U32 R153, RZ, RZ, UR37 ;  /* 0x00000025ff997e24 */ /* 0x002fc8000f8e00ff */
[----:B------:R-:W-:-:S05]  /*3ad0*/  VIADD R153, R153, 0x33400 ;  /* 0x0003340099997836 */ /* 0x000fca0000000000 */
[----:B------:R-:W-:-:S13]  /*3ae0*/  R2UR UR13, R153 ;  /* 0x00000000990d72ca */ /* 0x000fda00000e0000 */
[----:B------:R-:W-:-:S04]  /*3af0*/  USHF.R.U32.HI UR13, URZ, 0x4, UR13 ;  /* 0x000000043f0d7899 */ /* 0x000fc8000801160d */
[----:B------:R-:W-:-:S04]  /*3b00*/  ULOP3.LUT UR13, UR13, 0x3fff, URZ, 0xc0, !UPT ;  /* 0x00003fff0d0d7892 */ /* 0x000fc8000f8ec03f */
[----:B------:R-:W-:Y:S01]  /*3b10*/  ULOP3.LUT UR14, UR13, 0x10000, URZ, 0xfc, !UPT ;  /* 0x000100000d0e7892 */ /* 0x000fe2000f8efc3f */
[----:B------:R-:W-:Y:S01]  /*3b20*/  UMOV UR9, 0x80000020 ;  /* 0x8000002000097882 */ /* 0x000fe20000000000 */
[----:B------:R-:W-:-:S05]  /*3b30*/  UMOV UR11, 0x40000040 ;  /* 0x40000040000b7882 */ /* 0x000fca0000000000 */
[----:B------:R-:W-:Y:S01]  /*3b40*/  UMOV UR8, UR14 ;  /* 0x0000000e00087c82 */ /* 0x000fe20008000000 */
        /* <DEDUP_REMOVED lines=48> */
.L_x_1330:
        /* <DEDUP_REMOVED lines=59> */
.L_x_1331:
        /* <DEDUP_REMOVED lines=63> */
.L_x_1306:
        /* <DEDUP_REMOVED lines=25> */
.L_x_1334:
        /* <DEDUP_REMOVED lines=20> */
.L_x_1335:
        /* <DEDUP_REMOVED lines=18> */
.L_x_1336:
        /* <DEDUP_REMOVED lines=18> */
.L_x_1337:
        /* <DEDUP_REMOVED lines=137> */
.L_x_1339:
[----:B------:R-:W-:Y:S05]  /*5390*/  BSYNC B0 ;  /* 0x0000000000007941 */ /* 0x000fea0003800000 */
.L_x_1338:
[----:B------:R-:W-:-:S04]  /*53a0*/  DEPBAR.LE SB0, 0x0 ;  /* 0x000080000000791a */ /* 0x000fc80000000000 */
[----:B------:R-:W-:Y:S05]  /*53b0*/  EXIT ;  /* 0x000000000000794d */ /* 0x000fea0003800000 */
.L_x_1333:
[----:B------:R-:W1:Y:S01]  /*53c0*/  S2R R0, SR_TID.X ;  /* 0x0000000000007919 */ /* 0x000e620000002100 */
[----:B------:R-:W2:Y:S01]  /*53d0*/  S2UR UR9, SR_CTAID.Y ;  /* 0x00000000000979c3 */ /* 0x000ea20000002600 */
[----:B------:R-:W-:Y:S01]  /*53e0*/  BSSY B0, `(.L_x_1340) ;  /* 0x0000032000007945 */ /* 0x000fe20003800000 */
[----:B------:R-:W3:Y:S06]  /*53f0*/  S2R R11, SR_CTAID.X ;  /* 0x00000000000b7919 */ /* 0x000eec0000002500 */
        /* <DEDUP_REMOVED lines=48> */
.L_x_1341:
[----:B------:R-:W-:Y:S05]  /*5700*/  BSYNC B0 ;  /* 0x0000000000007941 */ /* 0x000fea0003800000 */
.L_x_1340:
        /* <DEDUP_REMOVED lines=16> */
.L_x_1343:
[----:B------:R-:W-:Y:S05]  /*5810*/  BSYNC B0 ;  /* 0x0000000000007941 */ /* 0x000fea0003800000 */
.L_x_1342:
        /* <DEDUP_REMOVED lines=16> */
.L_x_1345:
[----:B------:R-:W-:Y:S05]  /*5920*/  BSYNC B0 ;  /* 0x0000000000007941 */ /* 0x000fea0003800000 */
.L_x_1344:
        /* <DEDUP_REMOVED lines=17> */
.L_x_1347:
[----:B------:R-:W-:Y:S05]  /*5a40*/  BSYNC B0 ;  /* 0x0000000000007941 */ /* 0x000fea0003800000 */
.L_x_1346:
        /* <DEDUP_REMOVED lines=17> */
.L_x_1349:
[----:B------:R-:W-:Y:S05]  /*5b60*/  BSYNC B0 ;  /* 0x0000000000007941 */ /* 0x000fea0003800000 */
.L_x_1348:
        /* <DEDUP_REMOVED lines=29> */
.L_x_1351:
[----:B------:R-:W-:Y:S05]  /*5d40*/  BSYNC B0 ;  /* 0x0000000000007941 */ /* 0x000fea0003800000 */
.L_x_1350:
        /* <DEDUP_REMOVED lines=13> */
.L_x_1353:
[----:B------:R-:W-:Y:S05]  /*5e20*/  BSYNC B0 ;  /* 0x0000000000007941 */ /* 0x000fea0003800000 */
.L_x_1352:
        /* <DEDUP_REMOVED lines=15> */
.L_x_1355:
[----:B------:R-:W-:Y:S05]  /*5f20*/  BSYNC B0 ;  /* 0x0000000000007941 */ /* 0x000fea0003800000 */
.L_x_1354:
        /* <DEDUP_REMOVED lines=15> */
.L_x_1357:
[----:B------:R-:W-:Y:S05]  /*6020*/  BSYNC B0 ;  /* 0x0000000000007941 */ /* 0x000fea0003800000 */
.L_x_1356:
        /* <DEDUP_REMOVED lines=15> */
.L_x_1359:
[----:B------:R-:W-:Y:S05]  /*6120*/  BSYNC B0 ;  /* 0x0000000000007941 */ /* 0x000fea0003800000 */
.L_x_1358:
        /* <DEDUP_REMOVED lines=15> */
.L_x_1361:
[----:B------:R-:W-:Y:S05]  /*6220*/  BSYNC B0 ;  /* 0x0000000000007941 */ /* 0x000fea0003800000 */
.L_x_1360:
        /* <DEDUP_REMOVED lines=15> */
.L_x_1363:
[----:B------:R-:W-:Y:S05]  /*6320*/  BSYNC B0 ;  /* 0x0000000000007941 */ /* 0x000fea0003800000 */
.L_x_1362:
[----:B------:R-:W-:Y:S05]  /*6330*/  EXIT ;  /* 0x000000000000794d */ /* 0x000fea0003800000 */
.L_x_1303:
        /* <DEDUP_REMOVED lines=14> */
[----:B------:R-:W-:Y:S02]  /*6420*/  ULDC UR4, c[0x0][0x280] ;  /* 0x0000a00000047ab9 */ /* 0x000fe40000000800 */
[----:B------:R-:W-:-:S04]  /*6430*/  UIADD3 UR5, UR4, 0x3f, URZ ;  /* 0x0000003f04057890 */ /* 0x000fc8000fffe03f */
[----:B------:R-:W-:Y:S01]  /*6440*/  USHF.R.S32.HI UR6, URZ, 0x1f, UR5 ;  /* 0x0000001f3f067899 */ /* 0x000fe20008011405 */
[----:B------:R-:W2:Y:S03]  /*6450*/  S2UR UR17, SR_CTAID.Y ;  /* 0x00000000001179c3 */ /* 0x000ea60000002600 */
[----:B------:R-:W-:-:S04]  /*6460*/  ULEA.HI UR5, UR6, UR5, URZ, 0x6 ;  /* 0x0000000506057291 */ /* 0x000fc8000f8f303f */
[----:B------:R-:W-:Y:S01]  /*6470*/  USHF.R.S32.HI UR5, URZ, 0x6, UR5 ;  /* 0x000000063f057899 */ /* 0x000fe20008011405 */
[----:B-1----:R-:W-:Y:S01]  /*6480*/  ISETP.LE.AND P0, PT, RZ, UR23, PT ;  /* 0x00000017ff007c0c */ /* 0x002fe2000bf03270 */
[----:B--2---:R-:W-:-:S12]  /*6490*/  USHF.R.S32.HI UR18, URZ, 0x1f, UR17 ;  /* 0x0000001f3f127899 */ /* 0x004fd80008011411 */
[----:B------:R-:W-:Y:S05]  /*64a0*/  @!P0 BRA `(.L_x_1367) ;  /* 0x00000000002c8947 */ /* 0x000fea0003800000 */
        /* <DEDUP_REMOVED lines=9> */
[----:B------:R-:W-:Y:S01]  /*6540*/  USEL UR11, UR5, UR7, UP0 ;  /* 0x00000007050b7287 */ /* 0x000fe20008000000 */
[----:B------:R-:W-:Y:S11]  /*6550*/  BRA `(.L_x_1368) ;  /* 0x0000000000047947 */ /* 0x000ff60003800000 */
.L_x_1367:
[----:B------:R-:W-:-:S05]  /*6560*/  UMOV UR11, UR5 ;  /* 0x00000005000b7c82 */ /* 0x000fca0008000000 */
.L_x_1368:
[----:B------:R-:W-:Y:S01]  /*6570*/  UIMAD UR4, UR23, 0x60, UR4 ;  /* 0x00000060170478a4 */ /* 0x000fe2000f8e0204 */
[----:B------:R-:W-:Y:S01]  /*6580*/  ULDC UR6, c[0x0][0x290] ;  /* 0x0000a40000067ab9 */ /* 0x000fe20000000800 */
[----:B------:R-:W-:Y:S01]  /*6590*/  ULDC UR7, c[0x0][0x74c] ;  /* 0x0001d30000077ab9 */ /* 0x000fe20000000800 */
[----:B------:R-:W-:Y:S01]  /*65a0*/  ULDC.64 UR8, c[0x0][0x2d8] ;  /* 0x0000b60000087ab9 */ /* 0x000fe20000000a00 */
[----:B------:R-:W-:Y:S02]  /*65b0*/  UIADD3 UR6, -UR7, UR4, -UR6 ;  /* 0x0000000407067290 */ /* 0x000fe4000fffe906 */
[----:B------:R-:W-:Y:S02]  /*65c0*/  UIMAD UR4, UR18, UR8, URZ ;  /* 0x00000008120472a4 */ /* 0x000fe4000f8e023f */
[----:B------:R-:W-:Y:S02]  /*65d0*/  USHF.R.S32.HI UR7, URZ, 0x1f, UR6 ;  /* 0x0000001f3f077899 */ /* 0x000fe40008011406 */
[----:B------:R-:W-:-:S02]  /*65e0*/  UIMAD UR4, UR17, UR9, UR4 ;  /* 0x00000009110472a4 */ /* 0x000fc4000f8e0204 */
[----:B------:R-:W-:Y:S02]  /*65f0*/  ULEA.HI UR10, UR7, UR6, URZ, 0x6 ;  /* 0x00000006070a7291 */ /* 0x000fe4000f8f303f */
[----:B------:R-:W-:Y:S02]  /*6600*/  UIMAD.WIDE.U32 UR6, UR17, UR8, URZ ;  /* 0x00000008110672a5 */ /* 0x000fe4000f8e003f */
[----:B------:R-:W-:Y:S02]  /*6610*/  USHF.R.S32.HI UR10, URZ, 0x6, UR10 ;  /* 0x000000063f0a7899 */ /* 0x000fe4000801140a */
[----:B------:R-:W-:Y:S02]  /*6620*/  USHF.R.S32.HI UR9, URZ, 0x1f, UR16 ;  /* 0x0000001f3f097899 */ /* 0x000fe40008011410 */
[----:B------:R-:W-:Y:S01]  /*6630*/  UISETP.LT.AND UP0, UPT, URZ, UR10, UPT ;  /* 0x0000000a3f00728c */ /* 0x000fe2000bf01270 */
[----:B------:R-:W-:Y:S01]  /*6640*/  ULDC.64 UR12, c[0x0][0x2e0] ;  /* 0x0000b800000c7ab9 */ /* 0x000fe20000000a00 */
[----:B------:R-:W-:-:S02]  /*6650*/  ULDC UR15, c[0x0][0x288] ;  /* 0x0000a200000f7ab9 */ /* 0x000fc40000000800 */
[----:B------:R-:W-:Y:S02]  /*6660*/  USEL UR8, URZ, UR10, !UP0 ;  /* 0x0000000a3f087287 */ /* 0x000fe4000c000000 */
[----:B------:R-:W-:Y:S02]  /*6670*/  UIMAD UR9, UR9, UR12, URZ ;  /* 0x0000000c090972a4 */ /* 0x000fe4000f8e023f */
[----:B------:R-:W-:Y:S02]  /*6680*/  UISETP.GT.AND UP0, UPT, UR11, UR8, UPT ;  /* 0x000000080b00728c */ /* 0x000fe4000bf04270 */
[----:B------:R-:W-:Y:S02]  /*6690*/  UIMAD UR10, UR16, UR15, URZ ;  /* 0x0000000f100a72a4 */ /* 0x000fe4000f8e023f */
[----:B------:R-:W-:Y:S02]  /*66a0*/  UIMAD UR14, UR16, UR13, UR9 ;  /* 0x0000000d100e72a4 */ /* 0x000fe4000f8e0209 */
[----:B------:R-:W-:Y:S01]  /*66b0*/  PLOP3.LUT P1, PT, PT, PT, UP0, 0x80, 0x0 ;  /* 0x000000000000781c */ /* 0x000fe20003f2f008 */
[----:B------:R-:W-:-:S02]  /*66c0*/  UIADD3 UR7, UR7, UR4, URZ ;  /* 0x0000000407077290 */ /* 0x000fc4000fffe03f */
[----:B------:R-:W-:Y:S02]  /*66d0*/  UIADD3 UR9, UP1, UR10, UR17, URZ ;  /* 0x000000110a097290 */ /* 0x000fe4000ff3e03f */
[----:B------:R-:W-:Y:S01]  /*66e0*/  UIMAD.WIDE.U32 UR6, UR16, UR12, UR6 ;  /* 0x0000000c100672a5 */ /* 0x000fe2000f8e0006 */
[----:B------:R-:W-:Y:S01]  /*66f0*/  ELECT P0, URZ, PT ;  /* 0x00000000003f782f */ /* 0x000fe20003800000 */
[----:B------:R-:W-:-:S06]  /*6700*/  ULEA.HI.X.SX32 UR10, UR10, UR18, 0x1, UP1 ;  /* 0x000000120a0a7291 */ /* 0x000fcc00088f0e3f */
[----:B------:R-:W-:Y:S06]  /*6710*/  @!P1 BRA `(.L_x_1369) ;  /* 0x0000001400509947 */ /* 0x000fec0003800000 */
[----:B------:R-:W1:Y:S01]  /*6720*/  S2R R0, SR_TID.X ;  /* 0x0000000000007919 */ /* 0x000e620000002100 */
[----:B------:R-:W-:Y:S02]  /*6730*/  UIADD3 UR4, -UR8, UR11, URZ ;  /* 0x0000000b08047290 */ /* 0x000fe4000fffe13f */
[----:B------:R-:W-:Y:S02]  /*6740*/  UIADD3 UR14, UR7, UR14, URZ ;  /* 0x0000000e070e7290 */ /* 0x000fe4000fffe03f */
[----:B------:R-:W-:-:S04]  /*6750*/  ULOP3.LUT UR4, UR4, 0x1, URZ, 0xc0, !UPT ;  /* 0x0000000104047892 */ /* 0x000fc8000f8ec03f */
[----:B------:R-:W-:-:S03]  /*6760*/  UISETP.NE.U32.AND UP0, UPT, UR4, 0x1, UPT ;  /* 0x000000010400788c */ /* 0x000fc6000bf05070 */
[----:B------:R-:W-:Y:S02]  /*6770*/  ULDC UR4, c[0x0][0x760] ;  /* 0x0001d80000047ab9 */ /* 0x000fe40000000800 */
[----:B------:R-:W-:Y:S01]  /*6780*/  UIMAD UR15, UR15, UR4, URZ ;  /* 0x000000040f0f72a4 */ /* 0x000fe2000f8e023f */
[----:B------:R-:W-:Y:S02]  /*6790*/  PLOP3.LUT P1, PT, PT, PT, UP0, 0x80, 0x0 ;  /* 0x000000000000781c */ /* 0x000fe40003f2f008 */
[----:B-1----:R-:W-:-:S11]  /*67a0*/  LOP3.LUT R9, R0, 0x1f, RZ, 0xc0, !PT ;  /* 0x0000001f00097812 */ /* 0x002fd600078ec0ff */
[----:B------:R-:W-:Y:S05]  /*67b0*/  @P1 BRA `(.L_x_1370) ;  /* 0x0000000400d01947 */ /* 0x000fea0003800000 */
        /* <DEDUP_REMOVED lines=8> */
[----:B------:R-:W-:-:S04]  /*6840*/  IMAD.U32 R2, RZ, RZ, UR13 ;  /* 0x0000000dff027e24 */ /* 0x000fc8000f8e00ff */
[----:B------:R-:W-:Y:S01]  /*6850*/  IMAD.U32 R3, RZ, RZ, UR4 ;  /* 0x00000004ff037e24 */ /* 0x000fe2000f8e00ff */
[----:B------:R-:W-:Y:S06]  /*6860*/  @P2 BRA `(.L_x_1372) ;  /* 0x0000000000142947 */ /* 0x000fec0003800000 */
.L_x_1373:
[----:B------:R-:W2:Y:S04]  /*6870*/  LDG.E.STRONG.GPU R0, desc[UR46][R2.64] ;  /* 0x0000002e02007981 */ /* 0x000ea8000c1ef900 */
[----:B--2---:R-:W-:Y:S01]  /*6880*/  CCTL.IVALL ;  /* 0x00000000ff00798f */ /* 0x004fe20002000000 */
[----:B------:R-:W-:Y:S05]  /*6890*/  YIELD ;  /* 0x0000000000007946 */ /* 0x000fea0003800000 */
[----:B------:R-:W-:-:S13]  /*68a0*/  ISETP.NE.AND P1, PT, R0, UR23, PT ;  /* 0x0000001700007c0c */ /* 0x000fda000bf25270 */
[----:B------:R-:W-:Y:S05]  /*68b0*/  @P1 BRA `(.L_x_1373) ;  /* 0xfffffffc00ec1947 */ /* 0x000fea000383ffff */
.L_x_1372:
[----:B------:R-:W-:Y:S05]  /*68c0*/  BSYNC B1 ;  /* 0x0000000000017941 */ /* 0x000fea0003800000 */
.L_x_1371:
[----:B------:R-:W-:-:S03]  /*68d0*/  UMOV UR4, 0xffffffff ;  /* 0xffffffff00047882 */ /* 0x000fc60000000000 */
[----:B------:R-:W-:Y:S05]  /*68e0*/  BRA.DIV UR4, `(.L_x_1374) ;  /* 0x0000004204587947 */ /* 0x000fea000b800000 */
[----:B------:R-:W-:Y:S01]  /*68f0*/  NOP ;  /* 0x0000000000007918 */ /* 0x000fe20000000000 */
.L_x_1462:
        /* <DEDUP_REMOVED lines=22> */
.L_x_1376:
[----:B------:R-:W-:Y:S05]  /*6a60*/  BSYNC B1 ;  /* 0x0000000000017941 */ /* 0x000fea0003800000 */
.L_x_1375:
        /* <DEDUP_REMOVED lines=19> */
.L_x_1378:
[----:B------:R-:W-:Y:S05]  /*6ba0*/  BSYNC B1 ;  /* 0x0000000000017941 */ /* 0x000fea0003800000 */
.L_x_1377:
        /* <DEDUP_REMOVED lines=20> */
.L_x_1380:
[----:B------:R-:W-:Y:S05]  /*6cf0*/  BSYNC B1 ;  /* 0x0000000000017941 */ /* 0x000fea0003800000 */
.L_x_1379:
[----:B------:R-:W-:Y:S06]  /*6d00*/  BAR.ARV 0xa, 0xa0 ;  /* 0x0282800000007b1d */ /* 0x000fec0000002000 */
[----:B------:R-:W-:Y:S04]  /*6d10*/  BSSY B1, `(.L_x_1381) ;  /* 0x0000003000017945 */ /* 0x000fe80003800000 */
[----:B------:R-:W-:Y:S05]  /*6d20*/  @!P0 BRA `(.L_x_1382) ;  /* 0x0000000000048947 */ /* 0x000fea0003800000 */
[----:B------:R-:W-:-:S04]  /*6d30*/  DEPBAR.LE SB0, 0x1 ;  /* 0x000080400000791a */ /* 0x000fc80000000000 */
.L_x_1382:
[----:B------:R-:W-:Y:S05]  /*6d40*/  BSYNC B1 ;  /* 0x0000000000017941 */ /* 0x000fea0003800000 */
.L_x_1381:
[----:B------:R-:W-:Y:S06]  /*6d50*/  BAR.ARV 0xb, 0xa0 ;  /* 0x02c2800000007b1d */ /* 0x000fec0000002000 */
[----:B------:R-:W-:Y:S04]  /*6d60*/  BSSY B1, `(.L_x_1383) ;  /* 0x0000003000017945 */ /* 0x000fe80003800000 */
[----:B------:R-:W-:Y:S05]  /*6d70*/  @!P0 BRA `(.L_x_1384) ;  /* 0x0000000000048947 */ /* 0x000fea0003800000 */
[----:B------:R-:W-:-:S04]  /*6d80*/  DEPBAR.LE SB0, 0x0 ;  /* 0x000080000000791a */ /* 0x000fc80000000000 */
.L_x_1384:
[----:B------:R-:W-:Y:S05]  /*6d90*/  BSYNC B1 ;  /* 0x0000000000017941 */ /* 0x000fea0003800000 */
.L_x_1383:
        /* <DEDUP_REMOVED lines=19> */
.L_x_1386:
[----:B------:R-:W-:Y:S05]  /*6ed0*/  BSYNC B1 ;  /* 0x0000000000017941 */ /* 0x000fea0003800000 */
.L_x_1385:
[----:B------:R-:W-:Y:S01]  /*6ee0*/  UIADD3 UR18, UR8, 0x1, URZ ;  /* 0x0000000108127890 */ /* 0x000fe2000fffe03f */
[----:B------:R-:W-:Y:S11]  /*6ef0*/  BRA `(.L_x_1387) ;  /* 0x0000000000047947 */ /* 0x000ff60003800000 */
.L_x_1370:
[----:B------:R-:W-:-:S05]  /*6f00*/  UMOV UR18, UR8 ;  /* 0x0000000800127c82 */ /* 0x000fca0008000000 */
.L_x_1387:
[----:B------:R-:W-:-:S03]  /*6f10*/  UIADD3 UR4, UR8, 0x1, URZ ;  /* 0x0000000108047890 */ /* 0x000fc6000fffe03f */
[----:B------:R-:W-:Y:S01]  /*6f20*/  UMOV UR8, UR18 ;  /* 0x0000001200087c82 */ /* 0x000fe20008000000 */
[----:B------:R-:W-:-:S06]  /*6f30*/  UISETP.NE.AND UP0, UPT, UR11, UR4, UPT ;  /* 0x000000040b00728c */ /* 0x000fcc000bf05270 */
[----:B------:R-:W-:-:S13]  /*6f40*/  PLOP3.LUT P1, PT, PT, PT, UP0, 0x80, 0x0 ;  /* 0x000000000000781c */ /* 0x000fda0003f2f008 */
[----:B------:R-:W-:Y:S05]  /*6f50*/  @!P1 BRA `(.L_x_1369) ;  /* 0x0000000c00409947 */ /* 0x000fea0003800000 */
[----:B------:R-:W-:Y:S01]  /*6f60*/  ULDC.64 UR20, c[0x0][0x2c0] ;  /* 0x0000b00000147ab9 */ /* 0x000fe20000000a00 */
[----:B------:R-:W-:Y:S01]  /*6f70*/  UMOV UR4, URZ ;  /* 0x0000003f00047c82 */ /* 0x000fe20008000000 */
[----:B------:R-:W-:Y:S01]  /*6f80*/  ULEA UR20, UP0, UR6, UR20, 0x2 ;  /* 0x0000001406147291 */ /* 0x000fe2000f80103f */
[----:B------:R-:W-:-:S03]  /*6f90*/  UMOV UR8, UR18 ;  /* 0x0000001200087c82 */ /* 0x000fc60008000000 */
[----:B------:R-:W-:Y:S02]  /*6fa0*/  ULEA.HI.X UR21, UR6, UR21, UR14, 0x2, UP0 ;  /* 0x0000001506157291 */ /* 0x000fe400080f140e */
[----:B------:R-:W-:-:S04]  /*6fb0*/  UIADD3 UR20, UP0, UR20, 0x4000, URZ ;  /* 0x0000400014147890 */ /* 0x000fc8000ff1e03f */
[----:B------:R-:W-:-:S12]  /*6fc0*/  UIADD3.X UR21, URZ, UR21, URZ, UP0, !UPT ;  /* 0x000000153f157290 */ /* 0x000fd800087fe43f */
.L_x_1420:
        /* <DEDUP_REMOVED lines=11> */
.L_x_1390:
[----:B------:R-:W2:Y:S04]  /*7080*/  LDG.E.STRONG.GPU R0, desc[UR46][R2.64] ;  /* 0x0000002e02007981 */ /* 0x000ea8000c1ef900 */
[----:B--2---:R-:W-:Y:S01]  /*7090*/  CCTL.IVALL ;  /* 0x00000000ff00798f */ /* 0x004fe20002000000 */
[----:B------:R-:W-:Y:S05]  /*70a0*/  YIELD ;  /* 0x0000000000007946 */ /* 0x000fea0003800000 */
[----:B------:R-:W-:-:S13]  /*70b0*/  ISETP.NE.AND P1, PT, R0, UR23, PT ;  /* 0x0000001700007c0c */ /* 0x000fda000bf25270 */
[----:B------:R-:W-:Y:S05]  /*70c0*/  @P1 BRA `(.L_x_1390) ;  /* 0xfffffffc00ec1947 */ /* 0x000fea000383ffff */
.L_x_1389:
[----:B------:R-:W-:Y:S05]  /*70d0*/  BSYNC B1 ;  /* 0x0000000000017941 */ /* 0x000fea0003800000 */
.L_x_1388:
[----:B------:R-:W-:-:S03]  /*70e0*/  UMOV UR16, 0xffffffff ;  /* 0xffffffff00107882 */ /* 0x000fc60000000000 */
[----:B------:R-:W-:Y:S05]  /*70f0*/  BRA.DIV UR16, `(.L_x_1391) ;  /* 0x0000003a10707947 */ /* 0x000fea000b800000 */
[----:B------:R-:W-:Y:S01]  /*7100*/  NOP ;  /* 0x0000000000007918 */ /* 0x000fe20000000000 */
.L_x_1465:
        /* <DEDUP_REMOVED lines=19> */
.L_x_1393:
[----:B------:R-:W-:Y:S05]  /*7240*/  BSYNC B1 ;  /* 0x0000000000017941 */ /* 0x000fea0003800000 */
.L_x_1392:
[----:B------:R-:W-:Y:S01]  /*7250*/  UIMAD UR16, UR18, 0x3000, UR4 ;  /* 0x00003000121078a4 */ /* 0x000fe2000f8e0204 */
        /* <DEDUP_REMOVED lines=13> */
.L_x_1395:
[----:B------:R-:W-:Y:S05]  /*7330*/  BSYNC B1 ;  /* 0x0000000000017941 */ /* 0x000fea0003800000 */
.L_x_1394:
        /* <DEDUP_REMOVED lines=15> */
.L_x_1397:
[----:B------:R-:W-:Y:S05]  /*7430*/  BSYNC B1 ;  /* 0x0000000000017941 */ /* 0x000fea0003800000 */
.L_x_1396:
[----:B------:R-:W-:Y:S06]  /*7440*/  BAR.ARV 0xa, 0xa0 ;  /* 0x0282800000007b1d */ /* 0x000fec0000002000 */
[----:B------:R-:W-:Y:S04]  /*7450*/  BSSY B1, `(.L_x_1398) ;  /* 0x0000003000017945 */ /* 0x000fe80003800000 */
[----:B------:R-:W-:Y:S05]  /*7460*/  @!P0 BRA `(.L_x_1399) ;  /* 0x0000000000048947 */ /* 0x000fea0003800000 */
[----:B------:R-:W-:-:S04]  /*7470*/  DEPBAR.LE SB0, 0x1 ;  /* 0x000080400000791a */ /* 0x000fc80000000000 */
.L_x_1399:
[----:B------:R-:W-:Y:S05]  /*7480*/  BSYNC B1 ;  /* 0x0000000000017941 */ /* 0x000fea0003800000 */
.L_x_1398:
[----:B------:R-:W-:Y:S06]  /*7490*/  BAR.ARV 0xb, 0xa0 ;  /* 0x02c2800000007b1d */ /* 0x000fec0000002000 */
[----:B------:R-:W-:Y:S04]  /*74a0*/  BSSY B1, `(.L_x_1400) ;  /* 0x0000003000017945 */ /* 0x000fe80003800000 */
[----:B------:R-:W-:Y:S05]  /*74b0*/  @!P0 BRA `(.L_x_1401) ;  /* 0x0000000000048947 */ /* 0x000fea0003800000 */
[----:B------:R-:W-:-:S04]  /*74c0*/  DEPBAR.LE SB0, 0x0 ;  /* 0x000080000000791a */ /* 0x000fc80000000000 */
.L_x_1401:
[----:B------:R-:W-:Y:S05]  /*74d0*/  BSYNC B1 ;  /* 0x0000000000017941 */ /* 0x000fea0003800000 */
.L_x_1400:
        /* <DEDUP_REMOVED lines=19> */
.L_x_1403:
[----:B------:R-:W-:Y:S05]  /*7610*/  BSYNC B1 ;  /* 0x0000000000017941 */ /* 0x000fea0003800000 */
.L_x_1402:
        /* <DEDUP_REMOVED lines=9> */
.L_x_1406:
[----:B------:R-:W2:Y:S04]  /*76b0*/  LDG.E.STRONG.GPU R0, desc[UR46][R2.64] ;  /* 0x0000002e02007981 */ /* 0x000ea8000c1ef900 */
[----:B--2---:R-:W-:Y:S01]  /*76c0*/  CCTL.IVALL ;  /* 0x00000000ff00798f */ /* 0x004fe20002000000 */
[----:B------:R-:W-:Y:S05]  /*76d0*/  YIELD ;  /* 0x0000000000007946 */ /* 0x000fea0003800000 */
[----:B------:R-:W-:-:S13]  /*76e0*/  ISETP.NE.AND P1, PT, R0, UR23, PT ;  /* 0x0000001700007c0c */ /* 0x000fda000bf25270 */
[----:B------:R-:W-:Y:S05]  /*76f0*/  @P1 BRA `(.L_x_1406) ;  /* 0xfffffffc00ec1947 */ /* 0x000fea000383ffff */
.L_x_1405:
[----:B------:R-:W-:Y:S05]  /*7700*/  BSYNC B1 ;  /* 0x0000000000017941 */ /* 0x000fea0003800000 */
.L_x_1404:
[----:B------:R-:W-:-:S03]  /*7710*/  UMOV UR12, 0xffffffff ;  /* 0xffffffff000c7882 */ /* 0x000fc60000000000 */
[----:B------:R-:W-:Y:S05]  /*7720*/  BRA.DIV UR12, `(.L_x_1407) ;  /* 0x000000360c007947 */ /* 0x000fea000b800000 */
[----:B------:R-:W-:Y:S01]  /*7730*/  NOP ;  /* 0x0000000000007918 */ /* 0x000fe20000000000 */
.L_x_1468:
        /* <DEDUP_REMOVED lines=15> */
.L_x_1409:
[----:B------:R-:W-:Y:S05]  /*7830*/  BSYNC B1 ;  /* 0x0000000000017941 */ /* 0x000fea0003800000 */
.L_x_1408:
        /* <DEDUP_REMOVED lines=14> */
.L_x_1411:
[----:B------:R-:W-:Y:S05]  /*7920*/  BSYNC B1 ;  /* 0x0000000000017941 */ /* 0x000fea0003800000 */
.L_x_1410:
        /* <DEDUP_REMOVED lines=15> */
.L_x_1413:
[----:B------:R-:W-:Y:S05]  /*7a20*/  BSYNC B1 ;  /* 0x0000000000017941 */ /* 0x000fea0003800000 */
.L_x_1412:
[----:B------:R-:W-:Y:S06]  /*7a30*/  BAR.ARV 0xa, 0xa0 ;  /* 0x0282800000007b1d */ /* 0x000fec0000002000 */
[----:B------:R-:W-:Y:S04]  /*7a40*/  BSSY B1, `(.L_x_1414) ;  /* 0x0000003000017945 */ /* 0x000fe80003800000 */
[----:B------:R-:W-:Y:S05]  /*7a50*/  @!P0 BRA `(.L_x_1415) ;  /* 0x0000000000048947 */ /* 0x000fea0003800000 */
[----:B------:R-:W-:-:S04]  /*7a60*/  DEPBAR.LE SB0, 0x1 ;  /* 0x000080400000791a */ /* 0x000fc80000000000 */
.L_x_1415:
[----:B------:R-:W-:Y:S05]  /*7a70*/  BSYNC B1 ;  /* 0x0000000000017941 */ /* 0x000fea0003800000 */
.L_x_1414:
[----:B------:R-:W-:Y:S06]  /*7a80*/  BAR.ARV 0xb, 0xa0 ;  /* 0x02c2800000007b1d */ /* 0x000fec0000002000 */
[----:B------:R-:W-:Y:S04]  /*7a90*/  BSSY B1, `(.L_x_1416) ;  /* 0x0000003000017945 */ /* 0x000fe80003800000 */
[----:B------:R-:W-:Y:S05]  /*7aa0*/  @!P0 BRA `(.L_x_1417) ;  /* 0x0000000000048947 */ /* 0x000fea0003800000 */
[----:B------:R-:W-:-:S04]  /*7ab0*/  DEPBAR.LE SB0, 0x0 ;  /* 0x000080000000791a */ /* 0x000fc80000000000 */
.L_x_1417:
[----:B------:R-:W-:Y:S05]  /*7ac0*/  BSYNC B1 ;  /* 0x0000000000017941 */ /* 0x000fea0003800000 */
.L_x_1416:
        /* <DEDUP_REMOVED lines=19> */
.L_x_1419:
[----:B------:R-:W-:Y:S05]  /*7c00*/  BSYNC B1 ;  /* 0x0000000000017941 */ /* 0x000fea0003800000 */
.L_x_1418:
[----:B------:R-:W-:Y:S02]  /*7c10*/  UIADD3 UR8, UR8, 0x2, URZ ;  /* 0x0000000208087890 */ /* 0x000fe4000fffe03f */
[----:B------:R-:W-:Y:S02]  /*7c20*/  UIADD3 UR4, UR4, 0x6000, URZ ;  /* 0x0000600004047890 */ /* 0x000fe4000fffe03f */
[----:B------:R-:W-:-:S06]  /*7c30*/  UISETP.GE.AND UP0, UPT, UR8, UR11, UPT ;  /* 0x0000000b0800728c */ /* 0x000fcc000bf06270 */
[----:B------:R-:W-:-:S13]  /*7c40*/  PLOP3.LUT P1, PT, PT, PT, UP0, 0x80, 0x0 ;  /* 0x000000000000781c */ /* 0x000fda0003f2f008 */
[----:B------:R-:W-:Y:S05]  /*7c50*/  @!P1 BRA `(.L_x_1420) ;  /* 0xfffffff000dc9947 */ /* 0x000fea000383ffff */
.L_x_1369:
[----:B------:R-:W-:-:S06]  /*7c60*/  UISETP.GT.AND UP0, UPT, UR5, UR8, UPT ;  /* 0x000000080500728c */ /* 0x000fcc000bf04270 */
[----:B------:R-:W-:-:S13]  /*7c70*/  PLOP3.LUT P0, PT, PT, PT, UP0, 0x80, 0x0 ;  /* 0x000000000000781c */ /* 0x000fda0003f0f008 */
[----:B------:R-:W-:Y:S05]  /*7c80*/  @!P0 BRA `(.L_x_1366) ;  /* 0x0000002c00088947 */ /* 0x000fea0003800000 */
[----:B------:R-:W2:Y:S01]  /*7c90*/  S2R R0, SR_TID.X ;  /* 0x0000000000007919 */ /* 0x000ea20000002100 */
[----:B------:R-:W-:Y:S01]  /*7ca0*/  UIADD3 UR4, UR5, -UR8, URZ ;  /* 0x8000000805047290 */ /* 0x000fe2000fffe03f */
[----:B------:R-:W-:Y:S01]  /*7cb0*/  ULDC UR16, c[0x0][0x288] ;  /* 0x0000a20000107ab9 */ /* 0x000fe20000000800 */
[----:B------:R-:W-:Y:S02]  /*7cc0*/  ULDC UR17, c[0x0][0x760] ;  /* 0x0001d80000117ab9 */ /* 0x000fe40000000800 */
[----:B------:R-:W-:Y:S02]  /*7cd0*/  ULOP3.LUT UR4, UR4, 0x1, URZ, 0xc0, !UPT ;  /* 0x0000000104047892 */ /* 0x000fe4000f8ec03f */
[----:B------:R-:W-:Y:S02]  /*7ce0*/  UIMAD UR18, UR16, UR17, URZ ;  /* 0x00000011101272a4 */ /* 0x000fe4000f8e023f */
[----:B------:R-:W-:-:S06]  /*7cf0*/  UISETP.NE.U32.AND UP0, UPT, UR4, 0x1, UPT ;  /* 0x000000010400788c */ /* 0x000fcc000bf05070 */
[----:B------:R-:W-:Y:S02]  /*7d00*/  PLOP3.LUT P0, PT, PT, PT, UP0, 0x80, 0x0 ;  /* 0x000000000000781c */ /* 0x000fe40003f0f008 */
[----:B--2---:R-:W-:-:S11]  /*7d10*/  LOP3.LUT R0, R0, 0x1f, RZ, 0xc0, !PT ;  /* 0x0000001f00007812 */ /* 0x004fd600078ec0ff */
[----:B------:R-:W-:Y:S05]  /*7d20*/  @P0 BRA `(.L_x_1421) ;  /* 0x0000000000780947 */ /* 0x000fea0003800000 */
[----:B------:R-:W-:Y:S01]  /*7d30*/  UIMAD UR4, UR18, UR8, URZ ;  /* 0x00000008120472a4 */ /* 0x000fe2000f8e023f */
[----:B------:R-:W-:Y:S01]  /*7d40*/  ISETP.NE.AND P0, PT, R0, RZ, PT ;  /* 0x000000ff0000720c */ /* 0x000fe20003f05270 */
[----:B------:R-:W-:Y:S01]  /*7d50*/  ULDC.64 UR12, c[0x0][0x768] ;  /* 0x0001da00000c7ab9 */ /* 0x000fe20000000a00 */
[----:B------:R-:W-:Y:S01]  /*7d60*/  BSSY B1, `(.L_x_1422) ;  /* 0x0000019000017945 */ /* 0x000fe20003800000 */
[----:B------:R-:W-:-:S04]  /*7d70*/  UIADD3 UR6, UP0, UR4, UR9, URZ ;  /* 0x0000000904067290 */ /* 0x000fc8000ff1e03f */
[----:B------:R-:W-:Y:S02]  /*7d80*/  ULEA.HI.X.SX32 UR7, UR4, UR10, 0x1, UP0 ;  /* 0x0000000a04077291 */ /* 0x000fe400080f0e3f */
[----:B------:R-:W-:Y:S02]  /*7d90*/  ULEA UR11, UP0, UR6, UR12, 0x2 ;  /* 0x0000000c060b7291 */ /* 0x000fe4000f80103f */
[----:B------:R-:W-:Y:S02]  /*7da0*/  UIADD3 UR4, UR8, 0x1, URZ ;  /* 0x0000000108047890 */ /* 0x000fe4000fffe03f */
[----:B------:R-:W-:Y:S01]  /*7db0*/  ULEA.HI.X UR7, UR6, UR13, UR7, 0x2, UP0 ;  /* 0x0000000d06077291 */ /* 0x000fe200080f1407 */
[----:B------:R-:W-:Y:S01]  /*7dc0*/  NOP ;  /* 0x0000000000007918 */ /* 0x000fe20000000000 */
[----:B------:R-:W-:Y:S10]  /*7dd0*/  @P0 BRA `(.L_x_1423) ;  /* 0x0000000000440947 */ /* 0x000ff40003800000 */
        /* <DEDUP_REMOVED lines=9> */
[----:B-1----:R-:W1:Y:S01]  /*7e70*/  S2R R2, SR_LANEID ;  /* 0x0000000000027919 */ /* 0x002e620000000000 */
[----:B------:R-:W-:Y:S01]  /*7e80*/  VOTEU.ANY UR6, UPT, PT ;  /* 0x0000000000067886 */ /* 0x000fe200038e0100 */
[----:B------:R-:W-:Y:S01]  /*7e90*/  IMAD.U32 R3, RZ, RZ, UR7 ;  /* 0x00000007ff037e24 */ /* 0x000fe2000f8e00ff */
[----:B------:R-:W-:-:S02]  /*7ea0*/  UFLO.U32 UR12, UR6 ;  /* 0x00000006000c72bd */ /* 0x000fc400080e0000 */
[----:B------:R-:W2:Y:S04]  /*7eb0*/  POPC R5, UR6 ;  /* 0x0000000600057d09 */ /* 0x000ea80008000000 */
[----:B-1----:R-:W-:Y:S01]  /*7ec0*/  ISETP.EQ.U32.AND P0, PT, R2, UR12, PT ;  /* 0x0000000c02007c0c */ /* 0x002fe2000bf02070 */
[----:B------:R-:W-:-:S12]  /*7ed0*/  IMAD.U32 R2, RZ, RZ, UR11 ;  /* 0x0000000bff027e24 */ /* 0x000fd8000f8e00ff */
[----:B--2---:R2:W-:Y:S02]  /*7ee0*/  @P0 REDG.E.ADD.S32.STRONG.GPU desc[UR46][R2.64], R5 ;  /* 0x000000050200098e */ /* 0x0045e4000c10e3ae */
.L_x_1423:
[----:B------:R-:W-:Y:S05]  /*7ef0*/  BSYNC B1 ;  /* 0x0000000000017941 */ /* 0x000fea0003800000 */
.L_x_1422:
[----:B------:R-:W-:Y:S05]  /*7f00*/  BRA `(.L_x_1424) ;  /* 0x0000000000047947 */ /* 0x000fea0003800000 */
.L_x_1421:
[----:B------:R-:W-:-:S05]  /*7f10*/  UMOV UR4, UR8 ;  /* 0x0000000800047c82 */ /* 0x000fca0008000000 */
.L_x_1424:
[----:B------:R-:W-:-:S04]  /*7f20*/  UIADD3 UR6, UR8, 0x1, URZ ;  /* 0x0000000108067890 */ /* 0x000fc8000fffe03f */
[----:B------:R-:W-:-:S06]  /*7f30*/  UISETP.NE.AND UP0, UPT, UR5, UR6, UPT ;  /* 0x000000060500728c */ /* 0x000fcc000bf05270 */
[----:B------:R-:W-:-:S13]  /*7f40*/  PLOP3.LUT P0, PT, PT, PT, UP0, 0x80, 0x0 ;  /* 0x000000000000781c */ /* 0x000fda0003f0f008 */
[----:B------:R-:W-:Y:S05]  /*7f50*/  @!P0 BRA `(.L_x_1366) ;  /* 0x0000002800548947 */ /* 0x000fea0003800000 */
[----:B------:R-:W-:Y:S01]  /*7f60*/  UIADD3 UR6, UR4, 0x1, URZ ;  /* 0x0000000104067890 */ /* 0x000fe2000fffe03f */
[----:B------:R-:W-:Y:S01]  /*7f70*/  ISETP.NE.AND P1, PT, R0, RZ, PT ;  /* 0x000000ff0000720c */ /* 0x000fe20003f25270 */
[----:B------:R-:W-:Y:S02]  /*7f80*/  UIMAD UR7, UR4, UR16, URZ ;  /* 0x00000010040772a4 */ /* 0x000fe4000f8e023f */
[----:B------:R-:W-:Y:S02]  /*7f90*/  UIADD3 UR11, -UR5, UR4, URZ ;  /* 0x00000004050b7290 */ /* 0x000fe4000fffe13f */
[----:B------:R-:W-:Y:S02]  /*7fa0*/  UIMAD UR6, UR18, UR6, URZ ;  /* 0x00000006120672a4 */ /* 0x000fe4000f8e023f */
[----:B------:R-:W-:Y:S01]  /*7fb0*/  UIMAD UR7, UR7, UR17, URZ ;  /* 0x00000011070772a4 */ /* 0x000fe2000f8e023f */
[----:B------:R-:W-:-:S11]  /*7fc0*/  ULDC.64 UR20, c[0x0][0x768] ;  /* 0x0001da0000147ab9 */ /* 0x000fd60000000a00 */
.L_x_1429:
[----:B------:R-:W-:Y:S01]  /*7fd0*/  UIADD3 UR12, UP0, UR7, UR9, URZ ;  /* 0x00000009070c7290 */ /* 0x000fe2000ff1e03f */
[----:B------:R-:W-:-:S03]  /*7fe0*/  NOP ;  /* 0x0000000000007918 */ /* 0x000fc60000000000 */
[----:B------:R-:W-:Y:S01]  /*7ff0*/  ULEA.HI.X.SX32 UR13, UR7, UR10, 0x1, UP0 ;  /* 0x0000000a070d7291 */ /* 0x000fe200080f0e3f */
[----:B------:R-:W-:Y:S01]  /*8000*/  BSSY B1, `(.L_x_1425) ;  /* 0x0000015000017945 */ /* 0x000fe20003800000 */
[----:B------:R-:W-:-:S04]  /*8010*/  ULEA UR15, UP0, UR12, UR20, 0x2 ;  /* 0x000000140c0f7291 */ /* 0x000fc8000f80103f */
[----:B------:R-:W-:Y:S01]  /*8020*/  ULEA.HI.X UR13, UR12, UR21, UR13, 0x2, UP0 ;  /* 0x000000150c0d7291 */ /* 0x000fe200080f140d */
[----:B---34-:R-:W-:Y:S11]  /*8030*/  @P1 BRA `(.L_x_1426) ;  /* 0x0000000000441947 */ /* 0x018ff60003800000 */
[----:B------:R-:W-:Y:S01]  /*8040*/  @!PT LDS RZ, [RZ] ;  /* 0x00000000fffff984 */ /* 0x000fe20000000800 */
[----:B------:R-:W-:Y:S01]  /*8050*/  @!PT LDS RZ, [RZ] ;  /* 0x00000000fffff984 */ /* 0x000fe20000000800 */
[----:B------:R-:W-:Y:S01]  /*8060*/  @!PT LDS RZ, [RZ] ;  /* 0x00000000fffff984 */ /* 0x000fe20000000800 */
[----:B------:R-:W-:Y:S01]  /*8070*/  @!PT LDS RZ, [RZ] ;  /* 0x00000000fffff984 */ /* 0x000fe20000000800 */
[----:B------:R3:W-:Y:S06]  /*8080*/  MEMBAR.ALL.CTA ;  /* 0x0000000000007992 */ /* 0x0007ec0000008000 */
[----:B---3--:R-:W-:Y:S06]  /*8090*/  MEMBAR.ALL.GPU ;  /* 0x0000000000007992 */ /* 0x008fec000000a000 */
[----:B------:R-:W-:-:S00]  /*80a0*/  ERRBAR ;  /* 0x00000000000079ab */ /* 0x000fc00000000000 */
[----:B------:R-:W-:Y:S06]  /*80b0*/  CGAERRBAR ;  /* 0x00000000000075ab */ /* 0x000fec0000000000 */
[----:B012345:R-:W-:Y:S01]  /*80c0*/  CCTL.IVALL ;  /* 0x00000000ff00798f */ /* 0x03ffe20002000000 */
[----:B------:R-:W3:Y:S01]  /*80d0*/  S2R R0, SR_LANEID ;  /* 0x0000000000007919 */ /* 0x000ee20000000000 */
[----:B------:R-:W-:Y:S01]  /*80e0*/  VOTEU.ANY UR12, UPT, PT ;  /* 0x00000000000c7886 */ /* 0x000fe200038e0100 */
[----:B-12---:R-:W-:Y:S01]  /*80f0*/  IMAD.U32 R2, RZ, RZ, UR15 ;  /* 0x0000000fff027e24 */ /* 0x006fe2000f8e00ff */
[----:B------:R-:W-:-:S02]  /*8100*/  UFLO.U32 UR14, UR12 ;  /* 0x0000000c000e72bd */ /* 0x000fc400080e0000 */
[----:B------:R-:W1:Y:S01]  /*8110*/  POPC R5, UR12 ;  /* 0x0000000c00057d09 */ /* 0x000e620008000000 */
[----:B------:R-:W-:-:S03]  /*8120*/  IMAD.U32 R3, RZ, RZ, UR13 ;  /* 0x0000000dff037e24 */ /* 0x000fc6000f8e00ff */
[----:B---3--:R-:W-:-:S13]  /*8130*/  ISETP.EQ.U32.AND P0, PT, R0, UR14, PT ;  /* 0x0000000e00007c0c */ /* 0x008fda000bf02070 */
[----:B-1----:R3:W-:Y:S02]  /*8140*/  @P0 REDG.E.ADD.S32.STRONG.GPU desc[UR46][R2.64], R5 ;  /* 0x000000050200098e */ /* 0x0027e4000c10e3ae */
.L_x_1426:
[----:B------:R-:W-:Y:S05]  /*8150*/  BSYNC B1 ;  /* 0x0000000000017941 */ /* 0x000fea0003800000 */
.L_x_1425:
[----:B------:R-:W-:Y:S01]  /*8160*/  UIADD3 UR12, UP0, UR6, UR9, URZ ;  /* 0x00000009060c7290 */ /* 0x000fe2000ff1e03f */
[----:B------:R-:W-:-:S03]  /*8170*/  NOP ;  /* 0x0000000000007918 */ /* 0x000fc60000000000 */
[----:B------:R-:W-:Y:S01]  /*8180*/  ULEA.HI.X.SX32 UR13, UR6, UR10, 0x1, UP0 ;  /* 0x0000000a060d7291 */ /* 0x000fe200080f0e3f */
[----:B------:R-:W-:Y:S01]  /*8190*/  BSSY B1, `(.L_x_1427) ;  /* 0x0000015000017945 */ /* 0x000fe20003800000 */
[----:B------:R-:W-:-:S04]  /*81a0*/  ULEA UR15, UP0, UR12, UR20, 0x2 ;  /* 0x000000140c0f7291 */ /* 0x000fc8000f80103f */
[----:B------:R-:W-:Y:S01]  /*81b0*/  ULEA.HI.X UR13, UR12, UR21, UR13, 0x2, UP0 ;  /* 0x000000150c0d7291 */ /* 0x000fe200080f140d */
[----:B------:R-:W-:Y:S11]  /*81c0*/  @P1 BRA `(.L_x_1428) ;  /* 0x0000000000441947 */ /* 0x000ff60003800000 */
[----:B------:R-:W-:Y:S01]  /*81d0*/  @!PT LDS RZ, [RZ] ;  /* 0x00000000fffff984 */ /* 0x000fe20000000800 */
[----:B------:R-:W-:Y:S01]  /*81e0*/  @!PT LDS RZ, [RZ] ;  /* 0x00000000fffff984 */ /* 0x000fe20000000800 */
[----:B------:R-:W-:Y:S01]  /*81f0*/  @!PT LDS RZ, [RZ] ;  /* 0x00000000fffff984 */ /* 0x000fe20000000800 */
[----:B------:R-:W-:Y:S01]  /*8200*/  @!PT LDS RZ, [RZ] ;  /* 0x00000000fffff984 */ /* 0x000fe20000000800 */
[----:B------:R4:W-:Y:S06]  /*8210*/  MEMBAR.ALL.CTA ;  /* 0x0000000000007992 */ /* 0x0009ec0000008000 */
[----:B----4-:R-:W-:Y:S06]  /*8220*/  MEMBAR.ALL.GPU ;  /* 0x0000000000007992 */ /* 0x010fec000000a000 */
[----:B------:R-:W-:-:S00]  /*8230*/  ERRBAR ;  /* 0x00000000000079ab */ /* 0x000fc00000000000 */
[----:B------:R-:W-:Y:S06]  /*8240*/  CGAERRBAR ;  /* 0x00000000000075ab */ /* 0x000fec0000000000 */
[----:B012345:R-:W-:Y:S01]  /*8250*/  CCTL.IVALL ;  /* 0x00000000ff00798f */ /* 0x03ffe20002000000 */
[----:B------:R-:W4:Y:S01]  /*8260*/  S2R R0, SR_LANEID ;  /* 0x0000000000007919 */ /* 0x000f220000000000 */
[----:B------:R-:W-:Y:S01]  /*8270*/  VOTEU.ANY UR12, UPT, PT ;  /* 0x00000000000c7886 */ /* 0x000fe200038e0100 */
[----:B-123--:R-:W-:Y:S01]  /*8280*/  IMAD.U32 R2, RZ, RZ, UR15 ;  /* 0x0000000fff027e24 */ /* 0x00efe2000f8e00ff */
[----:B------:R-:W-:-:S02]  /*8290*/  UFLO.U32 UR14, UR12 ;  /* 0x0000000c000e72bd */ /* 0x000fc400080e0000 */
[----:B------:R-:W1:Y:S01]  /*82a0*/  POPC R5, UR12 ;  /* 0x0000000c00057d09 */ /* 0x000e620008000000 */
[----:B------:R-:W-:-:S03]  /*82b0*/  IMAD.U32 R3, RZ, RZ, UR13 ;  /* 0x0000000dff037e24 */ /* 0x000fc6000f8e00ff */
[----:B----4-:R-:W-:-:S13]  /*82c0*/  ISETP.EQ.U32.AND P0, PT, R0, UR14, PT ;  /* 0x0000000e00007c0c */ /* 0x010fda000bf02070 */
[----:B-1----:R4:W-:Y:S02]  /*82d0*/  @P0 REDG.E.ADD.S32.STRONG.GPU desc[UR46][R2.64], R5 ;  /* 0x000000050200098e */ /* 0x0029e4000c10e3ae */
.L_x_1428:
[----:B------:R-:W-:Y:S05]  /*82e0*/  BSYNC B1 ;  /* 0x0000000000017941 */ /* 0x000fea0003800000 */
.L_x_1427:
[----:B------:R-:W-:Y:S02]  /*82f0*/  UIADD3 UR11, UR11, 0x2, URZ ;  /* 0x000000020b0b7890 */ /* 0x000fe4000fffe03f */
[----:B------:R-:W-:Y:S02]  /*8300*/  ULEA UR6, UR18, UR6, 0x1 ;  /* 0x0000000612067291 */ /* 0x000fe4000f8e083f */
[----:B------:R-:W-:Y:S02]  /*8310*/  ULEA UR7, UR18, UR7, 0x1 ;  /* 0x0000000712077291 */ /* 0x000fe4000f8e083f */
[----:B------:R-:W-:-:S13]  /*8320*/  ISETP.NE.AND P0, PT, RZ, UR11, PT ;  /* 0x0000000bff007c0c */ /* 0x000fda000bf05270 */
[----:B------:R-:W-:Y:S05]  /*8330*/  @!P0 BRA `(.L_x_1366) ;  /* 0x00000024005c8947 */ /* 0x000fea0003800000 */
[----:B------:R-:W-:Y:S05]  /*8340*/  BRA `(.L_x_1429) ;  /* 0xfffffffc00207947 */ /* 0x000fea000383ffff */
.L_x_1365:
        /* <DEDUP_REMOVED lines=34> */
.L_x_1431:
        /* <DEDUP_REMOVED lines=50> */
.L_x_1469:
        /* <DEDUP_REMOVED lines=9> */
.L_x_1434:
        /* <DEDUP_REMOVED lines=115> */
.L_x_1445:
[----:B-1----:R-:W-:-:S05]  /*9050*/  IMAD.MOV.U32 R6, RZ, RZ, 0x1 ;  /* 0x00000001ff067424 */ /* 0x002fca00078e00ff */
[----:B------:R-:W-:-:S04]  /*9060*/  SHF.L.U32 R6, R6, 0x1f, RZ ;  /* 0x0000001f06067819 */ /* 0x000fc800000006ff */
[----:B------:R-:W1:Y:S02]  /*9070*/  SYNCS.PHASECHK.TRANS64.TRYWAIT P1, [R0+URZ+0x36438], R6 ;  /* 0x03643806000075a7 */ /* 0x000e64000802017f */
[----:B-123--:R-:W-:Y:S05]  /*9080*/  @!P1 BRA `(.L_x_1437) ;  /* 0x0000001800d89947 */ /* 0x00efea0003800000 */
.L_x_1470:
[----:B------:R-:W-:Y:S05]  /*9090*/  @P0 BRA `(.L_x_1438) ;  /* 0x0000000000140947 */ /* 0x000fea0003800000 */
[----:B------:R-:W-:Y:S01]  /*90a0*/  ISETP.NE.AND P1, PT, R20, RZ, PT ;  /* 0x000000ff1400720c */ /* 0x000fe20003f25270 */
[----:B------:R-:W-:-:S04]  /*90b0*/  IMAD.MOV.U32 R3, RZ, RZ, 0x6100 ;  /* 0x00006100ff037424 */ /* 0x000fc800078e00ff */
[----:B------:R2:W-:Y:S08]  /*90c0*/  SYNCS.ARRIVE.TRANS64 RZ, [R0+URZ+0x36430], R3 ;  /* 0x0364300300ff79a7 */ /* 0x0005f0000800003f */
[----:B------:R-:W-:Y:S05]  /*90d0*/  @!P1 BRA `(.L_x_1438) ;  /* 0x0000000000049947 */ /* 0x000fea0003800000 */
[----:B------:R-:W-:Y:S01]  /*90e0*/  BPT.TRAP 0x1 ;  /* 0x000000040000795c */ /* 0x000fe20000300000 */
.L_x_1438:
        /* <DEDUP_REMOVED lines=48> */
.L_x_1471:
[----:B------:R-:W-:Y:S05]  /*93f0*/  @P0 BRA `(.L_x_1440) ;  /* 0x0000000000140947 */ /* 0x000fea0003800000 */
[----:B------:R-:W-:Y:S01]  /*9400*/  ISETP.NE.AND P1, PT, R20, RZ, PT ;  /* 0x000000ff1400720c */ /* 0x000fe20003f25270 */
[----:B--2---:R-:W-:-:S04]  /*9410*/  IMAD.MOV.U32 R3, RZ, RZ, 0x6100 ;  /* 0x00006100ff037424 */ /* 0x004fc800078e00ff */
[----:B------:R3:W-:Y:S08]  /*9420*/  SYNCS.ARRIVE.TRANS64 RZ, [R0+URZ+0x36418], R3 ;  /* 0x0364180300ff79a7 */ /* 0x0007f0000800003f */
[----:B------:R-:W-:Y:S05]  /*9430*/  @!P1 BRA `(.L_x_1440) ;  /* 0x0000000000049947 */ /* 0x000fea0003800000 */
[----:B------:R-:W-:Y:S01]  /*9440*/  BPT.TRAP 0x1 ;  /* 0x000000040000795c */ /* 0x000fe20000300000 */
.L_x_1440:
        /* <DEDUP_REMOVED lines=44> */
.L_x_1472:
[----:B------:R-:W-:Y:S05]  /*9710*/  @P0 BRA `(.L_x_1442) ;  /* 0x0000000000140947 */ /* 0x000fea0003800000 */
[----:B------:R-:W-:Y:S01]  /*9720*/  ISETP.NE.AND P1, PT, R20, RZ, PT ;  /* 0x000000ff1400720c */ /* 0x000fe20003f25270 */
[----:B--2---:R-:W-:-:S04]  /*9730*/  IMAD.MOV.U32 R29, RZ, RZ, 0x6100 ;  /* 0x00006100ff1d7424 */ /* 0x004fc800078e00ff */
[----:B------:R3:W-:Y:S08]  /*9740*/  SYNCS.ARRIVE.TRANS64 RZ, [R0+URZ+0x36430], R29 ;  /* 0x0364301d00ff79a7 */ /* 0x0007f0000800003f */
[----:B------:R-:W-:Y:S05]  /*9750*/  @!P1 BRA `(.L_x_1442) ;  /* 0x0000000000049947 */ /* 0x000fea0003800000 */
[----:B------:R-:W-:Y:S01]  /*9760*/  BPT.TRAP 0x1 ;  /* 0x000000040000795c */ /* 0x000fe20000300000 */
.L_x_1442:
        /* <DEDUP_REMOVED lines=37> */
.L_x_1474:
[----:B------:R-:W-:Y:S05]  /*99c0*/  @P0 BRA `(.L_x_1444) ;  /* 0x0000000000140947 */ /* 0x000fea0003800000 */
[----:B------:R-:W-:Y:S01]  /*99d0*/  ISETP.NE.AND P1, PT, R20, RZ, PT ;  /* 0x000000ff1400720c */ /* 0x000fe20003f25270 */
[----:B----4-:R-:W-:-:S04]  /*99e0*/  IMAD.MOV.U32 R5, RZ, RZ, 0x6100 ;  /* 0x00006100ff057424 */ /* 0x010fc800078e00ff */
[----:B------:R4:W-:Y:S08]  /*99f0*/  SYNCS.ARRIVE.TRANS64 RZ, [R0+URZ+0x36410], R5 ;  /* 0x0364100500ff79a7 */ /* 0x0009f0000800003f */
[----:B------:R-:W-:Y:S05]  /*9a00*/  @!P1 BRA `(.L_x_1444) ;  /* 0x0000000000049947 */ /* 0x000fea0003800000 */
[----:B------:R-:W-:Y:S01]  /*9a10*/  BPT.TRAP 0x1 ;  /* 0x000000040000795c */ /* 0x000fe20000300000 */
.L_x_1444:
        /* <DEDUP_REMOVED lines=44> */
.L_x_1436:
[----:B------:R-:W-:Y:S01]  /*9ce0*/  ISETP.NE.AND P1, PT, R19, RZ, PT ;  /* 0x000000ff1300720c */ /* 0x000fe20003f25270 */
[----:B------:R-:W-:Y:S02]  /*9cf0*/  IMAD.MOV.U32 R5, RZ, RZ, 0x1 ;  /* 0x00000001ff057424 */ /* 0x000fe400078e00ff */
[----:B------:R-:W-:-:S10]  /*9d00*/  IMAD.MOV.U32 R4, RZ, RZ, R15 ;  /* 0x000000ffff047224 */ /* 0x000fd400078e000f */
[----:B------:R-:W-:Y:S05]  /*9d10*/  @!P1 BRA `(.L_x_1435) ;  /* 0x0000000400889947 */ /* 0x000fea0003800000 */
[----:B------:R-:W4:Y:S02]  /*9d20*/  SYNCS.PHASECHK.TRANS64.TRYWAIT P1, [R0+URZ+0x36438], R6 ;  /* 0x03643806000075a7 */ /* 0x000f24000802017f */
[----:B----4-:R-:W-:Y:S05]  /*9d30*/  @!P1 BRA `(.L_x_1446) ;  /* 0x0000001000009947 */ /* 0x010fea0003800000 */
.L_x_1475:
[----:B------:R-:W-:Y:S05]  /*9d40*/  @P0 BRA `(.L_x_1447) ;  /* 0x0000000000140947 */ /* 0x000fea0003800000 */
[----:B------:R-:W-:Y:S01]  /*9d50*/  ISETP.NE.AND P1, PT, R20, RZ, PT ;  /* 0x000000ff1400720c */ /* 0x000fe20003f25270 */
[----:B------:R-:W-:-:S04]  /*9d60*/  IMAD.MOV.U32 R5, RZ, RZ, 0x6100 ;  /* 0x00006100ff057424 */ /* 0x000fc800078e00ff */
[----:B------:R1:W-:Y:S08]  /*9d70*/  SYNCS.ARRIVE.TRANS64 RZ, [R0+URZ+0x36430], R5 ;  /* 0x0364300500ff79a7 */ /* 0x0003f0000800003f */
[----:B------:R-:W-:Y:S05]  /*9d80*/  @!P1 BRA `(.L_x_1447) ;  /* 0x0000000000049947 */ /* 0x000fea0003800000 */
[----:B------:R-:W-:Y:S01]  /*9d90*/  BPT.TRAP 0x1 ;  /* 0x000000040000795c */ /* 0x000fe20000300000 */
.L_x_1447:
        /* <DEDUP_REMOVED lines=41> */
.L_x_1476:
[----:B-1----:R-:W-:Y:S01]  /*a030*/  IMAD.MOV.U32 R5, RZ, RZ, RZ ;  /* 0x000000ffff057224 */ /* 0x002fe200078e00ff */
[----:B------:R-:W-:Y:S06]  /*a040*/  @P0 BRA `(.L_x_1449) ;  /* 0x0000000000140947 */ /* 0x000fec0003800000 */
[----:B------:R-:W-:Y:S01]  /*a050*/  ISETP.NE.AND P1, PT, R20, RZ, PT ;  /* 0x000000ff1400720c */ /* 0x000fe20003f25270 */
[----:B------:R-:W-:-:S04]  /*a060*/  IMAD.MOV.U32 R17, RZ, RZ, 0x6100 ;  /* 0x00006100ff117424 */ /* 0x000fc800078e00ff */
[----:B------:R1:W-:Y:S08]  /*a070*/  SYNCS.ARRIVE.TRANS64 RZ, [R0+URZ+0x36418], R17 ;  /* 0x0364181100ff79a7 */ /* 0x0003f0000800003f */
[----:B------:R-:W-:Y:S05]  /*a080*/  @!P1 BRA `(.L_x_1449) ;  /* 0x0000000000049947 */ /* 0x000fea0003800000 */
[----:B------:R-:W-:Y:S01]  /*a090*/  BPT.TRAP 0x1 ;  /* 0x000000040000795c */ /* 0x000fe20000300000 */
.L_x_1449:
        /* <DEDUP_REMOVED lines=42> */
.L_x_1435:
[----:B------:R-:W-:-:S04]  /*a340*/  SHF.L.U32 R3, R5, 0x1f, RZ ;  /* 0x0000001f05037819 */ /* 0x000fc800000006ff */
[----:B------:R-:W4:Y:S02]  /*a350*/  SYNCS.PHASECHK.TRANS64.TRYWAIT P1, [R0+URZ+0x36438], R3 ;  /* 0x03643803000075a7 */ /* 0x000f24000802017f */
[----:B----4-:R-:W-:Y:S05]  /*a360*/  @!P1 BRA `(.L_x_1450) ;  /* 0x00000008009c9947 */ /* 0x010fea0003800000 */
.L_x_1477:
[----:B------:R-:W-:Y:S05]  /*a370*/  @P0 BRA `(.L_x_1451) ;  /* 0x0000000000180947 */ /* 0x000fea0003800000 */
[----:B------:R-:W5:Y:S01]  /*a380*/  S2R R2, SR_TID.X ;  /* 0x0000000000027919 */ /* 0x000f620000002100 */
[----:B----4-:R-:W-:-:S04]  /*a390*/  IMAD.MOV.U32 R3, RZ, RZ, 0x6100 ;  /* 0x00006100ff037424 */ /* 0x010fc800078e00ff */
[----:B------:R4:W-:Y:S01]  /*a3a0*/  SYNCS.ARRIVE.TRANS64 RZ, [R0+URZ+0x36430], R3 ;  /* 0x0364300300ff79a7 */ /* 0x0009e2000800003f */
[----:B-----5:R-:W-:-:S13]  /*a3b0*/  LOP3.LUT P0, RZ, R2, 0x1f, RZ, 0xc0, !PT ;  /* 0x0000001f02ff7812 */ /* 0x020fda000780c0ff */
[----:B----4-:R-:W-:Y:S05]  /*a3c0*/  @!P0 BRA `(.L_x_1451) ;  /* 0x0000000000048947 */ /* 0x010fea0003800000 */
[----:B------:R-:W-:Y:S01]  /*a3d0*/  BPT.TRAP 0x1 ;  /* 0x000000040000795c */ /* 0x000fe20000300000 */
.L_x_1451:
        /* <DEDUP_REMOVED lines=43> */
.L_x_1432:
[----:B------:R-:W-:Y:S05]  /*a690*/  BSYNC B1 ;  /* 0x0000000000017941 */ /* 0x000fea0003800000 */
.L_x_1430:
[----:B------:R-:W-:-:S03]  /*a6a0*/  UMOV UR7, 0xffffffff ;  /* 0xffffffff00077882 */ /* 0x000fc60000000000 */
[----:B------:R-:W-:Y:S05]  /*a6b0*/  BRA.DIV UR7, `(.L_x_1452) ;  /* 0x0000000607dc7947 */ /* 0x000fea000b800000 */
[----:B------:R-:W-:-:S13]  /*a6c0*/  ELECT P6, URZ, PT ;  /* 0x00000000003f782f */ /* 0x000fda00038c0000 */
.L_x_1480:
[----:B------:R-:W-:Y:S05]  /*a6d0*/  @!P6 BRA `(.L_x_1366) ;  /* 0x000000000074e947 */ /* 0x000fea0003800000 */
[----:B------:R-:W-:-:S06]  /*a6e0*/  ULOP3.LUT UR7, UR38, 0x2, URZ, 0xfc, !UPT ;  /* 0x0000000226077892 */ /* 0x000fcc000f8efc3f */
[----:B------:R-:W-:-:S05]  /*a6f0*/  IMAD.U32 R0, RZ, RZ, UR7 ;  /* 0x00000007ff007e24 */ /* 0x000fca000f8e00ff */
[----:B------:R-:W-:-:S13]  /*a700*/  ISETP.NE.AND P2, PT, R0, 0x3, PT ;  /* 0x000000030000780c */ /* 0x000fda0003f45270 */
[----:B------:R-:W-:Y:S05]  /*a710*/  @!P2 BRA `(.L_x_1453) ;  /* 0x000000000004a947 */ /* 0x000fea0003800000 */
[----:B------:R-:W-:Y:S01]  /*a720*/  BPT.TRAP 0x1 ;  /* 0x000000040000795c */ /* 0x000fe20000300000 */
.L_x_1453:
        /* <DEDUP_REMOVED lines=15> */
.L_x_1481:
[----:B------:R-:W2:Y:S02]  /*a820*/  SYNCS.PHASECHK.TRANS64.TRYWAIT P0, [R3+URZ], R0 ;  /* 0x00000000030075a7 */ /* 0x000ea4000800017f */
[----:B--2---:R-:W-:Y:S05]  /*a830*/  @!P0 BRA `(.L_x_1455) ;  /* 0x0000000400b08947 */ /* 0x004fea0003800000 */
.L_x_1482:
[----:B------:R-:W-:Y:S05]  /*a840*/  @!P2 BRA `(.L_x_1456) ;  /* 0x000000000004a947 */ /* 0x000fea0003800000 */
[----:B------:R-:W-:Y:S01]  /*a850*/  BPT.TRAP 0x1 ;  /* 0x000000040000795c */ /* 0x000fe20000300000 */
.L_x_1456:
[----:B------:R-:W-:-:S07]  /*a860*/  SHF.L.U32 R5, R5, 0x1f, RZ ;  /* 0x0000001f05057819 */ /* 0x000fce00000006ff */
.L_x_1457:
[----:B---3--:R3:W4:Y:S02]  /*a870*/  SYNCS.PHASECHK.TRANS64.TRYWAIT P0, [R4+URZ+0x36438], R5 ;  /* 0x03643805040075a7 */ /* 0x008724000800017f */
[----:B----4-:R-:W-:Y:S05]  /*a880*/  @!P0 NANOSLEEP.SYNCS 0x989680 ;  /* 0x009896800000895d */ /* 0x010fea0003900000 */
[----:B------:R-:W4:Y:S02]  /*a890*/  @!P0 SYNCS.PHASECHK.TRANS64 P0, [R4+URZ+0x36438], R5 ;  /* 0x03643805040085a7 */ /* 0x000f24000800007f */
[----:B----4-:R-:W-:Y:S05]  /*a8a0*/  @!P0 BRA `(.L_x_1457) ;  /* 0xfffffffc00f08947 */ /* 0x010fea000383ffff */
.L_x_1366:
[----:B------:R-:W-:Y:S05]  /*a8b0*/  BSYNC B0 ;  /* 0x0000000000007941 */ /* 0x000fea0003800000 */
.L_x_1364:
[----:B------:R-:W-:Y:S05]  /*a8c0*/  EXIT ;  /* 0x000000000000794d */ /* 0x000fea0003800000 */
.L_x_1311:
[----:B------:R-:W-:Y:S02]  /*a8d0*/  IMAD.MOV.U32 R12, RZ, RZ, RZ ;  /* 0x000000ffff0c7224 */ /* 0x000fe400078e00ff */
[----:B------:R-:W-:Y:S02]  /*a8e0*/  IMAD.MOV.U32 R11, RZ, RZ, 0x1f ;  /* 0x0000001fff0b7424 */ /* 0x000fe400078e00ff */
[----:B------:R-:W-:-:S07]  /*a8f0*/  IMAD.MOV.U32 R15, RZ, RZ, -0x1 ;  /* 0xffffffffff0f7424 */ /* 0x000fce00078e00ff */
[----:B------:R-:W-:Y:S05]  /*a900*/  WARPSYNC.COLLECTIVE R15, `(.L_x_1458) ;  /* 0x000000000f087348 */ /* 0x000fea0003c00000 */
[----:B------:R1:W2:Y:S02]  /*a910*/  SHFL.IDX P6, R14, R13, R12, R11 ;  /* 0x0000000c0d0e7389 */ /* 0x0002a400000c000b */
[----:B-12---:R-:W-:Y:S01]  /*a920*/  ENDCOLLECTIVE ;  /* 0x000000000000791b */ /* 0x006fe20003800000 */
.L_x_1458:
[----:B------:R-:W-:Y:S05]  /*a930*/  BRA `(.L_x_1459) ;  /* 0xffffff6400f47947 */ /* 0x000fea000383ffff */
.L_x_1313:
[----:B--2---:R-:W-:-:S04]  /*a940*/  IMAD.U32 R3, RZ, RZ, UR37 ;  /* 0x00000025ff037e24 */ /* 0x004fc8000f8e00ff */
[----:B------:R2:W3:Y:S03]  /*a950*/  SYNCS.PHASECHK.TRANS64.TRYWAIT P0, [R3+URZ+0x36400], R10 ;  /* 0x0364000a030075a7 */ /* 0x0004e6000800017f */
[----:B---3--:R-:W-:Y:S05]  /*a960*/  @!P0 NANOSLEEP.SYNCS 0x989680 ;  /* 0x009896800000895d */ /* 0x008fea0003900000 */
[----:B------:R-:W3:Y:S02]  /*a970*/  @!P0 SYNCS.PHASECHK.TRANS64 P0, [R3+URZ+0x36400], R10 ;  /* 0x0364000a030085a7 */ /* 0x000ee4000800007f */
[----:B---3--:R-:W-:Y:S05]  /*a980*/  @!P0 BRA `(.L_x_1313) ;  /* 0xfffffffc00ec8947 */ /* 0x008fea000383ffff */
[----:B------:R-:W-:Y:S05]  /*a990*/  BRA `(.L_x_1312) ;  /* 0xffffff6800287947 */ /* 0x000fea000383ffff */
.L_x_1317:
[----:B--2---:R2:W3:Y:S02]  /*a9a0*/  SYNCS.PHASECHK.TRANS64.TRYWAIT P1, [R3+URZ+0x36410], R10 ;  /* 0x0364100a030075a7 */ /* 0x0044e4000802017f */
[----:B---3--:R-:W-:Y:S05]  /*a9b0*/  @!P1 NANOSLEEP.SYNCS 0x989680 ;  /* 0x009896800000995d */ /* 0x008fea0003900000 */
[----:B------:R-:W3:Y:S02]  /*a9c0*/  @!P1 SYNCS.PHASECHK.TRANS64 P1, [R3+URZ+0x36410], R10 ;  /* 0x0364100a030095a7 */ /* 0x000ee4000802007f */
[----:B---3--:R-:W-:Y:S05]  /*a9d0*/  @!P1 BRA `(.L_x_1317) ;  /* 0xfffffffc00f09947 */ /* 0x008fea000383ffff */
[----:B------:R-:W-:Y:S05]  /*a9e0*/  BRA `(.L_x_1316) ;  /* 0xffffff7000047947 */ /* 0x000fea000383ffff */
.L_x_1321:
[----:B----4-:R-:W-:-:S04]  /*a9f0*/  IMAD.U32 R11, RZ, RZ, UR37 ;  /* 0x00000025ff0b7e24 */ /* 0x010fc8000f8e00ff */
[----:B------:R4:W1:Y:S03]  /*aa00*/  SYNCS.PHASECHK.TRANS64.TRYWAIT P1, [R11+URZ+0x36430], R10 ;  /* 0x0364300a0b0075a7 */ /* 0x000866000802017f */
[----:B-1----:R-:W-:Y:S05]  /*aa10*/  @!P1 NANOSLEEP.SYNCS 0x989680 ;  /* 0x009896800000995d */ /* 0x002fea0003900000 */
[----:B------:R-:W1:Y:S02]  /*aa20*/  @!P1 SYNCS.PHASECHK.TRANS64 P1, [R11+URZ+0x36430], R10 ;  /* 0x0364300a0b0095a7 */ /* 0x000e64000802007f */
[----:B-1----:R-:W-:Y:S05]  /*aa30*/  @!P1 BRA `(.L_x_1321) ;  /* 0xfffffffc00ec9947 */ /* 0x002fea000383ffff */
[----:B------:R-:W-:Y:S05]  /*aa40*/  BRA `(.L_x_1320) ;  /* 0xffffff7400a07947 */ /* 0x000fea000383ffff */
.L_x_1374:
[----:B------:R-:W-:Y:S01]  /*aa50*/  BSSY B1, `(.L_x_1460) ;  /* 0x0000005000017945 */ /* 0x000fe20003800000 */
[----:B------:R-:W-:-:S07]  /*aa60*/  IMAD.MOV.U32 R15, RZ, RZ, -0x1 ;  /* 0xffffffffff0f7424 */ /* 0x000fce00078e00ff */
[----:B------:R-:W-:Y:S05]  /*aa70*/  WARPSYNC.COLLECTIVE R15, `(.L_x_1461) ;  /* 0x000000000f087348 */ /* 0x000fea0003c00000 */
[----:B------:R-:W-:Y:S01]  /*aa80*/  NOP ;  /* 0x0000000000007918 */ /* 0x000fe20000000000 */
[----:B------:R-:W-:Y:S01]  /*aa90*/  ENDCOLLECTIVE ;  /* 0x000000000000791b */ /* 0x000fe20003800000 */
.L_x_1461:
[----:B------:R-:W-:Y:S05]  /*aaa0*/  BSYNC B1 ;  /* 0x0000000000017941 */ /* 0x000fea0003800000 */
.L_x_1460:
[----:B------:R-:W-:Y:S05]  /*aab0*/  BRA `(.L_x_1462) ;  /* 0xffffffbc00907947 */ /* 0x000fea000383ffff */
.L_x_1391:
[----:B------:R-:W-:Y:S01]  /*aac0*/  BSSY B1, `(.L_x_1463) ;  /* 0x0000005000017945 */ /* 0x000fe20003800000 */
[----:B------:R-:W-:-:S07]  /*aad0*/  IMAD.MOV.U32 R15, RZ, RZ, -0x1 ;  /* 0xffffffffff0f7424 */ /* 0x000fce00078e00ff */
[----:B------:R-:W-:Y:S05]  /*aae0*/  WARPSYNC.COLLECTIVE R15, `(.L_x_1464) ;  /* 0x000000000f087348 */ /* 0x000fea0003c00000 */
[----:B------:R-:W-:Y:S01]  /*aaf0*/  NOP ;  /* 0x0000000000007918 */ /* 0x000fe20000000000 */
[----:B------:R-:W-:Y:S01]  /*ab00*/  ENDCOLLECTIVE ;  /* 0x000000000000791b */ /* 0x000fe20003800000 */
.L_x_1464:
[----:B------:R-:W-:Y:S05]  /*ab10*/  BSYNC B1 ;  /* 0x0000000000017941 */ /* 0x000fea0003800000 */
.L_x_1463:
[----:B------:R-:W-:Y:S05]  /*ab20*/  BRA `(.L_x_1465) ;  /* 0xffffffc400787947 */ /* 0x000fea000383ffff */
.L_x_1407:
[----:B------:R-:W-:Y:S01]  /*ab30*/  BSSY B1, `(.L_x_1466) ;  /* 0x0000005000017945 */ /* 0x000fe20003800000 */
[----:B------:R-:W-:-:S07]  /*ab40*/  IMAD.MOV.U32 R15, RZ, RZ, -0x1 ;  /* 0xffffffffff0f7424 */ /* 0x000fce00078e00ff */
[----:B------:R-:W-:Y:S05]  /*ab50*/  WARPSYNC.COLLECTIVE R15, `(.L_x_1467) ;  /* 0x000000000f087348 */ /* 0x000fea0003c00000 */
[----:B------:R-:W-:Y:S01]  /*ab60*/  NOP ;  /* 0x0000000000007918 */ /* 0x000fe20000000000 */
[----:B------:R-:W-:Y:S01]  /*ab70*/  ENDCOLLECTIVE ;  /* 0x000000000000791b */ /* 0x000fe20003800000 */
.L_x_1467:
[----:B------:R-:W-:Y:S05]  /*ab80*/  BSYNC B1 ;  /* 0x0000000000017941 */ /* 0x000fea0003800000 */
.L_x_1466:
[----:B------:R-:W-:Y:S05]  /*ab90*/  BRA `(.L_x_1468) ;  /* 0xffffffc800e87947 */ /* 0x000fea000383ffff */
.L_x_1433:
[----:B-1----:R1:W2:Y:S02]  /*aba0*/  SYNCS.PHASECHK.TRANS64.TRYWAIT P1, [R0+URZ+0x36420], R6 ;  /* 0x03642006000075a7 */ /* 0x0022a4000802017f */
[----:B--2---:R-:W-:Y:S05]  /*abb0*/  @!P1 NANOSLEEP.SYNCS 0x989680 ;  /* 0x009896800000995d */ /* 0x004fea0003900000 */
[----:B------:R-:W2:Y:S02]  /*abc0*/  @!P1 SYNCS.PHASECHK.TRANS64 P1, [R0+URZ+0x36420], R6 ;  /* 0x03642006000095a7 */ /* 0x000ea4000802007f */
[----:B--2---:R-:W-:Y:S05]  /*abd0*/  @!P1 BRA `(.L_x_1433) ;  /* 0xfffffffc00f09947 */ /* 0x004fea000383ffff */
[----:B------:R-:W-:Y:S05]  /*abe0*/  BRA `(.L_x_1469) ;  /* 0xffffffdc00287947 */ /* 0x000fea000383ffff */
.L_x_1437:
[----:B-1----:R1:W2:Y:S02]  /*abf0*/  SYNCS.PHASECHK.TRANS64.TRYWAIT P1, [R0+URZ+0x36438], R6 ;  /* 0x03643806000075a7 */ /* 0x0022a4000802017f */
[----:B--2---:R-:W-:Y:S05]  /*ac00*/  @!P1 NANOSLEEP.SYNCS 0x989680 ;  /* 0x009896800000995d */ /* 0x004fea0003900000 */
[----:B------:R-:W2:Y:S02]  /*ac10*/  @!P1 SYNCS.PHASECHK.TRANS64 P1, [R0+URZ+0x36438], R6 ;  /* 0x03643806000095a7 */ /* 0x000ea4000802007f */
[----:B--2---:R-:W-:Y:S05]  /*ac20*/  @!P1 BRA `(.L_x_1437) ;  /* 0xfffffffc00f09947 */ /* 0x004fea000383ffff */
[----:B------:R-:W-:Y:S05]  /*ac30*/  BRA `(.L_x_1470) ;  /* 0xffffffe400147947 */ /* 0x000fea000383ffff */
.L_x_1439:
[----:B--2---:R2:W3:Y:S02]  /*ac40*/  SYNCS.PHASECHK.TRANS64.TRYWAIT P1, [R0+URZ+0x36428], R3 ;  /* 0x03642803000075a7 */ /* 0x0044e4000802017f */
[----:B---3--:R-:W-:Y:S05]  /*ac50*/  @!P1 NANOSLEEP.SYNCS 0x989680 ;  /* 0x009896800000995d */ /* 0x008fea0003900000 */
[----:B------:R-:W3:Y:S02]  /*ac60*/  @!P1 SYNCS.PHASECHK.TRANS64 P1, [R0+URZ+0x36428], R3 ;  /* 0x03642803000095a7 */ /* 0x000ee4000802007f */
[----:B---3--:R-:W-:Y:S05]  /*ac70*/  @!P1 BRA `(.L_x_1439) ;  /* 0xfffffffc00f09947 */ /* 0x008fea000383ffff */
[----:B------:R-:W-:Y:S05]  /*ac80*/  BRA `(.L_x_1471) ;  /* 0xffffffe400d87947 */ /* 0x000fea000383ffff */
.L_x_1441:
[----:B--2---:R2:W3:Y:S02]  /*ac90*/  SYNCS.PHASECHK.TRANS64.TRYWAIT P1, [R0+URZ+0x36438], R29 ;  /* 0x0364381d000075a7 */ /* 0x0044e4000802017f */
[----:B---3--:R-:W-:Y:S05]  /*aca0*/  @!P1 NANOSLEEP.SYNCS 0x989680 ;  /* 0x009896800000995d */ /* 0x008fea0003900000 */
[----:B------:R-:W3:Y:S02]  /*acb0*/  @!P1 SYNCS.PHASECHK.TRANS64 P1, [R0+URZ+0x36438], R29 ;  /* 0x0364381d000095a7 */ /* 0x000ee4000802007f */
[----:B---3--:R-:W-:Y:S05]  /*acc0*/  @!P1 BRA `(.L_x_1441) ;  /* 0xfffffffc00f09947 */ /* 0x008fea000383ffff */
[----:B------:R-:W-:Y:S05]  /*acd0*/  BRA `(.L_x_1472) ;  /* 0xffffffe8008c7947 */ /* 0x000fea000383ffff */
.L_x_1443:
[----:B------:R-:W-:-:S07]  /*ace0*/  SHF.L.U32 R5, R7, 0x1f, RZ ;  /* 0x0000001f07057819 */ /* 0x000fce00000006ff */
.L_x_1473:
[----:B----4-:R4:W1:Y:S02]  /*acf0*/  SYNCS.PHASECHK.TRANS64.TRYWAIT P1, [R0+URZ+0x36420], R5 ;  /* 0x03642005000075a7 */ /* 0x010864000802017f */
[----:B-1----:R-:W-:Y:S05]  /*ad00*/  @!P1 NANOSLEEP.SYNCS 0x989680 ;  /* 0x009896800000995d */ /* 0x002fea0003900000 */
[----:B------:R-:W1:Y:S02]  /*ad10*/  @!P1 SYNCS.PHASECHK.TRANS64 P1, [R0+URZ+0x36420], R5 ;  /* 0x03642005000095a7 */ /* 0x000e64000802007f */
[----:B-1----:R-:W-:Y:S05]  /*ad20*/  @!P1 BRA `(.L_x_1473) ;  /* 0xfffffffc00f09947 */ /* 0x002fea000383ffff */
[----:B------:R-:W-:Y:S05]  /*ad30*/  BRA `(.L_x_1474) ;  /* 0xffffffec00207947 */ /* 0x000fea000383ffff */
.L_x_1446:
[----:B----4-:R4:W1:Y:S02]  /*ad40*/  SYNCS.PHASECHK.TRANS64.TRYWAIT P1, [R0+URZ+0x36438], R6 ;  /* 0x03643806000075a7 */ /* 0x010864000802017f */
[----:B-1----:R-:W-:Y:S05]  /*ad50*/  @!P1 NANOSLEEP.SYNCS 0x989680 ;  /* 0x009896800000995d */ /* 0x002fea0003900000 */
[----:B------:R-:W1:Y:S02]  /*ad60*/  @!P1 SYNCS.PHASECHK.TRANS64 P1, [R0+URZ+0x36438], R6 ;  /* 0x03643806000095a7 */ /* 0x000e64000802007f */
[----:B-1----:R-:W-:Y:S05]  /*ad70*/  @!P1 BRA `(.L_x_1446) ;  /* 0xfffffffc00f09947 */ /* 0x002fea000383ffff */
[----:B------:R-:W-:Y:S05]  /*ad80*/  BRA `(.L_x_1475) ;  /* 0xffffffec00ec7947 */ /* 0x000fea000383ffff */
.L_x_1448:
[----:B-1----:R1:W4:Y:S02]  /*ad90*/  SYNCS.PHASECHK.TRANS64.TRYWAIT P1, [R0+URZ+0x36428], R5 ;  /* 0x03642805000075a7 */ /* 0x002324000802017f */
[----:B----4-:R-:W-:Y:S05]  /*ada0*/  @!P1 NANOSLEEP.SYNCS 0x989680 ;  /* 0x009896800000995d */ /* 0x010fea0003900000 */
[----:B------:R-:W4:Y:S02]  /*adb0*/  @!P1 SYNCS.PHASECHK.TRANS64 P1, [R0+URZ+0x36428], R5 ;  /* 0x03642805000095a7 */ /* 0x000f24000802007f */
[----:B----4-:R-:W-:Y:S05]  /*adc0*/  @!P1 BRA `(.L_x_1448) ;  /* 0xfffffffc00f09947 */ /* 0x010fea000383ffff */
[----:B------:R-:W-:Y:S05]  /*add0*/  BRA `(.L_x_1476) ;  /* 0xfffffff000947947 */ /* 0x000fea000383ffff */
.L_x_1450:
[----:B----4-:R4:W1:Y:S02]  /*ade0*/  SYNCS.PHASECHK.TRANS64.TRYWAIT P1, [R0+URZ+0x36438], R3 ;  /* 0x03643803000075a7 */ /* 0x010864000802017f */
[----:B-1----:R-:W-:Y:S05]  /*adf0*/  @!P1 NANOSLEEP.SYNCS 0x989680 ;  /* 0x009896800000995d */ /* 0x002fea0003900000 */
[----:B------:R-:W1:Y:S02]  /*ae00*/  @!P1 SYNCS.PHASECHK.TRANS64 P1, [R0+URZ+0x36438], R3 ;  /* 0x03643803000095a7 */ /* 0x000e64000802007f */
[----:B-1----:R-:W-:Y:S05]  /*ae10*/  @!P1 BRA `(.L_x_1450) ;  /* 0xfffffffc00f09947 */ /* 0x002fea000383ffff */
[----:B------:R-:W-:Y:S05]  /*ae20*/  BRA `(.L_x_1477) ;  /* 0xfffffff400507947 */ /* 0x000fea000383ffff */
.L_x_1452:
[----:B------:R-:W-:Y:S01]  /*ae30*/  BSSY B1, `(.L_x_1478) ;  /* 0x0000006000017945 */ /* 0x000fe20003800000 */
[----:B------:R-:W-:-:S07]  /*ae40*/  IMAD.MOV.U32 R15, RZ, RZ, -0x1 ;  /* 0xffffffffff0f7424 */ /* 0x000fce00078e00ff */
[----:B------:R-:W-:Y:S05]  /*ae50*/  WARPSYNC.COLLECTIVE R15, `(.L_x_1479) ;  /* 0x000000000f0c7348 */ /* 0x000fea0003c00000 */
[----:B------:R-:W-:Y:S02]  /*ae60*/  ELECT P6, UR62, PT ;  /* 0x00000000003e782f */ /* 0x000fe400038c0000 */
[----:B------:R-:W-:Y:S01]  /*ae70*/  MOV R14, UR62 ;  /* 0x0000003e000e7c02 */ /* 0x000fe20008000f00 */
[----:B------:R-:W-:Y:S10]  /*ae80*/  ENDCOLLECTIVE ;  /* 0x000000000000791b */ /* 0x000ff40003800000 */
.L_x_1479:
[----:B------:R-:W-:Y:S05]  /*ae90*/  BSYNC B1 ;  /* 0x0000000000017941 */ /* 0x000fea0003800000 */
.L_x_1478:
[----:B------:R-:W-:Y:S05]  /*aea0*/  BRA `(.L_x_1480) ;  /* 0xfffffff800087947 */ /* 0x000fea000383ffff */
.L_x_1454:
[----:B-1----:R1:W2:Y:S02]  /*aeb0*/  SYNCS.PHASECHK.TRANS64.TRYWAIT P0, [R9+URZ], R2 ;  /* 0x00000002090075a7 */ /* 0x0022a4000800017f */
[----:B--2---:R-:W-:Y:S05]  /*aec0*/  @!P0 NANOSLEEP.SYNCS 0x989680 ;  /* 0x009896800000895d */ /* 0x004fea0003900000 */
[----:B------:R-:W2:Y:S02]  /*aed0*/  @!P0 SYNCS.PHASECHK.TRANS64 P0, [R9+URZ], R2 ;  /* 0x00000002090085a7 */ /* 0x000ea4000800007f */
[----:B--2---:R-:W-:Y:S05]  /*aee0*/  @!P0 BRA `(.L_x_1454) ;  /* 0xfffffffc00f08947 */ /* 0x004fea000383ffff */
[----:B------:R-:W-:Y:S05]  /*aef0*/  BRA `(.L_x_1481) ;  /* 0xfffffff800487947 */ /* 0x000fea000383ffff */
.L_x_1455:
[----:B--2---:R2:W3:Y:S02]  /*af00*/  SYNCS.PHASECHK.TRANS64.TRYWAIT P0, [R3+URZ], R0 ;  /* 0x00000000030075a7 */ /* 0x0044e4000800017f */
[----:B---3--:R-:W-:Y:S05]  /*af10*/  @!P0 NANOSLEEP.SYNCS 0x989680 ;  /* 0x009896800000895d */ /* 0x008fea0003900000 */
[----:B------:R-:W3:Y:S02]  /*af20*/  @!P0 SYNCS.PHASECHK.TRANS64 P0, [R3+URZ], R0 ;  /* 0x00000000030085a7 */ /* 0x000ee4000800007f */
[----:B---3--:R-:W-:Y:S05]  /*af30*/  @!P0 BRA `(.L_x_1455) ;  /* 0xfffffffc00f08947 */ /* 0x008fea000383ffff */
[----:B------:R-:W-:Y:S05]  /*af40*/  BRA `(.L_x_1482) ;  /* 0xfffffff8003c7947 */ /* 0x000fea000383ffff */
.L_x_1483:
        /* <DEDUP_REMOVED lines=11> */
.L_x_3864:


//--------------------- .text._ZN7cutlass13device_kernelIN5flash11enable_sm90INS1_16FlashAttnBwdSm90INS1_25CollectiveMainloopBwdSm90ILi2ELi1ELi1EN4cute5tupleIJNS5_1CILi1EEES8_S8_EEENS6_IJNS7_ILi64EEENS7_ILi96EEENS7_ILi192EEEEEENS_10bfloat16_tEfNS_4arch4Sm90ELb0ELb1ELb1ELb0ELb0ELb0ELb1ELb0ELi3ELi1ELi1ELi1ELb0EEENS1_24CollectiveEpilogueBwdGQAISD_fSG_Li384ELb0ELb0EEENS1_19SingleTileSchedulerILb0ELb0ELb0ELi96EEEEEEEEEvNT_6ParamsE --------------------------
	.section	.text._ZN7cutlass13device_kernelIN5flash11enable_sm90INS1_16FlashAttnBwdSm90INS1_25CollectiveMainloopBwdSm90ILi2ELi1ELi1EN4cute5tupleIJNS5_1CILi1EEES8_S8_EEENS6_IJNS7_ILi64EEENS7_ILi96EEENS7_ILi192EEEEEENS_10bfloat16_tEfNS_4arch4Sm90ELb0ELb1ELb1ELb0ELb0ELb0ELb1ELb0ELi3ELi1ELi1ELi1ELb0EEENS1_24CollectiveEpilogueBwdGQAISD_fSG_Li384ELb0ELb0EEENS1_19SingleTileSchedulerILb0ELb0ELb0ELi96EEEEEEEEEvNT_6ParamsE,"ax",@progbits
	.align	128
.text._ZN7cutlass13device_kernelIN5flash11enable_sm90INS1_16FlashAttnBwdSm90INS1_25CollectiveMainloopBwdSm90ILi2ELi1ELi1EN4cute5tupleIJNS5_1CILi1EEES8_S8_EEENS6_IJNS7_ILi64EEENS7_ILi96EEENS7_ILi192EEEEEENS_10bfloat16_tEfNS_4arch4Sm90ELb0ELb1ELb1ELb0ELb0ELb0ELb1ELb0ELi3ELi1ELi1ELi1ELb0EEENS1_24CollectiveEpilogueBwdGQAISD_fSG_Li384ELb0ELb0EEENS1_19SingleTileSchedulerILb0ELb0ELb0ELi96EEEEEEEEEvNT_6ParamsE:
        .type           _ZN7cutlass13device_kernelIN5flash11enable_sm90INS1_16FlashAttnBwdSm90INS1_25CollectiveMainloopBwdSm90ILi2ELi1ELi1EN4cute5tupleIJNS5_1CILi1EEES8_S8_EEENS6_IJNS7_ILi64EEENS7_ILi96EEENS7_ILi192EEEEEENS_10bfloat16_tEfNS_4arch4Sm90ELb0ELb1ELb1ELb0ELb0ELb0ELb1ELb0ELi3ELi1ELi1ELi1ELb0EEENS1_24CollectiveEpilogueBwdGQAISD_fSG_Li384ELb0ELb0EEENS1_19SingleTileSchedulerILb0ELb0ELb0ELi96EEEEEEEEEvNT_6ParamsE,@function
        .size           _ZN7cutlass13device_kernelIN5flash11enable_sm90INS1_16FlashAttnBwdSm90INS1_25CollectiveMainloopBwdSm90ILi2ELi1ELi1EN4cute5tupleIJNS5_1CILi1EEES8_S8_EEENS6_IJNS7_ILi64EEENS7_ILi96EEENS7_ILi192EEEEEENS_10bfloat16_tEfNS_4arch4Sm90ELb0ELb1ELb1ELb0ELb0ELb0ELb1ELb0ELi3ELi1ELi1ELi1ELb0EEENS1_24CollectiveEpilogueBwdGQAISD_fSG_Li384ELb0ELb0EEENS1_19SingleTileSchedulerILb0ELb0ELb0ELi96EEEEEEEEEvNT_6ParamsE,(.L_x_3865 - _ZN7cutlass13device_kernelIN5flash11enable_sm90INS1_16FlashAttnBwdSm90INS1_25CollectiveMainloopBwdSm90ILi2ELi1ELi1EN4cute5tupleIJNS5_1CILi1EEES8_S8_EEENS6_IJNS7_ILi64EEENS7_ILi96EEENS7_ILi192EEEEEENS_10bfloat16_tEfNS_4arch4Sm90ELb0ELb1ELb1ELb0ELb0ELb0ELb1ELb0ELi3ELi1ELi1ELi1ELb0EEENS1_24CollectiveEpilogueBwdGQAISD_fSG_Li384ELb0ELb0EEENS1_19SingleTileSchedulerILb0ELb0ELb0ELi96EEEEEEEEEvNT_6ParamsE)
        .other          _ZN7cutlass13device_kernelIN5flash11enable_sm90INS1_16FlashAttnBwdSm90INS1_25CollectiveMainloopBwdSm90ILi2ELi1ELi1EN4cute5tupleIJNS5_1CILi1EEES8_S8_EEENS6_IJNS7_ILi64EEENS7_ILi96EEENS7_ILi192EEEEEENS_10bfloat16_tEfNS_4arch4Sm90ELb0ELb1ELb1ELb0ELb0ELb0ELb1ELb0ELi3ELi1ELi1ELi1ELb0EEENS1_24CollectiveEpilogueBwdGQAISD_fSG_Li384ELb0ELb0EEENS1_19SingleTileSchedulerILb0ELb0ELb0ELi96EEEEEEEEEvNT_6ParamsE,@"STO_CUDA_ENTRY STV_DEFAULT"
_ZN7cutlass13device_kernelIN5flash11enable_sm90INS1_16FlashAttnBwdSm90INS1_25CollectiveMainloopBwdSm90ILi2ELi1ELi1EN4cute5tupleIJNS5_1CILi1EEES8_S8_EEENS6_IJNS7_ILi64EEENS7_ILi96EEENS7_ILi192EEEEEENS_10bfloat16_tEfNS_4arch4Sm90ELb0ELb1ELb1ELb0ELb0ELb0ELb1ELb0ELi3ELi1ELi1ELi1ELb0EEENS1_24CollectiveEpilogueBwdGQAISD_fSG_Li384ELb0ELb0EEENS1_19SingleTileSchedulerILb0ELb0ELb0ELi96EEEEEEEEEvNT_6ParamsE:
        /* <DEDUP_REMOVED lines=24> */
.L_x_1485:
[----:B------:R-:W-:Y:S05]  /*0180*/  BSYNC B0 ;  /* 0x0000000000007941 */ /* 0x000fea0003800000 */
.L_x_1484:
        /* <DEDUP_REMOVED lines=37> */
.L_x_1486:
        /* <DEDUP_REMOVED lines=20> */
.L_x_1487:
[----:B------:R-:W-:Y:S01]  /*0520*/  PLOP3.LUT P0, PT, PT, PT, UP0, 0x80, 0x0 ;  /* 0x000000000000781c */ /* 0x000fe20003f0f008 */
[----:B------:R-:W-:Y:S01]  /*0530*/  NOP ;  /* 0x0000000000007918 */ /* 0x000fe20000000000 */
[----:B------:R-:W-:Y:S01]  /*0540*/  BSSY B6, `(.L_x_1488) ;  /* 0x00007e5000067945 */ /* 0x000fe20003800000 */
[----:B-12-4-:R-:W-:Y:S10]  /*0550*/  BAR.SYNC.DEFER_BLOCKING 0x0 ;  /* 0x0000000000007b1d */ /* 0x016ff40000010000 */
[----:B------:R-:W-:Y:S05]  /*0560*/  @!P0 BRA `(.L_x_1489) ;  /* 0x0000004400ec8947 */ /* 0x000fea0003800000 */
.L_x_1490:
        /* <DEDUP_REMOVED lines=85> */
.L_x_1492:
        /* <DEDUP_REMOVED lines=37> */
.L_x_1495:
        /* <DEDUP_REMOVED lines=15> */
.L_x_1494:
        /* <DEDUP_REMOVED lines=20> */
.L_x_1497:
        /* <DEDUP_REMOVED lines=15> */
.L_x_1496:
        /* <DEDUP_REMOVED lines=8> */
.L_x_1588:
        /* <DEDUP_REMOVED lines=19> */
.L_x_1499:
        /* <DEDUP_REMOVED lines=81> */
[----:B------:R-:W-:Y:S02]  /*16f0*/  CS2R R62, SRZ ;  /* 0x00000000003e7805 */ /* 0x000fe4000001ff00 */
[----:B------:R-:W-:Y:S02]  /*1700*/  CS2R R60, SRZ ;  /* 0x00000000003c7805 */ /* 0x000fe4000001ff00 */
[----:B------:R-:W-:-:S02]  /*1710*/  IADD3.X R10, R16, UR4, RZ, PT, !PT ;  /* 0x00000004100a7c10 */ /* 0x000fc4000bffe4ff */
[----:B------:R-:W-:Y:S02]  /*1720*/  CS2R R58, SRZ ;  /* 0x00000000003a7805 */ /* 0x000fe4000001ff00 */
[----:B------:R-:W-:Y:S02]  /*1730*/  CS2R R56, SRZ ;  /* 0x0000000000387805 */ /* 0x000fe4000001ff00 */
[----:B------:R-:W-:Y:S02]  /*1740*/  CS2R R54, SRZ ;  /* 0x0000000000367805 */ /* 0x000fe4000001ff00 */
[--C-:B------:R-:W-:Y:S02]  /*1750*/  IADD3 R5, R10, -UR5, -R3.reuse ;  /* 0x800000050a057c10 */ /* 0x100fe4000fffe803 */
[----:B------:R-:W-:Y:S02]  /*1760*/  CS2R R52, SRZ ;  /* 0x0000000000347805 */ /* 0x000fe4000001ff00 */
[----:B------:R-:W-:Y:S01]  /*1770*/  IADD3 R10, -R3, UR4, R16 ;  /* 0x00000004030a7c10 */ /* 0x000fe2000fffe110 */
[----:B------:R-:W-:Y:S01]  /*1780*/  IMAD.IADD R3, R16, 0x1, -R3 ;  /* 0x0000000110037824 */ /* 0x000fe200078e0a03 */
[----:B------:R-:W-:-:S02]  /*1790*/  CS2R R50, SRZ ;  /* 0x0000000000327805 */ /* 0x000fc4000001ff00 */
        /* <DEDUP_REMOVED lines=15> */
[----:B------:R-:W-:Y:S02]  /*1890*/  LEA R0, R0, UR37, 0x2 ;  /* 0x0000002500007c11 */ /* 0x000fe4000f8e10ff */
[----:B-1----:R-:W-:-:S07]  /*18a0*/  IADD3 R157, R12, 0x30400, R9 ;  /* 0x000304000c9d7810 */ /* 0x002fce0007ffe009 */
.L_x_1519:
[----:B------:R-:W-:-:S05]  /*18b0*/  IMAD.U32 R3, RZ, RZ, UR38 ;  /* 0x00000026ff037e24 */ /* 0x000fca000f8e00ff */
[----:B------:R-:W-:-:S04]  /*18c0*/  LOP3.LUT R3, R3, 0x1, RZ, 0xfc, !PT ;  /* 0x0000000103037812 */ /* 0x000fc800078efcff */
[----:B------:R-:W-:-:S13]  /*18d0*/  ISETP.NE.AND P0, PT, R3, 0x3, PT ;  /* 0x000000030300780c */ /* 0x000fda0003f05270 */
[----:B------:R-:W-:Y:S05]  /*18e0*/  @!P0 BRA `(.L_x_1501) ;  /* 0x0000000000048947 */ /* 0x000fea0003800000 */
[----:B------:R-:W-:Y:S01]  /*18f0*/  BPT.TRAP 0x1 ;  /* 0x000000040000795c */ /* 0x000fe20000300000 */
.L_x_1501:
[----:B------:R-:W-:Y:S02]  /*1900*/  LEA R3, R2, UR37, 0x3 ;  /* 0x0000002502037c11 */ /* 0x000fe4000f8e18ff */
[----:B------:R-:W-:-:S04]  /*1910*/  SHF.L.U32 R10, R7, 0x1f, RZ ;  /* 0x0000001f070a7819 */ /* 0x000fc800000006ff */
[----:B------:R1:W2:Y:S01]  /*1920*/  SYNCS.PHASECHK.TRANS64.TRYWAIT P1, [R3+URZ+0x36410], R10 ;  /* 0x0364100a030075a7 */ /* 0x0002a2000802017f */
[----:B------:R-:W-:Y:S05]  /*1930*/  @!P0 BRA `(.L_x_1502) ;  /* 0x0000000000048947 */ /* 0x000fea0003800000 */
[----:B------:R-:W-:Y:S01]  /*1940*/  BPT.TRAP 0x1 ;  /* 0x000000040000795c */ /* 0x000fe20000300000 */
.L_x_1502:
[----:B--2---:R-:W-:Y:S05]  /*1950*/  @P1 BRA `(.L_x_1503) ;  /* 0x0000000000081947 */ /* 0x004fea0003800000 */
[----:B------:R-:W2:Y:S02]  /*1960*/  SYNCS.PHASECHK.TRANS64.TRYWAIT P1, [R3+URZ+0x36410], R10 ;  /* 0x0364100a030075a7 */ /* 0x000ea4000802017f */
[----:B--2---:R-:W-:Y:S05]  /*1970*/  @!P1 BRA `(.L_x_1504) ;  /* 0x0000006800c09947 */ /* 0x004fea0003800000 */
.L_x_1503:
[----:B------:R-:W-:Y:S05]  /*1980*/  WARPSYNC.ALL ;  /* 0x0000000000007948 */ /* 0x000fea0003800000 */
[----:B------:R-:W-:Y:S01]  /*1990*/  R2UR UR6, R8 ;  /* 0x00000000080672ca */ /* 0x000fe200000e0000 */
[----:B------:R-:W-:Y:S01]  /*19a0*/  UIADD3 UR4, UR37, 0x1e000, URZ ;  /* 0x0001e00025047890 */ /* 0x000fe2000fffe03f */
[C---:B------:R-:W-:Y:S01]  /*19b0*/  R2UR UR7, R2.reuse ;  /* 0x00000000020772ca */ /* 0x040fe200000e0000 */
[----:B------:R-:W-:Y:S01]  /*19c0*/  WARPGROUP.ARRIVE ;  /* 0x00000000000079c5 */ /* 0x000fe20000000000 */
[----:B------:R-:W-:Y:S01]  /*19d0*/  UMOV UR13, 0x40000040 ;  /* 0x40000040000d7882 */ /* 0x000fe20000000000 */
[----:B------:R-:W-:Y:S01]  /*19e0*/  USHF.R.U32.HI UR5, URZ, 0x4, UR4 ;  /* 0x000000043f057899 */ /* 0x000fe20008011604 */
[----:B-12---:R-:W-:Y:S01]  /*19f0*/  IMAD R10, R2, 0x40, R6 ;  /* 0x00000040020a7824 */ /* 0x006fe200078e0206 */
        /* <DEDUP_REMOVED lines=95> */
.L_x_1505:
[----:B-1----:R-:W-:-:S04]  /*1ff0*/  SHF.L.U32 R11, R4, 0x1f, RZ ;  /* 0x0000001f040b7819 */ /* 0x002fc800000006ff */
[----:B------:R1:W4:Y:S01]  /*2000*/  SYNCS.PHASECHK.TRANS64.TRYWAIT P1, [UR37+0x36430], R11 ;  /* 0x0364300bff0075a7 */ /* 0x0003220008020165 */
[----:B------:R-:W-:Y:S05]  /*2010*/  @!P0 BRA `(.L_x_1506) ;  /* 0x0000000000048947 */ /* 0x000fea0003800000 */
[----:B------:R-:W-:Y:S01]  /*2020*/  BPT.TRAP 0x1 ;  /* 0x000000040000795c */ /* 0x000fe20000300000 */
.L_x_1506:
[----:B----4-:R-:W-:Y:S05]  /*2030*/  @P1 BRA `(.L_x_1507) ;  /* 0x0000000000081947 */ /* 0x010fea0003800000 */
[----:B------:R-:W4:Y:S02]  /*2040*/  SYNCS.PHASECHK.TRANS64.TRYWAIT P1, [UR37+0x36430], R11 ;  /* 0x0364300bff0075a7 */ /* 0x000f240008020165 */
[----:B----4-:R-:W-:Y:S05]  /*2050*/  @!P1 BRA `(.L_x_1508) ;  /* 0x00000064001c9947 */ /* 0x010fea0003800000 */
.L_x_1507:
        /* <DEDUP_REMOVED lines=147> */
.L_x_1511:
[----:B------:R-:W-:-:S06]  /*2990*/  UISETP.NE.AND UP0, UPT, UR44, 0x1, UPT ;  /* 0x000000012c00788c */ /* 0x000fcc000bf05270 */
[----:B------:R-:W-:-:S05]  /*29a0*/  PLOP3.LUT P1, PT, PT, PT, UP0, 0x80, 0x0 ;  /* 0x000000000000781c */ /* 0x000fca0003f2f008 */
[----:B------:R-:W-:-:S08]  /*29b0*/  @UP0 ULDC UR5, c[0x0][0x754] ;  /* 0x0001d50000050ab9 */ /* 0x000fd00000000800 */
[----:B------:R-:W-:Y:S01]  /*29c0*/  @P1 IMAD.HI.U32 R143, R142, UR5, RZ ;  /* 0x000000058e8f1c27 */ /* 0x000fe2000f8e00ff */
[----:B------:R-:W-:-:S04]  /*29d0*/  @UP0 ULDC UR5, c[0x0][0x758] ;  /* 0x0001d60000050ab9 */ /* 0x000fc80000000800 */
[----:B------:R-:W-:-:S07]  /*29e0*/  @P1 SHF.R.U32.HI R142, RZ, UR5, R143 ;  /* 0x00000005ff8e1c19 */ /* 0x000fce000801168f */
.L_x_1512:
[----:B------:R-:W-:Y:S05]  /*29f0*/  BSYNC B0 ;  /* 0x0000000000007941 */ /* 0x000fea0003800000 */
.L_x_1510:
[----:B------:R-:W4:Y:S01]  /*2a00*/  LDL R143, [R1] ;  /* 0x00000000018f7983 */ /* 0x000f220000100800 */
[----:B------:R-:W-:Y:S01]  /*2a10*/  IADD3 R150, R140, UR4, R5 ;  /* 0x000000048c967c10 */ /* 0x000fe2000fffe005 */
[----:B----4-:R-:W-:-:S05]  /*2a20*/  IMAD R142, R142, UR44, R143 ;  /* 0x0000002c8e8e7c24 */ /* 0x010fca000f8e028f */
[----:B------:R-:W-:Y:S02]  /*2a30*/  VIADDMNMX R147, R142, UR44, R147, PT ;  /* 0x0000002c8e937c46 */ /* 0x000fe4000b800193 */
[----:B------:R-:W-:-:S07]  /*2a40*/  VIMNMX R150, R150, R142, !PT ;  /* 0x0000008e96967248 */ /* 0x000fce0007fe0100 */
.L_x_1509:
        /* <DEDUP_REMOVED lines=18> */
.L_x_1515:
[----:B------:R-:W-:-:S06]  /*2b70*/  UISETP.NE.AND UP0, UPT, UR44, 0x1, UPT ;  /* 0x000000012c00788c */ /* 0x000fcc000bf05270 */
[----:B------:R-:W-:-:S05]  /*2b80*/  PLOP3.LUT P1, PT, PT, PT, UP0, 0x80, 0x0 ;  /* 0x000000000000781c */ /* 0x000fca0003f2f008 */
[----:B------:R-:W-:-:S08]  /*2b90*/  @UP0 ULDC UR4, c[0x0][0x754] ;  /* 0x0001d50000040ab9 */ /* 0x000fd00000000800 */
[----:B------:R-:W-:Y:S01]  /*2ba0*/  @P1 IMAD.HI.U32 R142, R140, UR4, RZ ;  /* 0x000000048c8e1c27 */ /* 0x000fe2000f8e00ff */
[----:B------:R-:W-:-:S04]  /*2bb0*/  @UP0 ULDC UR4, c[0x0][0x758] ;  /* 0x0001d60000040ab9 */ /* 0x000fc80000000800 */
[----:B------:R-:W-:-:S07]  /*2bc0*/  @P1 SHF.R.U32.HI R140, RZ, UR4, R142 ;  /* 0x00000004ff8c1c19 */ /* 0x000fce000801168e */
.L_x_1516:
[----:B------:R-:W-:Y:S05]  /*2bd0*/  BSYNC B0 ;  /* 0x0000000000007941 */ /* 0x000fea0003800000 */
.L_x_1514:
[----:B------:R-:W4:Y:S02]  /*2be0*/  LDL R142, [R1] ;  /* 0x00000000018e7983 */ /* 0x000f240000100800 */
[----:B----4-:R-:W-:-:S05]  /*2bf0*/  IMAD R140, R140, UR44, R142 ;  /* 0x0000002c8c8c7c24 */ /* 0x010fca000f8e028e */
[----:B------:R-:W-:Y:S02]  /*2c00*/  VIMNMX R145, R145, R140, !PT ;  /* 0x0000008c91917248 */ /* 0x000fe40007fe0100 */
[----:B------:R-:W-:-:S07]  /*2c10*/  VIADDMNMX R139, R140, UR44, R139, PT ;  /* 0x0000002c8c8b7c46 */ /* 0x000fce000b80018b */
.L_x_1513:
[----:B------:R-:W1:Y:S01]  /*2c20*/  S2R R151, SR_CTAID.X ;  /* 0x0000000000977919 */ /* 0x000e620000002500 */
[----:B------:R-:W-:Y:S01]  /*2c30*/  LEA R152, R6, UR37, 0x2 ;  /* 0x0000002506987c11 */ /* 0x000fe2000f8e10ff */
[----:B------:R-:W-:Y:S01]  /*2c40*/  USHF.R.U32.HI UR6, URZ, 0x4, UR42 ;  /* 0x000000043f067899 */ /* 0x000fe2000801162a */
[----:B------:R-:W-:Y:S01]  /*2c50*/  P2R R148, PR, RZ, 0x1 ;  /* 0x00000001ff947803 */ /* 0x000fe20000000000 */
[----:B------:R-:W-:Y:S01]  /*2c60*/  UMOV UR11, 0x80000020 ;  /* 0x80000020000b7882 */ /* 0x000fe20000000000 */
[----:B------:R-:W-:Y:S01]  /*2c70*/  R2UR UR7, R8 ;  /* 0x00000000080772ca */ /* 0x000fe200000e0000 */
[----:B------:R-:W4:Y:S01]  /*2c80*/  LDS R153, [R152+0x30200] ;  /* 0x0302000098997984 */ /* 0x000f220000000800 */
[----:B------:R-:W-:Y:S01]  /*2c90*/  ULOP3.LUT UR6, UR6, 0x3fff, URZ, 0xc0, !UPT ;  /* 0x00003fff06067892 */ /* 0x000fe2000f8ec03f */
[----:B------:R-:W-:Y:S02]  /*2ca0*/  UMOV UR9, 0x40000040 ;  /* 0x4000004000097882 */ /* 0x000fe40000000000 */
[----:B------:R-:W5:Y:S01]  /*2cb0*/  LDS R152, [R152+0x30220] ;  /* 0x0302200098987984 */ /* 0x000f620000000800 */
[----:B------:R-:W-:Y:S01]  /*2cc0*/  ULOP3.LUT UR12, UR6, 0x1000000, URZ, 0xfc, !UPT ;  /* 0x01000000060c7892 */ /* 0x000fe2000f8efc3f */
[----:B------:R-:W-:Y:S01]  /*2cd0*/  UMOV UR13, 0x80000020 ;  /* 0x80000020000d7882 */ /* 0x000fe20000000000 */
[----:B------:R-:W-:-:S05]  /*2ce0*/  UMOV UR15, 0x40000040 ;  /* 0x40000040000f7882 */ /* 0x000fca0000000000 */
[----:B------:R-:W-:Y:S01]  /*2cf0*/  ULEA UR4, UR7, UR37, 0xd ;  /* 0x0000002507047291 */ /* 0x000fe2000f8e683f */
[----:B------:R-:W-:Y:S01]  /*2d00*/  UMOV UR10, UR12 ;  /* 0x0000000c000a7c82 */ /* 0x000fe20008000000 */
[----:B------:R-:W-:Y:S02]  /*2d10*/  UIMAD UR7, UR7, 0x3000, UR37 ;  /* 0x00003000070778a4 */ /* 0x000fe4000f8e0225 */
[----:B------:R-:W-:Y:S02]  /*2d20*/  UIADD3 UR5, UR4, 0x2a000, URZ ;  /* 0x0002a00004057890 */ /* 0x000fe4000fffe03f */
[----:B------:R-:W-:Y:S02]  /*2d30*/  USHF.R.U32.HI UR7, URZ, 0x4, UR7 ;  /* 0x000000043f077899 */ /* 0x000fe40008011607 */
[----:B------:R-:W-:Y:S02]  /*2d40*/  USHF.R.U32.HI UR5, URZ, 0x4, UR5 ;  /* 0x000000043f057899 */ /* 0x000fe40008011605 */
[----:B------:R-:W-:-:S02]  /*2d50*/  ULOP3.LUT UR14, UR7, 0x3fff, URZ, 0xc0, !UPT ;  /* 0x00003fff070e7892 */ /* 0x000fc4000f8ec03f */
[----:B------:R-:W-:Y:S01]  /*2d60*/  ULOP3.LUT UR6, UR5, 0x3fff, URZ, 0xc0, !UPT ;  /* 0x00003fff05067892 */ /* 0x000fe2000f8ec03f */
[----:B-1----:R-:W-:-:S05]  /*2d70*/  IMAD R151, R151, -0x60, RZ ;  /* 0xffffffa097977824 */ /* 0x002fca00078e02ff */
[C---:B------:R-:W-:Y:S01]  /*2d80*/  ISETP.GE.AND P6, PT, R151.reuse, 0x2, PT ;  /* 0x000000029700780c */ /* 0x040fe20003fc6270 */
[----:B------:R-:W-:Y:S01]  /*2d90*/  UMOV UR8, UR6 ;  /* 0x0000000600087c82 */ /* 0x000fe20008000000 */
[----:B------:R-:W-:Y:S02]  /*2da0*/  ISETP.GE.AND P4, PT, R151, 0x9, PT ;  /* 0x000000099700780c */ /* 0x000fe40003f86270 */
[C---:B------:R-:W-:Y:S02]  /*2db0*/  ISETP.GT.AND P5, PT, R145.reuse, 0x1, !P6 ;  /* 0x000000019100780c */ /* 0x040fe400077a4270 */
[----:B------:R-:W-:Y:S02]  /*2dc0*/  ISETP.GT.AND P6, PT, R150, 0x1, !P6 ;  /* 0x000000019600780c */ /* 0x000fe400077c4270 */
[----:B------:R-:W-:Y:S01]  /*2dd0*/  ISETP.GT.AND P3, PT, R145, 0x8, !P4 ;  /* 0x000000089100780c */ /* 0x000fe20006764270 */
[--C-:B----4-:R-:W-:Y:S01]  /*2de0*/  FADD.FTZ R120, R120, -R153.reuse ;  /* 0x8000009978787221 */ /* 0x110fe20000010000 */
[----:B------:R-:W-:Y:S01]  /*2df0*/  ISETP.LT.OR P6, PT, R147, 0x2, P6 ;  /* 0x000000029300780c */ /* 0x000fe200037c1670 */
[--C-:B------:R-:W-:Y:S01]  /*2e00*/  FADD.FTZ R121, R121, -R153.reuse ;  /* 0x8000009979797221 */ /* 0x100fe20000010000 */
[----:B------:R-:W-:Y:S01]  /*2e10*/  ISETP.GE.AND P2, PT, R151, 0xa, PT ;  /* 0x0000000a9700780c */ /* 0x000fe20003f46270 */
[--C-:B------:R-:W-:Y:S01]  /*2e20*/  FADD.FTZ R124, R124, -R153.reuse ;  /* 0x800000997c7c7221 */ /* 0x100fe20000010000 */
[----:B------:R-:W-:Y:S01]  /*2e30*/  ISETP.LT.OR P3, PT, R139, 0x9, P3 ;  /* 0x000000098b00780c */ /* 0x000fe20001f61670 */
[--C-:B------:R-:W-:Y:S01]  /*2e40*/  FADD.FTZ R125, R125, -R153.reuse ;  /* 0x800000997d7d7221 */ /* 0x100fe20000010000 */
[----:B------:R-:W-:Y:S01]  /*2e50*/  FSEL R155, R12, -INF , !P6 ;  /* 0xff8000000c9b7808 */ /* 0x000fe20007000000 */
[--C-:B------:R-:W-:Y:S01]  /*2e60*/  FADD.FTZ R128, R128, -R153.reuse ;  /* 0x8000009980807221 */ /* 0x100fe20000010000 */
[----:B------:R-:W-:Y:S01]  /*2e70*/  ISETP.LT.OR P5, PT, R139, 0x2, P5 ;  /* 0x000000028b00780c */ /* 0x000fe20002fa1670 */
[----:B------:R-:W-:Y:S01]  /*2e80*/  FADD.FTZ R129, R129, -R153 ;  /* 0x8000009981817221 */ /* 0x000fe20000010000 */
[----:B------:R-:W-:Y:S01]  /*2e90*/  ISETP.GE.AND P1, PT, R151, 0x11, PT ;  /* 0x000000119700780c */ /* 0x000fe20003f26270 */
[----:B--2---:R-:W-:Y:S01]  /*2ea0*/  FFMA.FTZ R155, R155, UR46, -R23 ;  /* 0x0000002e9b9b7c23 */ /* 0x004fe20008010817 */
[----:B------:R-:W-:Y:S01]  /*2eb0*/  ISETP.GT.AND P4, PT, R150, 0x8, !P4 ;  /* 0x000000089600780c */ /* 0x000fe20006784270 */
[--C-:B------:R-:W-:Y:S01]  /*2ec0*/  FADD.FTZ R132, R132, -R153.reuse ;  /* 0x8000009984847221 */ /* 0x100fe20000010000 */
[----:B------:R-:W-:Y:S01]  /*2ed0*/  ISETP.GT.AND P6, PT, R150, 0x9, !P2 ;  /* 0x000000099600780c */ /* 0x000fe200057c4270 */
[----:B------:R-:W-:Y:S01]  /*2ee0*/  FADD.FTZ R133, R133, -R153 ;  /* 0x8000009985857221 */ /* 0x000fe20000010000 */
[----:B------:R-:W-:Y:S01]  /*2ef0*/  FSEL R146, R17, -INF , !P3 ;  /* 0xff80000011927808 */ /* 0x000fe20005800000 */
[----:B------:R-:W1:Y:S01]  /*2f00*/  MUFU.EX2 R155, R155 ;  /* 0x0000009b009b7308 */ /* 0x000e620000000800 */
[----:B------:R-:W-:Y:S01]  /*2f10*/  FSEL R149, R14, -INF , !P5 ;  /* 0xff8000000e957808 */ /* 0x000fe20006800000 */
[----:B-----5:R-:W-:Y:S01]  /*2f20*/  FADD.FTZ R126, R126, -R152 ;  /* 0x800000987e7e7221 */ /* 0x020fe20000010000 */
[----:B------:R-:W-:Y:S01]  /*2f30*/  ISETP.LT.OR P4, PT, R147, 0x9, P4 ;  /* 0x000000099300780c */ /* 0x000fe20002781670 */
[--C-:B---3--:R-:W-:Y:S01]  /*2f40*/  FFMA.FTZ R146, R146, UR46, -R10.reuse ;  /* 0x0000002e92927c23 */ /* 0x108fe2000801080a */
[----:B------:R-:W-:Y:S01]  /*2f50*/  ISETP.GT.AND P3, PT, R150, 0x10, !P1 ;  /* 0x000000109600780c */ /* 0x000fe20004f64270 */
[----:B------:R-:W-:Y:S01]  /*2f60*/  FFMA.FTZ R149, R149, UR46, -R10 ;  /* 0x0000002e95957c23 */ /* 0x000fe2000801080a */
[----:B------:R-:W-:Y:S01]  /*2f70*/  ISETP.LT.OR P6, PT, R147, 0xa, P6 ;  /* 0x0000000a9300780c */ /* 0x000fe200037c1670 */
[--C-:B------:R-:W-:Y:S01]  /*2f80*/  FADD.FTZ R122, R122, -R152.reuse ;  /* 0x800000987a7a7221 */ /* 0x100fe20000010000 */
[----:B------:R-:W-:Y:S01]  /*2f90*/  ISETP.GE.AND P5, PT, R151, 0x12, PT ;  /* 0x000000129700780c */ /* 0x000fe20003fa6270 */
[----:B------:R-:W-:Y:S01]  /*2fa0*/  MUFU.EX2 R146, R146 ;  /* 0x0000009200927308 */ /* 0x000fe20000000800 */
[----:B------:R-:W-:Y:S01]  /*2fb0*/  FSEL R142, R15, -INF , !P4 ;  /* 0xff8000000f8e7808 */ /* 0x000fe20006000000 */
[--C-:B------:R-:W-:Y:S01]  /*2fc0*/  FADD.FTZ R123, R123, -R152.reuse ;  /* 0x800000987b7b7221 */ /* 0x100fe20000010000 */
[----:B------:R-:W-:Y:S01]  /*2fd0*/  ISETP.LT.OR P3, PT, R147, 0x11, P3 ;  /* 0x000000119300780c */ /* 0x000fe20001f61670 */
[--C-:B------:R-:W-:Y:S01]  /*2fe0*/  FADD.FTZ R134, R134, -R152.reuse ;  /* 0x8000009886867221 */ /* 0x100fe20000010000 */
[----:B------:R-:W-:Y:S01]  /*2ff0*/  FSEL R143, R16, -INF , !P6 ;  /* 0xff800000108f7808 */ /* 0x000fe20007000000 */
[--C-:B------:R-:W-:Y:S01]  /*3000*/  FFMA.FTZ R142, R142, UR46, -R23.reuse ;  /* 0x0000002e8e8e7c23 */ /* 0x100fe20008010817 */
[----:B------:R-:W-:Y:S01]  /*3010*/  ISETP.GE.AND P4, PT, R151, 0x19, PT ;  /* 0x000000199700780c */ /* 0x000fe20003f86270 */
[----:B-1----:R-:W-:Y:S01]  /*3020*/  FMUL.FTZ R121, R155, R121 ;  /* 0x000000799b797220 */ /* 0x002fe20000410000 */
[----:B------:R-:W-:Y:S01]  /*3030*/  ISETP.GT.AND P6, PT, R150, 0x11, !P5 ;  /* 0x000000119600780c */ /* 0x000fe20006fc4270 */
[--C-:B------:R-:W-:Y:S01]  /*3040*/  FFMA.FTZ R143, R143, UR46, -R23.reuse ;  /* 0x0000002e8f8f7c23 */ /* 0x100fe20008010817 */
[----:B------:R-:W-:Y:S01]  /*3050*/  FSEL R140, R20, -INF , !P3 ;  /* 0xff800000148c7808 */ /* 0x000fe20005800000 */
[----:B------:R-:W1:Y:S01]  /*3060*/  MUFU.EX2 R142, R142 ;  /* 0x0000008e008e7308 */ /* 0x000e620000000800 */
[----:B------:R-:W-:Y:S01]  /*3070*/  ISETP.GT.AND P3, PT, R150, 0x18, !P4 ;  /* 0x000000189600780c */ /* 0x000fe20006764270 */
[----:B------:R-:W-:Y:S01]  /*3080*/  FFMA.FTZ R16, -R16, R16, 1 ;  /* 0x3f80000010107423 */ /* 0x000fe20000010110 */
[C---:B------:R-:W-:Y:S01]  /*3090*/  ISETP.LT.OR P6, PT, R147.reuse, 0x12, P6 ;  /* 0x000000129300780c */ /* 0x040fe200037c1670 */
[--C-:B------:R-:W-:Y:S01]  /*30a0*/  FFMA.FTZ R140, R140, UR46, -R23.reuse ;  /* 0x0000002e8c8c7c23 */ /* 0x100fe20008010817 */
[----:B------:R-:W-:Y:S01]  /*30b0*/  ISETP.LT.OR P3, PT, R147, 0x19, P3 ;  /* 0x000000199300780c */ /* 0x000fe20001f61670 */
[----:B------:R-:W-:Y:S01]  /*30c0*/  FFMA.FTZ R14, -R14, R14, 1 ;  /* 0x3f8000000e0e7423 */ /* 0x000fe2000001010e */
[----:B------:R-:W-:Y:S01]  /*30d0*/  FSEL R144, R21, -INF , !P6 ;  /* 0xff80000015907808 */ /* 0x000fe20007000000 */
[----:B------:R-:W2:Y:S01]  /*30e0*/  MUFU.EX2 R143, R143 ;  /* 0x0000008f008f7308 */ /* 0x000ea20000000800 */
[----:B------:R-:W-:Y:S01]  /*30f0*/  ISETP.GE.AND P6, PT, R151, 0x1, PT ;  /* 0x000000019700780c */ /* 0x000fe20003fc6270 */
[----:B------:R-:W-:Y:S01]  /*3100*/  FFMA.FTZ R17, -R17, R17, 1 ;  /* 0x3f80000011117423 */ /* 0x000fe20000010111 */
[----:B------:R-:W-:Y:S01]  /*3110*/  FSEL R156, R22, -INF , !P3 ;  /* 0xff800000169c7808 */ /* 0x000fe20005800000 */
[--C-:B------:R-:W-:Y:S01]  /*3120*/  FFMA.FTZ R144, R144, UR46, -R23.reuse ;  /* 0x0000002e90907c23 */ /* 0x100fe20008010817 */
[----:B------:R-:W-:Y:S01]  /*3130*/  ISETP.GT.AND P3, PT, R150, RZ, !P6 ;  /* 0x000000ff9600720c */ /* 0x000fe20007764270 */
[--C-:B------:R-:W-:Y:S01]  /*3140*/  FADD.FTZ R127, R127, -R152.reuse ;  /* 0x800000987f7f7221 */ /* 0x100fe20000010000 */
[----:B------:R-:W-:Y:S01]  /*3150*/  ISETP.GT.AND P6, PT, R145, RZ, !P6 ;  /* 0x000000ff9100720c */ /* 0x000fe200077c4270 */
[--C-:B------:R-:W-:Y:S01]  /*3160*/  FFMA.FTZ R156, R156, UR46, -R23.reuse ;  /* 0x0000002e9c9c7c23 */ /* 0x100fe20008010817 */
[----:B------:R-:W-:Y:S01]  /*3170*/  ISETP.LT.OR P3, PT, R147, 0x1, P3 ;  /* 0x000000019300780c */ /* 0x000fe20001f61670 */
[----:B------:R-:W3:Y:S01]  /*3180*/  MUFU.EX2 R140, R140 ;  /* 0x0000008c008c7308 */ /* 0x000ee20000000800 */
[----:B------:R-:W-:Y:S01]  /*3190*/  ISETP.GT.AND P2, PT, R145, 0x9, !P2 ;  /* 0x000000099100780c */ /* 0x000fe20005744270 */
[----:B-1----:R-:W-:Y:S01]  /*31a0*/  FMUL.FTZ R124, R142, R124 ;  /* 0x0000007c8e7c7220 */ /* 0x002fe20000410000 */
[----:B------:R-:W-:Y:S01]  /*31b0*/  FSEL R154, R11, -INF , !P3 ;  /* 0xff8000000b9a7808 */ /* 0x000fe20005800000 */
[--C-:B------:R-:W-:Y:S01]  /*31c0*/  FADD.FTZ R130, R130, -R152.reuse ;  /* 0x8000009882827221 */ /* 0x100fe20000010000 */
[----:B------:R-:W-:Y:S01]  /*31d0*/  ISETP.GE.AND P3, PT, R151, 0x1a, PT ;  /* 0x0000001a9700780c */ /* 0x000fe20003f66270 */
[--C-:B------:R-:W-:Y:S01]  /*31e0*/  FADD.FTZ R131, R131, -R152.reuse ;  /* 0x8000009883837221 */ /* 0x100fe20000010000 */
[C---:B------:R-:W-:Y:S01]  /*31f0*/  ISETP.GT.AND P1, PT, R145.reuse, 0x10, !P1 ;  /* 0x000000109100780c */ /* 0x040fe20004f24270 */
[--C-:B------:R-:W-:Y:S01]  /*3200*/  FFMA.FTZ R154, R154, UR46, -R23.reuse ;  /* 0x0000002e9a9a7c23 */ /* 0x100fe20008010817 */
[----:B------:R-:W-:Y:S01]  /*3210*/  ISETP.GT.AND P0, PT, R150, 0x19, !P3 ;  /* 0x000000199600780c */ /* 0x000fe20005f04270 */
[----:B------:R-:W1:Y:S01]  /*3220*/  MUFU.EX2 R144, R144 ;  /* 0x0000009000907308 */ /* 0x000e620000000800 */
[----:B------:R-:W-:Y:S01]  /*3230*/  ISETP.GT.AND P5, PT, R145, 0x11, !P5 ;  /* 0x000000119100780c */ /* 0x000fe20006fa4270 */
[----:B--2---:R-:W-:Y:S01]  /*3240*/  FMUL.FTZ R125, R143, R125 ;  /* 0x0000007d8f7d7220 */ /* 0x004fe20000410000 */
[----:B------:R-:W-:Y:S01]  /*3250*/  ISETP.LT.OR P0, PT, R147, 0x1a, P0 ;  /* 0x0000001a9300780c */ /* 0x000fe20000701670 */
[----:B------:R-:W-:Y:S01]  /*3260*/  FADD.FTZ R135, R135, -R152 ;  /* 0x8000009887877221 */ /* 0x000fe20000010000 */
[----:B------:R-:W-:Y:S01]  /*3270*/  ISETP.GT.AND P4, PT, R145, 0x18, !P4 ;  /* 0x000000189100780c */ /* 0x000fe20006784270 */
[----:B------:R-:W-:Y:S01]  /*3280*/  FMUL.FTZ R16, R125, R16 ;  /* 0x000000107d107220 */ /* 0x000fe20000410000 */
[----:B------:R-:W-:Y:S01]  /*3290*/  ISETP.GT.AND P3, PT, R145, 0x19, !P3 ;  /* 0x000000199100780c */ /* 0x000fe20005f64270 */
[----:B------:R-:W2:Y:S01]  /*32a0*/  MUFU.EX2 R154, R154 ;  /* 0x0000009a009a7308 */ /* 0x000ea20000000800 */
[----:B------:R-:W-:Y:S01]  /*32b0*/  FSEL R147, R141, -INF , !P0 ;  /* 0xff8000008d937808 */ /* 0x000fe20004000000 */
[----:B------:R-:W-:Y:S01]  /*32c0*/  FFMA.FTZ R125, -R20, R20, 1 ;  /* 0x3f800000147d7423 */ /* 0x000fe20000010114 */
[C---:B------:R-:W-:Y:S01]  /*32d0*/  ISETP.LT.OR P6, PT, R139.reuse, 0x1, P6 ;  /* 0x000000018b00780c */ /* 0x040fe200037c1670 */
[----:B---3--:R-:W-:Y:S01]  /*32e0*/  FMUL.FTZ R128, R140, R128 ;  /* 0x000000808c807220 */ /* 0x008fe20000410000 */
[----:B------:R-:W-:Y:S01]  /*32f0*/  ISETP.LT.OR P2, PT, R139, 0xa, P2 ;  /* 0x0000000a8b00780c */ /* 0x000fe20001741670 */
[----:B------:R-:W-:Y:S01]  /*3300*/  FFMA.FTZ R147, R147, UR46, -R23 ;  /* 0x0000002e93937c23 */ /* 0x000fe20008010817 */
[C---:B------:R-:W-:Y:S01]  /*3310*/  ISETP.LT.OR P1, PT, R139.reuse, 0x11, P1 ;  /* 0x000000118b00780c */ /* 0x040fe20000f21670 */
[----:B------:R-:W-:Y:S01]  /*3320*/  FMUL.FTZ R125, R128, R125 ;  /* 0x0000007d807d7220 */ /* 0x000fe20000410000 */
[C---:B------:R-:W-:Y:S01]  /*3330*/  ISETP.LT.OR P5, PT, R139.reuse, 0x12, P5 ;  /* 0x000000128b00780c */ /* 0x040fe20002fa1670 */
[----:B-1----:R-:W-:Y:S01]  /*3340*/  FMUL.FTZ R129, R144, R129 ;  /* 0x0000008190817220 */ /* 0x002fe20000410000 */
[C---:B------:R-:W-:Y:S01]  /*3350*/  ISETP.LT.OR P4, PT, R139.reuse, 0x19, P4 ;  /* 0x000000198b00780c */ /* 0x040fe20002781670 */
[----:B------:R-:W1:Y:S01]  /*3360*/  MUFU.EX2 R147, R147 ;  /* 0x0000009300937308 */ /* 0x000e620000000800 */
[----:B------:R-:W-:Y:S01]  /*3370*/  ISETP.LT.OR P3, PT, R139, 0x1a, P3 ;  /* 0x0000001a8b00780c */ /* 0x000fe20001f61670 */
[----:B------:R-:W-:Y:S01]  /*3380*/  FFMA.FTZ R128, -R22, R22, 1 ;  /* 0x3f80000016807423 */ /* 0x000fe20000010116 */
[----:B------:R-:W-:Y:S01]  /*3390*/  ISETP.NE.AND P0, PT, R148, RZ, PT ;  /* 0x000000ff9400720c */ /* 0x000fe20003f05270 */
[----:B------:R-:W-:Y:S01]  /*33a0*/  IMAD.U32 R153, RZ, RZ, UR37 ;  /* 0x00000025ff997e24 */ /* 0x000fe2000f8e00ff */
[----:B------:R-:W-:Y:S01]  /*33b0*/  FSEL R151, R13, -INF , !P6 ;  /* 0xff8000000d977808 */ /* 0x000fe20007000000 */
[----:B--2---:R-:W-:Y:S01]  /*33c0*/  FMUL.FTZ R120, R154, R120 ;  /* 0x000000789a787220 */ /* 0x004fe20000410000 */
[----:B------:R-:W-:Y:S01]  /*33d0*/  FSEL R145, R18, -INF , !P2 ;  /* 0xff80000012917808 */ /* 0x000fe20005000000 */
[----:B------:R-:W2:Y:S01]  /*33e0*/  MUFU.EX2 R149, R149 ;  /* 0x0000009500957308 */ /* 0x000ea20000000800 */
        /* <DEDUP_REMOVED lines=8> */
[----:B------:R-:W3:Y:S01]  /*3470*/  MUFU.EX2 R151, R151 ;  /* 0x0000009700977308 */ /* 0x000ee20000000800 */
[--C-:B------:R-:W-:Y:S01]  /*3480*/  FFMA.FTZ R23, R23, UR46, -R10.reuse ;  /* 0x0000002e17177c23 */ /* 0x100fe2000801080a */
[----:B------:R-:W-:Y:S01]  /*3490*/  FFMA.FTZ R13, -R13, R13, 1 ;  /* 0x3f8000000d0d7423 */ /* 0x000fe2000001010d */
[----:B------:R-:W-:Y:S01]  /*34a0*/  FFMA.FTZ R139, R139, UR46, -R10 ;  /* 0x0000002e8b8b7c23 */ /* 0x000fe2000801080a */
[----:B------:R-:W-:Y:S01]  /*34b0*/  FFMA.FTZ R10, -R11, R11, 1 ;  /* 0x3f8000000b0a7423 */ /* 0x000fe2000001010b */
[----:B------:R-:W-:Y:S01]  /*34c0*/  FFMA.FTZ R11, -R12, R12, 1 ;  /* 0x3f8000000c0b7423 */ /* 0x000fe2000001010c */
[----:B-1----:R-:W-:Y:S01]  /*34d0*/  FMUL.FTZ R12, R147, R133 ;  /* 0x00000085930c7220 */ /* 0x002fe20000410000 */
[----:B------:R-:W-:Y:S01]  /*34e0*/  F2FP.BF16.F32.PACK_AB R20, R155, R154 ;  /* 0x0000009a9b14723e */ /* 0x000fe200000010ff */
[----:B------:R-:W-:Y:S01]  /*34f0*/  FMUL.FTZ R10, R120, R10 ;  /* 0x0000000a780a7220 */ /* 0x000fe20000410000 */
[----:B------:R-:W-:Y:S01]  /*3500*/  FMUL.FTZ R11, R121, R11 ;  /* 0x0000000b790b7220 */ /* 0x000fe20000410000 */
[----:B------:R-:W1:Y:S01]  /*3510*/  MUFU.EX2 R120, R156 ;  /* 0x0000009c00787308 */ /* 0x000e620000000800 */
[----:B------:R-:W-:Y:S01]  /*3520*/  FFMA.FTZ R121, -R15, R15, 1 ;  /* 0x3f8000000f797423 */ /* 0x000fe2000001010f */
[----:B--2---:R-:W-:Y:S01]  /*3530*/  FMUL.FTZ R123, R149, R123 ;  /* 0x0000007b957b7220 */ /* 0x004fe20000410000 */
[----:B------:R-:W-:Y:S01]  /*3540*/  F2FP.BF16.F32.PACK_AB R22, R143, R142 ;  /* 0x0000008e8f16723e */ /* 0x000fe200000010ff */
[----:B------:R-:W-:Y:S01]  /*3550*/  FFMA.FTZ R18, -R18, R18, 1 ;  /* 0x3f80000012127423 */ /* 0x000fe20000010112 */
[----:B------:R-:W-:Y:S01]  /*3560*/  FMUL.FTZ R121, R124, R121 ;  /* 0x000000797c797220 */ /* 0x000fe20000410000 */
[----:B------:R-:W-:Y:S01]  /*3570*/  FFMA.FTZ R124, -R21, R21, 1 ;  /* 0x3f800000157c7423 */ /* 0x000fe20000010115 */
[----:B---3--:R-:W-:Y:S01]  /*3580*/  FMUL.FTZ R122, R151, R122 ;  /* 0x0000007a977a7220 */ /* 0x008fe20000410000 */
[----:B------:R-:W2:Y:S01]  /*3590*/  MUFU.EX2 R145, R145 ;  /* 0x0000009100917308 */ /* 0x000ea20000000800 */
[----:B------:R-:W-:Y:S01]  /*35a0*/  F2FP.BF16.F32.PACK_AB R21, R149, R151 ;  /* 0x000000979515723e */ /* 0x000fe200000010ff */
[----:B------:R-:W-:Y:S01]  /*35b0*/  FMUL.FTZ R124, R129, R124 ;  /* 0x0000007c817c7220 */ /* 0x000fe20000410000 */
[----:B------:R-:W-:Y:S01]  /*35c0*/  FFMA.FTZ R129, -R141, R141, 1 ;  /* 0x3f8000008d817423 */ /* 0x000fe2000001018d */
[----:B------:R-:W-:Y:S01]  /*35d0*/  FMUL.FTZ R122, R122, R13 ;  /* 0x0000000d7a7a7220 */ /* 0x000fe20000410000 */
[----:B------:R-:W-:Y:S01]  /*35e0*/  FMUL.FTZ R123, R123, R14 ;  /* 0x0000000e7b7b7220 */ /* 0x000fe20000410000 */
[----:B------:R-:W-:Y:S01]  /*35f0*/  FFMA.FTZ R19, -R19, R19, 1 ;  /* 0x3f80000013137423 */ /* 0x000fe20000010113 */
[----:B------:R-:W-:Y:S01]  /*3600*/  FMUL.FTZ R129, R12, R129 ;  /* 0x000000810c817220 */ /* 0x000fe20000410000 */
[----:B------:R-:W-:Y:S01]  /*3610*/  FMUL.FTZ R12, R146, R126 ;  /* 0x0000007e920c7220 */ /* 0x000fe20000410000 */
[----:B-1----:R-:W-:Y:S01]  /*3620*/  FMUL.FTZ R15, R120, R132 ;  /* 0x00000084780f7220 */ /* 0x002fe20000410000 */
[----:B------:R-:W1:Y:S01]  /*3630*/  MUFU.EX2 R150, R150 ;  /* 0x0000009600967308 */ /* 0x000e620000000800 */
[----:B------:R-:W-:Y:S01]  /*3640*/  F2FP.BF16.F32.PACK_AB R14, R147, R120 ;  /* 0x00000078930e723e */ /* 0x000fe200000010ff */
[----:B------:R-:W-:Y:S01]  /*3650*/  FMUL.FTZ R17, R12, R17 ;  /* 0x000000110c117220 */ /* 0x000fe20000410000 */
[----:B------:R-:W-:Y:S01]  /*3660*/  FMUL.FTZ R128, R15, R128 ;  /* 0x000000800f807220 */ /* 0x000fe20000410000 */
[----:B------:R-:W-:Y:S01]  /*3670*/  F2FP.BF16.F32.PACK_AB R12, R144, R140 ;  /* 0x0000008c900c723e */ /* 0x000fe200000010ff */
[----:B------:R-:W-:Y:S01]  /*3680*/  FFMA.FTZ R136, -R136, R136, 1 ;  /* 0x3f80000088887423 */ /* 0x000fe20000010188 */
[----:B------:R-:W-:Y:S01]  /*3690*/  FFMA.FTZ R137, -R137, R137, 1 ;  /* 0x3f80000089897423 */ /* 0x000fe20000010189 */
[----:B--2---:R-:W-:Y:S01]  /*36a0*/  FMUL.FTZ R127, R145, R127 ;  /* 0x0000007f917f7220 */ /* 0x004fe20000410000 */
[----:B------:R2:W3:Y:S01]  /*36b0*/  MUFU.EX2 R15, R23 ;  /* 0x00000017000f7308 */ /* 0x0004e20000000800 */
[----:B------:R-:W-:Y:S01]  /*36c0*/  FFMA.FTZ R138, -R138, R138, 1 ;  /* 0x3f8000008a8a7423 */ /* 0x000fe2000001018a */
[----:B------:R-:W-:Y:S01]  /*36d0*/  F2FP.BF16.F32.PACK_AB R124, R124, R125 ;  /* 0x0000007d7c7c723e */ /* 0x000fe200000010ff */
[----:B------:R-:W-:Y:S01]  /*36e0*/  FMUL.FTZ R18, R127, R18 ;  /* 0x000000127f127220 */ /* 0x000fe20000410000 */
[----:B------:R-:W-:-:S04]  /*36f0*/  VIADD R153, R153, 0x33400 ;  /* 0x0003340099997836 */ /* 0x000fc80000000000 */
[----:B------:R-:W4:Y:S01]  /*3700*/  MUFU.EX2 R148, R148 ;  /* 0x0000009400947308 */ /* 0x000f220000000800 */
[----:B--2---:R-:W-:Y:S01]  /*3710*/  F2FP.BF16.F32.PACK_AB R23, R145, R146 ;  /* 0x000000929117723e */ /* 0x004fe200000010ff */
[----:B------:R-:W-:Y:S01]  /*3720*/  BAR.SYNC.DEFER_BLOCKING 0x9, 0x180 ;  /* 0x0246000000007b1d */ /* 0x000fe20000010000 */
[----:B-1----:R-:W-:Y:S01]  /*3730*/  FMUL.FTZ R130, R150, R130 ;  /* 0x0000008296827220 */ /* 0x002fe20000410000 */
[----:B------:R-:W-:-:S03]  /*3740*/  R2UR UR5, R153 ;  /* 0x00000000990572ca */ /* 0x000fc600000e0000 */
[----:B------:R-:W-:Y:S01]  /*3750*/  FMUL.FTZ R19, R130, R19 ;  /* 0x0000001382137220 */ /* 0x000fe20000410000 */
[----:B------:R-:W1:Y:S01]  /*3760*/  MUFU.EX2 R126, R139 ;  /* 0x0000008b007e7308 */ /* 0x000e620000000800 */
[----:B---3--:R-:W-:-:S04]  /*3770*/  FMUL.FTZ R134, R15, R134 ;  /* 0x000000860f867220 */ /* 0x008fc80000410000 */
[----:B------:R-:W-:Y:S01]  /*3780*/  FMUL.FTZ R127, R134, R137 ;  /* 0x00000089867f7220 */ /* 0x000fe20000410000 */
[C---:B----4-:R-:W-:Y:S01]  /*3790*/  F2FP.BF16.F32.PACK_AB R13, R148.reuse, R150 ;  /* 0x00000096940d723e */ /* 0x050fe200000010ff */
[----:B------:R-:W-:Y:S02]  /*37a0*/  FMUL.FTZ R131, R148, R131 ;  /* 0x0000008394837220 */ /* 0x000fe40000410000 */
[----:B------:R-:W-:Y:S02]  /*37b0*/  USHF.R.U32.HI UR5, URZ, 0x4, UR5 ;  /* 0x000000043f057899 */ /* 0x000fe40008011605 */
[----:B------:R-:W-:Y:S02]  /*37c0*/  FMUL.FTZ R136, R131, R136 ;  /* 0x0000008883887220 */ /* 0x000fe40000410000 */
[----:B------:R-:W-:Y:S01]  /*37d0*/  ULOP3.LUT UR5, UR5, 0x3fff, URZ, 0xc0, !UPT ;  /* 0x00003fff05057892 */ /* 0x000fe2000f8ec03f */
[C---:B-1----:R-:W-:Y:S01]  /*37e0*/  F2FP.BF16.F32.PACK_AB R15, R126.reuse, R15 ;  /* 0x0000000f7e0f723e */ /* 0x042fe200000010ff */
[----:B------:R-:W-:Y:S01]  /*37f0*/  STSM.16.M88.4 [R9+0x30400], R20 ;  /* 0x0304001409007844 */ /* 0x000fe20000000200 */
[----:B------:R-:W-:Y:S01]  /*3800*/  FMUL.FTZ R135, R126, R135 ;  /* 0x000000877e877220 */ /* 0x000fe20000410000 */
[----:B------:R-:W-:-:S02]  /*3810*/  F2FP.BF16.F32.PACK_AB R126, R129, R128 ;  /* 0x00000080817e723e */ /* 0x000fc400000010ff */
[----:B------:R1:W-:Y:S01]  /*3820*/  STSM.16.M88.4 [R157], R12 ;  /* 0x0000000c9d007844 */ /* 0x0003e20000000200 */
[----:B------:R-:W-:Y:S01]  /*3830*/  FMUL.FTZ R138, R135, R138 ;  /* 0x0000008a878a7220 */ /* 0x000fe20000410000 */
[----:B------:R-:W-:Y:S01]  /*3840*/  F2FP.BF16.F32.PACK_AB R125, R136, R19 ;  /* 0x00000013887d723e */ /* 0x000fe200000010ff */
[----:B------:R-:W-:Y:S01]  /*3850*/  @!PT LDS RZ, [RZ] ;  /* 0x00000000fffff984 */ /* 0x000fe20000000800 */
[----:B------:R-:W-:Y:S01]  /*3860*/  @!PT LDS RZ, [RZ] ;  /* 0x00000000fffff984 */ /* 0x000fe20000000800 */
[----:B------:R-:W-:Y:S01]  /*3870*/  @!PT LDS RZ, [RZ] ;  /* 0x00000000fffff984 */ /* 0x000fe20000000800 */
[----:B------:R-:W-:Y:S01]  /*3880*/  @!PT LDS RZ, [RZ] ;  /* 0x00000000fffff984 */ /* 0x000fe20000000800 */
[----:B------:R2:W-:Y:S06]  /*3890*/  MEMBAR.ALL.CTA ;  /* 0x0000000000007992 */ /* 0x0005ec0000008000 */
[----:B--2---:R-:W2:Y:S01]  /*38a0*/  FENCE.VIEW.ASYNC.S ;  /* 0x00000000000073c6 */ /* 0x004ea20000000000 */
[----:B------:R-:W-:-:S02]  /*38b0*/  F2FP.BF16.F32.PACK_AB R127, R138, R127 ;  /* 0x0000007f8a7f723e */ /* 0x000fc400000010ff */
[----:B-1----:R-:W-:Y:S02]  /*38c0*/  F2FP.BF16.F32.PACK_AB R12, R11, R10 ;  /* 0x0000000a0b0c723e */ /* 0x002fe400000010ff */
        /* <DEDUP_REMOVED lines=26> */
[----:B------:R-:W-:Y:S01]  /*3a70*/  ULOP3.LUT UR12, UR5, 0x10000, URZ, 0xfc, !UPT ;  /* 0x00010000050c7892 */ /* 0x000fe2000f8efc3f */
        /* <DEDUP_REMOVED lines=51> */
.L_x_1517:
        /* <DEDUP_REMOVED lines=59> */
.L_x_1518:
        /* <DEDUP_REMOVED lines=63> */
.L_x_1493:
[----:B------:R-:W-:Y:S05]  /*4550*/  @P0 BRA `(.L_x_1491) ;  /* 0x0000003c008c0947 */ /* 0x000fea0003800000 */
[----:B------:R-:W1:Y:S01]  /*4560*/  S2R R4, SR_TID.X ;  /* 0x0000000000047919 */ /* 0x000e620000002100 */
[----:B------:R-:W2:Y:S01]  /*4570*/  S2UR UR5, SR_CTAID.Y ;  /* 0x00000000000579c3 */ /* 0x000ea20000002600 */
[----:B------:R-:W-:Y:S01]  /*4580*/  ULDC UR4, c[0x0][0x850] ;  /* 0x0002140000047ab9 */ /* 0x000fe20000000800 */
[----:B------:R-:W-:Y:S01]  /*4590*/  ULDC.64 UR12, c[0x0][0x818] ;  /* 0x00020600000c7ab9 */ /* 0x000fe20000000a00 */
[----:B------:R-:W-:Y:S01]  /*45a0*/  UISETP.NE.AND UP0, UPT, UR4, 0x1, UPT ;  /* 0x000000010400788c */ /* 0x000fe2000bf05270 */
[----:B------:R-:W-:Y:S01]  /*45b0*/  BSSY B0, `(.L_x_1520) ;  /* 0x0000052000007945 */ /* 0x000fe20003800000 */
[----:B------:R-:W-:Y:S01]  /*45c0*/  ULDC.64 UR14, c[0x0][0x820] ;  /* 0x00020800000e7ab9 */ /* 0x000fe20000000a00 */
[----:B------:R-:W-:Y:S01]  /*45d0*/  UMOV UR4, 0x400 ;  /* 0x0000040000047882 */ /* 0x000fe20000000000 */
[----:B------:R-:W-:Y:S01]  /*45e0*/  ULDC.64 UR16, c[0x0][0x848] ;  /* 0x0002120000107ab9 */ /* 0x000fe20000000a00 */
[----:B------:R-:W3:Y:S06]  /*45f0*/  S2UR UR9, SR_CgaCtaId ;  /* 0x00000000000979c3 */ /* 0x000eec0000008800 */
[----:B------:R-:W-:-:S02]  /*4600*/  @UP0 ULDC UR6, c[0x0][0x854] ;  /* 0x0002150000060ab9 */ /* 0x000fc40000000800 */
[----:B------:R-:W4:Y:S01]  /*4610*/  S2UR UR8, SR_CTAID.X ;  /* 0x00000000000879c3 */ /* 0x000f220000002500 */
[----:B--2---:R-:W-:-:S07]  /*4620*/  UIMAD.WIDE.U32 UR6, UR5, UR6, URZ ;  /* 0x00000006050672a5 */ /* 0x004fce000f8e003f */
[----:B------:R-:W2:Y:S01]  /*4630*/  S2UR UR18, SR_CTAID.Z ;  /* 0x00000000001279c3 */ /* 0x000ea20000002700 */
[----:B-1----:R-:W-:Y:S01]  /*4640*/  VIADD R3, R4, 0xffffff80 ;  /* 0xffffff8004037836 */ /* 0x002fe20000000000 */
[----:B---3--:R-:W-:-:S03]  /*4650*/  ULEA UR4, UR9, UR4, 0x18 ;  /* 0x0000000409047291 */ /* 0x008fc6000f8ec03f */
[----:B------:R-:W-:Y:S01]  /*4660*/  @UP0 ULDC UR9, c[0x0][0x858] ;  /* 0x0002160000090ab9 */ /* 0x000fe20000000800 */
[----:B------:R-:W-:Y:S01]  /*4670*/  SHF.R.S32.HI R0, RZ, 0x1f, R3 ;  /* 0x0000001fff007819 */ /* 0x000fe20000011403 */
[----:B------:R-:W-:Y:S01]  /*4680*/  @UP0 USHF.R.U32.HI UR5, URZ, UR9, UR7 ;  /* 0x000000093f050299 */ /* 0x000fe20008011607 */
[----:B------:R-:W-:Y:S01]  /*4690*/  BAR.SYNC.DEFER_BLOCKING 0x1, 0x180 ;  /* 0x0046000000007b1d */ /* 0x000fe20000010000 */
[----:B------:R-:W-:Y:S01]  /*46a0*/  ISETP.NE.AND P0, PT, R3, RZ, PT ;  /* 0x000000ff0300720c */ /* 0x000fe20003f05270 */
[----:B----4-:R-:W-:Y:S01]  /*46b0*/  UIMAD UR8, UR8, 0x4800, URZ ;  /* 0x00004800080878a4 */ /* 0x010fe2000f8e023f */
[----:B------:R-:W-:Y:S01]  /*46c0*/  LEA.HI R2, R0, R3, RZ, 0x7 ;  /* 0x0000000300027211 */ /* 0x000fe200078f38ff */
[----:B------:R-:W-:Y:S02]  /*46d0*/  USHF.R.S32.HI UR10, URZ, 0x1f, UR5 ;  /* 0x0000001f3f0a7899 */ /* 0x000fe40008011405 */
[----:B------:R-:W-:Y:S01]  /*46e0*/  USHF.R.S32.HI UR9, URZ, 0x1f, UR8 ;  /* 0x0000001f3f097899 */ /* 0x000fe20008011408 */
[----:B------:R-:W-:Y:S01]  /*46f0*/  LOP3.LUT R0, R2, 0x3fffff80, RZ, 0xc0, !PT ;  /* 0x3fffff8002007812 */ /* 0x000fe200078ec0ff */
[----:B------:R-:W-:Y:S01]  /*4700*/  UIMAD UR11, UR10, UR12, URZ ;  /* 0x0000000c0a0b72a4 */ /* 0x000fe2000f8e023f */
[----:B------:R-:W-:Y:S01]  /*4710*/  SHF.R.S32.HI R5, RZ, 0x7, R2 ;  /* 0x00000007ff057819 */ /* 0x000fe20000011402 */
[----:B------:R-:W-:-:S02]  /*4720*/  UIMAD.WIDE.U32 UR6, UR5, UR12, UR8 ;  /* 0x0000000c050672a5 */ /* 0x000fc4000f8e0008 */
[----:B------:R-:W-:Y:S01]  /*4730*/  IMAD.IADD R0, R3, 0x1, -R0 ;  /* 0x0000000103007824 */ /* 0x000fe200078e0a00 */
[----:B------:R-:W-:-:S03]  /*4740*/  UIMAD UR11, UR5, UR13, UR11 ;  /* 0x0000000d050b72a4 */ /* 0x000fc6000f8e020b */
[----:B------:R-:W-:Y:S01]  /*4750*/  IMAD R0, R5, 0x600, R0 ;  /* 0x0000060005007824 */ /* 0x000fe200078e0200 */
[----:B------:R-:W-:Y:S01]  /*4760*/  ULDC.64 UR12, c[0x0][0x840] ;  /* 0x00021000000c7ab9 */ /* 0x000fe20000000a00 */
[----:B------:R-:W-:Y:S02]  /*4770*/  UIADD3 UR7, UR7, UR11, URZ ;  /* 0x0000000b07077290 */ /* 0x000fe4000fffe03f */
[----:B------:R-:W-:Y:S01]  /*4780*/  IMAD.SHL.U32 R0, R0, 0x4, RZ ;  /* 0x0000000400007824 */ /* 0x000fe200078e00ff */
[----:B------:R-:W-:Y:S02]  /*4790*/  UIMAD UR10, UR10, UR12, URZ ;  /* 0x0000000c0a0a72a4 */ /* 0x000fe4000f8e023f */
[----:B------:R-:W-:Y:S02]  /*47a0*/  UIMAD.WIDE.U32 UR8, UR5, UR12, UR8 ;  /* 0x0000000c050872a5 */ /* 0x000fe4000f8e0008 */
[----:B------:R-:W-:Y:S01]  /*47b0*/  LEA R0, R0, UR4, 0x2 ;  /* 0x0000000400007c11 */ /* 0x000fe2000f8e10ff */
[----:B------:R-:W-:-:S02]  /*47c0*/  UIMAD UR12, UR5, UR13, UR10 ;  /* 0x0000000d050c72a4 */ /* 0x000fc4000f8e020a */
[----:B--2---:R-:W-:Y:S02]  /*47d0*/  USHF.R.S32.HI UR5, URZ, 0x1f, UR18 ;  /* 0x0000001f3f057899 */ /* 0x004fe40008011412 */
[----:B------:R1:W-:Y:S01]  /*47e0*/  STS.128 [R0], R24 ;  /* 0x0000001800007388 */ /* 0x0003e20000000c00 */
[----:B------:R-:W-:Y:S02]  /*47f0*/  UIADD3 UR9, UR9, UR12, URZ ;  /* 0x0000000c09097290 */ /* 0x000fe4000fffe03f */
[----:B------:R-:W-:Y:S01]  /*4800*/  UIMAD UR10, UR5, UR14, URZ ;  /* 0x0000000e050a72a4 */ /* 0x000fe2000f8e023f */
[----:B------:R1:W-:Y:S01]  /*4810*/  STS.128 [R0+0x800], R28 ;  /* 0x0008001c00007388 */ /* 0x0003e20000000c00 */
[----:B------:R-:W-:Y:S02]  /*4820*/  UIMAD UR5, UR5, UR16, URZ ;  /* 0x00000010050572a4 */ /* 0x000fe4000f8e023f */
[----:B------:R-:W-:Y:S01]  /*4830*/  UIMAD UR10, UR18, UR15, UR10 ;  /* 0x0000000f120a72a4 */ /* 0x000fe2000f8e020a */
[----:B------:R1:W-:Y:S01]  /*4840*/  STS.128 [R0+0x1000], R32 ;  /* 0x0010002000007388 */ /* 0x0003e20000000c00 */
[----:B------:R-:W-:-:S02]  /*4850*/  UIMAD.WIDE.U32 UR6, UR18, UR14, UR6 ;  /* 0x0000000e120672a5 */ /* 0x000fc4000f8e0006 */
[----:B------:R-:W-:Y:S01]  /*4860*/  UIMAD UR5, UR18, UR17, UR5 ;  /* 0x00000011120572a4 */ /* 0x000fe2000f8e0205 */
[----:B------:R1:W-:Y:S01]  /*4870*/  STS.128 [R0+0x1800], R36 ;  /* 0x0018002400007388 */ /* 0x0003e20000000c00 */
[----:B------:R-:W-:Y:S01]  /*4880*/  UIMAD.WIDE.U32 UR8, UR18, UR16, UR8 ;  /* 0x00000010120872a5 */ /* 0x000fe2000f8e0008 */
[----:B------:R-:W-:Y:S02]  /*4890*/  ULDC.64 UR12, c[0x0][0x800] ;  /* 0x00020000000c7ab9 */ /* 0x000fe40000000a00 */
[----:B------:R1:W-:Y:S01]  /*48a0*/  STS.128 [R0+0x2000], R40 ;  /* 0x0020002800007388 */ /* 0x0003e20000000c00 */
[----:B------:R-:W-:Y:S01]  /*48b0*/  ULDC.64 UR14, c[0x0][0x828] ;  /* 0x00020a00000e7ab9 */ /* 0x000fe20000000a00 */
[----:B------:R-:W-:Y:S02]  /*48c0*/  UIADD3 UR7, UR7, UR10, URZ ;  /* 0x0000000a07077290 */ /* 0x000fe4000fffe03f */
[----:B------:R1:W-:Y:S01]  /*48d0*/  STS.128 [R0+0x2800], R44 ;  /* 0x0028002c00007388 */ /* 0x0003e20000000c00 */
[----:B------:R-:W-:-:S02]  /*48e0*/  ULEA UR12, UP0, UR6, UR12, 0x2 ;  /* 0x0000000c060c7291 */ /* 0x000fc4000f80103f */
[----:B------:R-:W-:Y:S01]  /*48f0*/  UIADD3 UR5, UR9, UR5, URZ ;  /* 0x0000000509057290 */ /* 0x000fe2000fffe03f */
[----:B------:R1:W-:Y:S01]  /*4900*/  STS.128 [R0+0x3000], R48 ;  /* 0x0030003000007388 */ /* 0x0003e20000000c00 */
[----:B------:R-:W-:Y:S02]  /*4910*/  ULEA UR14, UP1, UR8, UR14, 0x2 ;  /* 0x0000000e080e7291 */ /* 0x000fe4000f82103f */
[----:B------:R-:W-:Y:S01]  /*4920*/  ULEA.HI.X UR13, UR6, UR13, UR7, 0x2, UP0 ;  /* 0x0000000d060d7291 */ /* 0x000fe200080f1407 */
[----:B------:R1:W-:Y:S01]  /*4930*/  STS.128 [R0+0x3800], R52 ;  /* 0x0038003400007388 */ /* 0x0003e20000000c00 */
[----:B------:R-:W-:-:S03]  /*4940*/  ULEA.HI.X UR7, UR8, UR15, UR5, 0x2, UP1 ;  /* 0x0000000f08077291 */ /* 0x000fc600088f1405 */
        /* <DEDUP_REMOVED lines=10> */
[----:B--2---:R-:W-:Y:S06]  /*49f0*/  BAR.SYNC.DEFER_BLOCKING 0x1, 0x180 ;  /* 0x0046000000007b1d */ /* 0x004fec0000010000 */
[----:B------:R-:W-:Y:S05]  /*4a00*/  @P0 BRA `(.L_x_1521) ;  /* 0x0000000000300947 */ /* 0x000fea0003800000 */
[----:B------:R-:W-:Y:S01]  /*4a10*/  PLOP3.LUT P0, PT, PT, PT, PT, 0x80, 0x0 ;  /* 0x000000000000781c */ /* 0x000fe20003f0f070 */
[----:B------:R-:W-:Y:S01]  /*4a20*/  UMOV UR5, 0x1200 ;  /* 0x0000120000057882 */ /* 0x000fe20000000000 */
[----:B------:R-:W-:Y:S01]  /*4a30*/  UMOV UR8, 0x0 ;  /* 0x0000000000087882 */ /* 0x000fe20000000000 */
[----:B------:R-:W-:Y:S01]  /*4a40*/  UMOV UR9, 0x14f00000 ;  /* 0x14f0000000097882 */ /* 0x000fe20000000000 */
[----:B------:R-:W-:-:S09]  /*4a50*/  UMOV UR6, UR14 ;  /* 0x0000000e00067c82 */ /* 0x000fd20008000000 */
.L_x_1522:
[----:B------:R-:W-:Y:S01]  /*4a60*/  @P0 ELECT P1, URZ, PT ;  /* 0x00000000003f082f */ /* 0x000fe20003820000 */
[----:B------:R2:W-:-:S12]  /*4a70*/  UBLKRED.G.S.ADD.F32.RN [UR6], [UR4], UR5, desc[UR8] ;  /* 0x00000806040073bb */ /* 0x0005d800080a1405 */
[----:B------:R-:W-:Y:S02]  /*4a80*/  @P1 PLOP3.LUT P0, PT, P1, PT, PT, 0x8, 0x0 ;  /* 0x000000000000181c */ /* 0x000fe40000f0e170 */
[----:B------:R-:W-:-:S11]  /*4a90*/  PLOP3.LUT P1, PT, PT, PT, PT, 0x8, 0x0 ;  /* 0x000000000000781c */ /* 0x000fd60003f2e170 */
[----:B--2---:R-:W-:Y:S05]  /*4aa0*/  @P0 BRA.U.ANY `(.L_x_1522) ;  /* 0xfffffffd00ec0947 */ /* 0x004fea000393ffff */
[----:B------:R0:W-:Y:S01]  /*4ab0*/  UTMACMDFLUSH ;  /* 0x00000000000079b7 */ /* 0x0001e20000000000 */
[----:B------:R-:W-:-:S04]  /*4ac0*/  DEPBAR.LE SB0, 0x0 ;  /* 0x000080000000791a */ /* 0x000fc80000000000 */
.L_x_1521:
[----:B------:R-:W-:Y:S05]  /*4ad0*/  BSYNC B0 ;  /* 0x0000000000007941 */ /* 0x000fea0003800000 */
.L_x_1520:
        /* <DEDUP_REMOVED lines=26> */
[----:B------:R-:W-:Y:S01]  /*4c80*/  UMOV UR6, UR12 ;  /* 0x0000000c00067c82 */ /* 0x000fe20008000000 */
[----:B------:R-:W-:-:S08]  /*4c90*/  UMOV UR7, UR13 ;  /* 0x0000000d00077c82 */ /* 0x000fd00008000000 */
.L_x_1523:
[----:B------:R-:W-:Y:S01]  /*4ca0*/  @P0 ELECT P1, URZ, PT ;  /* 0x00000000003f082f */ /* 0x000fe20003820000 */
[----:B------:R2:W-:-:S12]  /*4cb0*/  UBLKRED.G.S.ADD.F32.RN [UR6], [UR4], UR5, desc[UR8] ;  /* 0x00000806040073bb */ /* 0x0005d800080a1405 */
[----:B------:R-:W-:Y:S02]  /*4cc0*/  @P1 PLOP3.LUT P0, PT, P1, PT, PT, 0x8, 0x0 ;  /* 0x000000000000181c */ /* 0x000fe40000f0e170 */
[----:B------:R-:W-:-:S11]  /*4cd0*/  PLOP3.LUT P1, PT, PT, PT, PT, 0x8, 0x0 ;  /* 0x000000000000781c */ /* 0x000fd60003f2e170 */
[----:B--2---:R-:W-:Y:S05]  /*4ce0*/  @P0 BRA.U.ANY `(.L_x_1523) ;  /* 0xfffffffd00ec0947 */ /* 0x004fea000393ffff */
[----:B------:R0:W-:Y:S01]  /*4cf0*/  UTMACMDFLUSH ;  /* 0x00000000000079b7 */ /* 0x0001e20000000000 */
[----:B------:R-:W-:-:S04]  /*4d00*/  DEPBAR.LE SB0, 0x0 ;  /* 0x000080000000791a */ /* 0x000fc80000000000 */
[----:B------:R-:W-:Y:S05]  /*4d10*/  BRA `(.L_x_1491) ;  /* 0x00000034009c7947 */ /* 0x000fea0003800000 */
.L_x_1489:
        /* <DEDUP_REMOVED lines=40> */
.L_x_1525:
[----:B------:R-:W-:Y:S02]  /*4fa0*/  UISETP.GT.AND UP0, UPT, UR8, UR5, UPT ;  /* 0x000000050800728c */ /* 0x000fe4000bf04270 */
[----:B------:R-:W-:Y:S02]  /*4fb0*/  USHF.R.S32.HI UR14, URZ, 0x1f, UR12 ;  /* 0x0000001f3f0e7899 */ /* 0x000fe4000801140c */
[----:B------:R-:W-:Y:S02]  /*4fc0*/  USHF.R.S32.HI UR4, URZ, 0x1f, UR13 ;  /* 0x0000001f3f047899 */ /* 0x000fe4000801140d */
[----:B------:R-:W-:-:S13]  /*4fd0*/  PLOP3.LUT P0, PT, PT, PT, UP0, 0x80, 0x0 ;  /* 0x000000000000781c */ /* 0x000fda0003f0f008 */
[----:B------:R-:W-:Y:S05]  /*4fe0*/  @!P0 BRA `(.L_x_1491) ;  /* 0x0000003000e88947 */ /* 0x000fea0003800000 */
[----:B------:R-:W-:Y:S01]  /*4ff0*/  ULDC.64 UR10, c[0x0][0x2d8] ;  /* 0x0000b600000a7ab9 */ /* 0x000fe20000000a00 */
[----:B------:R-:W-:Y:S01]  /*5000*/  ELECT P0, URZ, PT ;  /* 0x00000000003f782f */ /* 0x000fe20003800000 */
[----:B------:R-:W-:Y:S02]  /*5010*/  UIMAD UR9, UR4, UR10, URZ ;  /* 0x0000000a040972a4 */ /* 0x000fe4000f8e023f */
[----:B------:R-:W-:Y:S02]  /*5020*/  UIADD3 UR4, -UR5, UR8, URZ ;  /* 0x0000000805047290 */ /* 0x000fe4000fffe13f */
[----:B------:R-:W-:Y:S02]  /*5030*/  UIMAD.WIDE.U32 UR6, UR13, UR10, URZ ;  /* 0x0000000a0d0672a5 */ /* 0x000fe4000f8e003f */
[----:B------:R-:W-:Y:S02]  /*5040*/  ULOP3.LUT UR4, UR4, 0x1, URZ, 0xc0, !UPT ;  /* 0x0000000104047892 */ /* 0x000fe4000f8ec03f */
[----:B------:R-:W-:-:S02]  /*5050*/  UIMAD UR9, UR13, UR11, UR9 ;  /* 0x0000000b0d0972a4 */ /* 0x000fc4000f8e0209 */
[----:B------:R-:W-:Y:S01]  /*5060*/  UISETP.NE.U32.AND UP0, UPT, UR4, 0x1, UPT ;  /* 0x000000010400788c */ /* 0x000fe2000bf05070 */
[----:B------:R-:W-:Y:S01]  /*5070*/  ULDC.64 UR10, c[0x0][0x2e0] ;  /* 0x0000b800000a7ab9 */ /* 0x000fe20000000a00 */
[----:B------:R-:W-:Y:S02]  /*5080*/  UIADD3 UR7, UR7, UR9, URZ ;  /* 0x0000000907077290 */ /* 0x000fe4000fffe03f */
[----:B------:R-:W-:Y:S02]  /*5090*/  UIMAD UR9, UR14, UR10, URZ ;  /* 0x0000000a0e0972a4 */ /* 0x000fe4000f8e023f */
[----:B------:R-:W-:Y:S01]  /*50a0*/  PLOP3.LUT P1, PT, PT, PT, UP0, 0x80, 0x0 ;  /* 0x000000000000781c */ /* 0x000fe20003f2f008 */
[----:B------:R-:W-:Y:S02]  /*50b0*/  UIMAD.WIDE.U32 UR6, UR12, UR10, UR6 ;  /* 0x0000000a0c0672a5 */ /* 0x000fe4000f8e0006 */
[----:B------:R-:W-:-:S04]  /*50c0*/  UIMAD UR9, UR12, UR11, UR9 ;  /* 0x0000000b0c0972a4 */ /* 0x000fc8000f8e0209 */
[----:B------:R-:W-:-:S06]  /*50d0*/  UIADD3 UR9, UR7, UR9, URZ ;  /* 0x0000000907097290 */ /* 0x000fcc000fffe03f */
[----:B------:R-:W-:Y:S06]  /*50e0*/  @P1 BRA `(.L_x_1526) ;  /* 0x00000004001c1947 */ /* 0x000fec0003800000 */
        /* <DEDUP_REMOVED lines=18> */
.L_x_1528:
[----:B------:R-:W-:Y:S05]  /*5210*/  BSYNC B0 ;  /* 0x0000000000007941 */ /* 0x000fea0003800000 */
.L_x_1527:
        /* <DEDUP_REMOVED lines=18> */
.L_x_1530:
[----:B------:R-:W-:Y:S05]  /*5340*/  BSYNC B0 ;  /* 0x0000000000007941 */ /* 0x000fea0003800000 */
.L_x_1529:
        /* <DEDUP_REMOVED lines=19> */
.L_x_1532:
[----:B------:R-:W-:Y:S05]  /*5480*/  BSYNC B0 ;  /* 0x0000000000007941 */ /* 0x000fea0003800000 */
.L_x_1531:
[----:B------:R-:W-:Y:S06]  /*5490*/  BAR.ARV 0xa, 0xa0 ;  /* 0x0282800000007b1d */ /* 0x000fec0000002000 */
[----:B------:R-:W-:Y:S04]  /*54a0*/  BSSY B0, `(.L_x_1533) ;  /* 0x0000003000007945 */ /* 0x000fe80003800000 */
[----:B------:R-:W-:Y:S05]  /*54b0*/  @!P0 BRA `(.L_x_1534) ;  /* 0x0000000000048947 */ /* 0x000fea0003800000 */
[----:B------:R-:W-:-:S04]  /*54c0*/  DEPBAR.LE SB0, 0x1 ;  /* 0x000080400000791a */ /* 0x000fc80000000000 */
.L_x_1534:
[----:B------:R-:W-:Y:S05]  /*54d0*/  BSYNC B0 ;  /* 0x0000000000007941 */ /* 0x000fea0003800000 */
.L_x_1533:
[----:B------:R-:W-:Y:S06]  /*54e0*/  BAR.ARV 0xb, 0xa0 ;  /* 0x02c2800000007b1d */ /* 0x000fec0000002000 */
[----:B------:R-:W-:Y:S04]  /*54f0*/  BSSY B0, `(.L_x_1535) ;  /* 0x0000003000007945 */ /* 0x000fe80003800000 */
[----:B------:R-:W-:Y:S05]  /*5500*/  @!P0 BRA `(.L_x_1536) ;  /* 0x0000000000048947 */ /* 0x000fea0003800000 */
[----:B------:R-:W-:-:S04]  /*5510*/  DEPBAR.LE SB0, 0x0 ;  /* 0x000080000000791a */ /* 0x000fc80000000000 */
.L_x_1536:
[----:B------:R-:W-:Y:S05]  /*5520*/  BSYNC B0 ;  /* 0x0000000000007941 */ /* 0x000fea0003800000 */
.L_x_1535:
[----:B------:R-:W-:Y:S06]  /*5530*/  BAR.ARV 0xc, 0xa0 ;  /* 0x0302800000007b1d */ /* 0x000fec0000002000 */
[----:B------:R-:W-:Y:S01]  /*5540*/  UIADD3 UR12, UR5, 0x1, URZ ;  /* 0x00000001050c7890 */ /* 0x000fe2000fffe03f */
[----:B------:R-:W-:Y:S11]  /*5550*/  BRA `(.L_x_1537) ;  /* 0x0000000000047947 */ /* 0x000ff60003800000 */
.L_x_1526:
[----:B------:R-:W-:-:S05]  /*5560*/  UMOV UR12, UR5 ;  /* 0x00000005000c7c82 */ /* 0x000fca0008000000 */
.L_x_1537:
        /* <DEDUP_REMOVED lines=21> */
.L_x_1558:
        /* <DEDUP_REMOVED lines=22> */
.L_x_1539:
[----:B------:R-:W-:Y:S05]  /*5820*/  BSYNC B0 ;  /* 0x0000000000007941 */ /* 0x000fea0003800000 */
.L_x_1538:
        /* <DEDUP_REMOVED lines=12> */
.L_x_1541:
[----:B------:R-:W-:Y:S05]  /*58f0*/  BSYNC B0 ;  /* 0x0000000000007941 */ /* 0x000fea0003800000 */
.L_x_1540:
        /* <DEDUP_REMOVED lines=13> */
.L_x_1543:
[----:B------:R-:W-:Y:S05]  /*59d0*/  BSYNC B0 ;  /* 0x0000000000007941 */ /* 0x000fea0003800000 */
.L_x_1542:
[----:B------:R-:W-:Y:S06]  /*59e0*/  BAR.ARV 0xa, 0xa0 ;  /* 0x0282800000007b1d */ /* 0x000fec0000002000 */
[----:B------:R-:W-:Y:S04]  /*59f0*/  BSSY B0, `(.L_x_1544) ;  /* 0x0000003000007945 */ /* 0x000fe80003800000 */
[----:B------:R-:W-:Y:S05]  /*5a00*/  @!P0 BRA `(.L_x_1545) ;  /* 0x0000000000048947 */ /* 0x000fea0003800000 */
[----:B------:R-:W-:-:S04]  /*5a10*/  DEPBAR.LE SB0, 0x1 ;  /* 0x000080400000791a */ /* 0x000fc80000000000 */
.L_x_1545:
[----:B------:R-:W-:Y:S05]  /*5a20*/  BSYNC B0 ;  /* 0x0000000000007941 */ /* 0x000fea0003800000 */
.L_x_1544:
[----:B------:R-:W-:Y:S06]  /*5a30*/  BAR.ARV 0xb, 0xa0 ;  /* 0x02c2800000007b1d */ /* 0x000fec0000002000 */
[----:B------:R-:W-:Y:S04]  /*5a40*/  BSSY B0, `(.L_x_1546) ;  /* 0x0000003000007945 */ /* 0x000fe80003800000 */
[----:B------:R-:W-:Y:S05]  /*5a50*/  @!P0 BRA `(.L_x_1547) ;  /* 0x0000000000048947 */ /* 0x000fea0003800000 */
[----:B------:R-:W-:-:S04]  /*5a60*/  DEPBAR.LE SB0, 0x0 ;  /* 0x000080000000791a */ /* 0x000fc80000000000 */
.L_x_1547:
[----:B------:R-:W-:Y:S05]  /*5a70*/  BSYNC B0 ;  /* 0x0000000000007941 */ /* 0x000fea0003800000 */
.L_x_1546:
        /* <DEDUP_REMOVED lines=13> */
.L_x_1549:
[----:B------:R-:W-:Y:S05]  /*5b50*/  BSYNC B0 ;  /* 0x0000000000007941 */ /* 0x000fea0003800000 */
.L_x_1548:
        /* <DEDUP_REMOVED lines=12> */
.L_x_1551:
[----:B------:R-:W-:Y:S05]  /*5c20*/  BSYNC B0 ;  /* 0x0000000000007941 */ /* 0x000fea0003800000 */
.L_x_1550:
        /* <DEDUP_REMOVED lines=13> */
.L_x_1553:
[----:B------:R-:W-:Y:S05]  /*5d00*/  BSYNC B0 ;  /* 0x0000000000007941 */ /* 0x000fea0003800000 */
.L_x_1552:
[----:B------:R-:W-:Y:S06]  /*5d10*/  BAR.ARV 0xa, 0xa0 ;  /* 0x0282800000007b1d */ /* 0x000fec0000002000 */
[----:B------:R-:W-:Y:S04]  /*5d20*/  BSSY B0, `(.L_x_1554) ;  /* 0x0000003000007945 */ /* 0x000fe80003800000 */
[----:B------:R-:W-:Y:S05]  /*5d30*/  @!P0 BRA `(.L_x_1555) ;  /* 0x0000000000048947 */ /* 0x000fea0003800000 */
[----:B------:R-:W-:-:S04]  /*5d40*/  DEPBAR.LE SB0, 0x1 ;  /* 0x000080400000791a */ /* 0x000fc80000000000 */
.L_x_1555:
[----:B------:R-:W-:Y:S05]  /*5d50*/  BSYNC B0 ;  /* 0x0000000000007941 */ /* 0x000fea0003800000 */
.L_x_1554:
[----:B------:R-:W-:Y:S01]  /*5d60*/  UIADD3 UR12, UR12, 0x2, URZ ;  /* 0x000000020c0c7890 */ /* 0x000fe2000fffe03f */
[----:B------:R-:W-:Y:S06]  /*5d70*/  BAR.ARV 0xb, 0xa0 ;  /* 0x02c2800000007b1d */ /* 0x000fec0000002000 */
[----:B------:R-:W-:Y:S01]  /*5d80*/  UISETP.GE.AND UP0, UPT, UR12, UR8, UPT ;  /* 0x000000080c00728c */ /* 0x000fe2000bf06270 */
[----:B------:R-:W-:Y:S04]  /*5d90*/  BSSY B0, `(.L_x_1556) ;  /* 0x0000003000007945 */ /* 0x000fe80003800000 */
[----:B------:R-:W-:Y:S06]  /*5da0*/  @!P0 BRA `(.L_x_1557) ;  /* 0x0000000000048947 */ /* 0x000fec0003800000 */
[----:B------:R-:W-:-:S04]  /*5db0*/  DEPBAR.LE SB0, 0x0 ;  /* 0x000080000000791a */ /* 0x000fc80000000000 */
.L_x_1557:
[----:B------:R-:W-:Y:S05]  /*5dc0*/  BSYNC B0 ;  /* 0x0000000000007941 */ /* 0x000fea0003800000 */
.L_x_1556:
[----:B------:R-:W-:Y:S06]  /*5dd0*/  BAR.ARV 0xc, 0xa0 ;  /* 0x0302800000007b1d */ /* 0x000fec0000002000 */
[----:B------:R-:W-:Y:S01]  /*5de0*/  PLOP3.LUT P1, PT, PT, PT, UP0, 0x80, 0x0 ;  /* 0x000000000000781c */ /* 0x000fe20003f2f008 */
[----:B------:R-:W-:Y:S02]  /*5df0*/  UIADD3 UR24, UR24, 0x6000, URZ ;  /* 0x0000600018187890 */ /* 0x000fe4000fffe03f */
[----:B------:R-:W-:-:S10]  /*5e00*/  UIADD3 UR4, UR4, 0x6000, URZ ;  /* 0x0000600004047890 */ /* 0x000fd4000fffe03f */
[----:B------:R-:W-:Y:S05]  /*5e10*/  @!P1 BRA `(.L_x_1558) ;  /* 0xfffffff800289947 */ /* 0x000fea000383ffff */
[----:B------:R-:W-:Y:S05]  /*5e20*/  BRA `(.L_x_1491) ;  /* 0x0000002400587947 */ /* 0x000fea0003800000 */
.L_x_1524:
        /* <DEDUP_REMOVED lines=34> */
.L_x_1560:
        /* <DEDUP_REMOVED lines=50> */
.L_x_1589:
        /* <DEDUP_REMOVED lines=9> */
.L_x_1563:
        /* <DEDUP_REMOVED lines=115> */
.L_x_1574:
[----:B-1----:R-:W-:-:S05]  /*6b30*/  IMAD.MOV.U32 R6, RZ, RZ, 0x1 ;  /* 0x00000001ff067424 */ /* 0x002fca00078e00ff */
[----:B------:R-:W-:-:S04]  /*6b40*/  SHF.L.U32 R6, R6, 0x1f, RZ ;  /* 0x0000001f06067819 */ /* 0x000fc800000006ff */
[----:B------:R-:W1:Y:S02]  /*6b50*/  SYNCS.PHASECHK.TRANS64.TRYWAIT P1, [R0+URZ+0x36438], R6 ;  /* 0x03643806000075a7 */ /* 0x000e64000802017f */
[----:B-123--:R-:W-:Y:S05]  /*6b60*/  @!P1 BRA `(.L_x_1566) ;  /* 0x0000001800849947 */ /* 0x00efea0003800000 */
.L_x_1590:
[----:B------:R-:W-:Y:S05]  /*6b70*/  @P0 BRA `(.L_x_1567) ;  /* 0x0000000000140947 */ /* 0x000fea0003800000 */
[----:B------:R-:W-:Y:S01]  /*6b80*/  ISETP.NE.AND P1, PT, R20, RZ, PT ;  /* 0x000000ff1400720c */ /* 0x000fe20003f25270 */
[----:B------:R-:W-:-:S04]  /*6b90*/  IMAD.MOV.U32 R3, RZ, RZ, 0x6100 ;  /* 0x00006100ff037424 */ /* 0x000fc800078e00ff */
[----:B------:R2:W-:Y:S08]  /*6ba0*/  SYNCS.ARRIVE.TRANS64 RZ, [R0+URZ+0x36430], R3 ;  /* 0x0364300300ff79a7 */ /* 0x0005f0000800003f */
[----:B------:R-:W-:Y:S05]  /*6bb0*/  @!P1 BRA `(.L_x_1567) ;  /* 0x0000000000049947 */ /* 0x000fea0003800000 */
[----:B------:R-:W-:Y:S01]  /*6bc0*/  BPT.TRAP 0x1 ;  /* 0x000000040000795c */ /* 0x000fe20000300000 */
.L_x_1567:
        /* <DEDUP_REMOVED lines=48> */
.L_x_1591:
[----:B------:R-:W-:Y:S05]  /*6ed0*/  @P0 BRA `(.L_x_1569) ;  /* 0x0000000000140947 */ /* 0x000fea0003800000 */
[----:B------:R-:W-:Y:S01]  /*6ee0*/  ISETP.NE.AND P1, PT, R20, RZ, PT ;  /* 0x000000ff1400720c */ /* 0x000fe20003f25270 */
[----:B--2---:R-:W-:-:S04]  /*6ef0*/  IMAD.MOV.U32 R3, RZ, RZ, 0x6100 ;  /* 0x00006100ff037424 */ /* 0x004fc800078e00ff */
[----:B------:R3:W-:Y:S08]  /*6f00*/  SYNCS.ARRIVE.TRANS64 RZ, [R0+URZ+0x36418], R3 ;  /* 0x0364180300ff79a7 */ /* 0x0007f0000800003f */
[----:B------:R-:W-:Y:S05]  /*6f10*/  @!P1 BRA `(.L_x_1569) ;  /* 0x0000000000049947 */ /* 0x000fea0003800000 */
[----:B------:R-:W-:Y:S01]  /*6f20*/  BPT.TRAP 0x1 ;  /* 0x000000040000795c */ /* 0x000fe20000300000 */
.L_x_1569:
        /* <DEDUP_REMOVED lines=44> */
.L_x_1592:
[----:B------:R-:W-:Y:S05]  /*71f0*/  @P0 BRA `(.L_x_1571) ;  /* 0x0000000000140947 */ /* 0x000fea0003800000 */
[----:B------:R-:W-:Y:S01]  /*7200*/  ISETP.NE.AND P1, PT, R20, RZ, PT ;  /* 0x000000ff1400720c */ /* 0x000fe20003f25270 */
[----:B--2---:R-:W-:-:S04]  /*7210*/  IMAD.MOV.U32 R29, RZ, RZ, 0x6100 ;  /* 0x00006100ff1d7424 */ /* 0x004fc800078e00ff */
[----:B------:R3:W-:Y:S08]  /*7220*/  SYNCS.ARRIVE.TRANS64 RZ, [R0+URZ+0x36430], R29 ;  /* 0x0364301d00ff79a7 */ /* 0x0007f0000800003f */
[----:B------:R-:W-:Y:S05]  /*7230*/  @!P1 BRA `(.L_x_1571) ;  /* 0x0000000000049947 */ /* 0x000fea0003800000 */
[----:B------:R-:W-:Y:S01]  /*7240*/  BPT.TRAP 0x1 ;  /* 0x000000040000795c */ /* 0x000fe20000300000 */
.L_x_1571:
        /* <DEDUP_REMOVED lines=37> */
.L_x_1594:
[----:B------:R-:W-:Y:S05]  /*74a0*/  @P0 BRA `(.L_x_1573) ;  /* 0x0000000000140947 */ /* 0x000fea0003800000 */
[----:B------:R-:W-:Y:S01]  /*74b0*/  ISETP.NE.AND P1, PT, R20, RZ, PT ;  /* 0x000000ff1400720c */ /* 0x000fe20003f25270 */
[----:B----4-:R-:W-:-:S04]  /*74c0*/  IMAD.MOV.U32 R5, RZ, RZ, 0x6100 ;  /* 0x00006100ff057424 */ /* 0x010fc800078e00ff */
[----:B------:R4:W-:Y:S08]  /*74d0*/  SYNCS.ARRIVE.TRANS64 RZ, [R0+URZ+0x36410], R5 ;  /* 0x0364100500ff79a7 */ /* 0x0009f0000800003f */
[----:B------:R-:W-:Y:S05]  /*74e0*/  @!P1 BRA `(.L_x_1573) ;  /* 0x0000000000049947 */ /* 0x000fea0003800000 */
[----:B------:R-:W-:Y:S01]  /*74f0*/  BPT.TRAP 0x1 ;  /* 0x000000040000795c */ /* 0x000fe20000300000 */
.L_x_1573:
        /* <DEDUP_REMOVED lines=44> */
.L_x_1565:
[----:B------:R-:W-:Y:S01]  /*77c0*/  ISETP.NE.AND P1, PT, R19, RZ, PT ;  /* 0x000000ff1300720c */ /* 0x000fe20003f25270 */
[----:B------:R-:W-:Y:S02]  /*77d0*/  IMAD.MOV.U32 R5, RZ, RZ, 0x1 ;  /* 0x00000001ff057424 */ /* 0x000fe400078e00ff */
[----:B------:R-:W-:-:S10]  /*77e0*/  IMAD.MOV.U32 R4, RZ, RZ, R15 ;  /* 0x000000ffff047224 */ /* 0x000fd400078e000f */
[----:B------:R-:W-:Y:S05]  /*77f0*/  @!P1 BRA `(.L_x_1564) ;  /* 0x0000000400889947 */ /* 0x000fea0003800000 */
[----:B------:R-:W4:Y:S02]  /*7800*/  SYNCS.PHASECHK.TRANS64.TRYWAIT P1, [R0+URZ+0x36438], R6 ;  /* 0x03643806000075a7 */ /* 0x000f24000802017f */
[----:B----4-:R-:W-:Y:S05]  /*7810*/  @!P1 BRA `(.L_x_1575) ;  /* 0x0000000c00ac9947 */ /* 0x010fea0003800000 */
.L_x_1595:
[----:B------:R-:W-:Y:S05]  /*7820*/  @P0 BRA `(.L_x_1576) ;  /* 0x0000000000140947 */ /* 0x000fea0003800000 */
[----:B------:R-:W-:Y:S01]  /*7830*/  ISETP.NE.AND P1, PT, R20, RZ, PT ;  /* 0x000000ff1400720c */ /* 0x000fe20003f25270 */
[----:B------:R-:W-:-:S04]  /*7840*/  IMAD.MOV.U32 R5, RZ, RZ, 0x6100 ;  /* 0x00006100ff057424 */ /* 0x000fc800078e00ff */
[----:B------:R1:W-:Y:S08]  /*7850*/  SYNCS.ARRIVE.TRANS64 RZ, [R0+URZ+0x36430], R5 ;  /* 0x0364300500ff79a7 */ /* 0x0003f0000800003f */
[----:B------:R-:W-:Y:S05]  /*7860*/  @!P1 BRA `(.L_x_1576) ;  /* 0x0000000000049947 */ /* 0x000fea0003800000 */
[----:B------:R-:W-:Y:S01]  /*7870*/  BPT.TRAP 0x1 ;  /* 0x000000040000795c */ /* 0x000fe20000300000 */
.L_x_1576:
        /* <DEDUP_REMOVED lines=41> */
.L_x_1596:
[----:B-1----:R-:W-:Y:S01]  /*7b10*/  IMAD.MOV.U32 R5, RZ, RZ, RZ ;  /* 0x000000ffff057224 */ /* 0x002fe200078e00ff */
[----:B------:R-:W-:Y:S06]  /*7b20*/  @P0 BRA `(.L_x_1578) ;  /* 0x0000000000140947 */ /* 0x000fec0003800000 */
[----:B------:R-:W-:Y:S01]  /*7b30*/  ISETP.NE.AND P1, PT, R20, RZ, PT ;  /* 0x000000ff1400720c */ /* 0x000fe20003f25270 */
[----:B------:R-:W-:-:S04]  /*7b40*/  IMAD.MOV.U32 R17, RZ, RZ, 0x6100 ;  /* 0x00006100ff117424 */ /* 0x000fc800078e00ff */
[----:B------:R1:W-:Y:S08]  /*7b50*/  SYNCS.ARRIVE.TRANS64 RZ, [R0+URZ+0x36418], R17 ;  /* 0x0364181100ff79a7 */ /* 0x0003f0000800003f */
[----:B------:R-:W-:Y:S05]  /*7b60*/  @!P1 BRA `(.L_x_1578) ;  /* 0x0000000000049947 */ /* 0x000fea0003800000 */
[----:B------:R-:W-:Y:S01]  /*7b70*/  BPT.TRAP 0x1 ;  /* 0x000000040000795c */ /* 0x000fe20000300000 */
.L_x_1578:
        /* <DEDUP_REMOVED lines=42> */
.L_x_1564:
[----:B------:R-:W-:-:S04]  /*7e20*/  SHF.L.U32 R3, R5, 0x1f, RZ ;  /* 0x0000001f05037819 */ /* 0x000fc800000006ff */
[----:B------:R-:W4:Y:S02]  /*7e30*/  SYNCS.PHASECHK.TRANS64.TRYWAIT P1, [R0+URZ+0x36438], R3 ;  /* 0x03643803000075a7 */ /* 0x000f24000802017f */
[----:B----4-:R-:W-:Y:S05]  /*7e40*/  @!P1 BRA `(.L_x_1579) ;  /* 0x0000000800489947 */ /* 0x010fea0003800000 */
.L_x_1597:
[----:B------:R-:W-:Y:S05]  /*7e50*/  @P0 BRA `(.L_x_1580) ;  /* 0x0000000000180947 */ /* 0x000fea0003800000 */
[----:B------:R-:W5:Y:S01]  /*7e60*/  S2R R2, SR_TID.X ;  /* 0x0000000000027919 */ /* 0x000f620000002100 */
[----:B----4-:R-:W-:-:S04]  /*7e70*/  IMAD.MOV.U32 R3, RZ, RZ, 0x6100 ;  /* 0x00006100ff037424 */ /* 0x010fc800078e00ff */
[----:B------:R4:W-:Y:S01]  /*7e80*/  SYNCS.ARRIVE.TRANS64 RZ, [R0+URZ+0x36430], R3 ;  /* 0x0364300300ff79a7 */ /* 0x0009e2000800003f */
[----:B-----5:R-:W-:-:S13]  /*7e90*/  LOP3.LUT P0, RZ, R2, 0x1f, RZ, 0xc0, !PT ;  /* 0x0000001f02ff7812 */ /* 0x020fda000780c0ff */
[----:B----4-:R-:W-:Y:S05]  /*7ea0*/  @!P0 BRA `(.L_x_1580) ;  /* 0x0000000000048947 */ /* 0x010fea0003800000 */
[----:B------:R-:W-:Y:S01]  /*7eb0*/  BPT.TRAP 0x1 ;  /* 0x000000040000795c */ /* 0x000fe20000300000 */
.L_x_1580:
        /* <DEDUP_REMOVED lines=43> */
.L_x_1561:
[----:B------:R-:W-:Y:S05]  /*8170*/  BSYNC B0 ;  /* 0x0000000000007941 */ /* 0x000fea0003800000 */
.L_x_1559:
[----:B------:R-:W-:-:S03]  /*8180*/  UMOV UR7, 0xffffffff ;  /* 0xffffffff00077882 */ /* 0x000fc60000000000 */
[----:B------:R-:W-:Y:S05]  /*8190*/  BRA.DIV UR7, `(.L_x_1581) ;  /* 0x0000000607887947 */ /* 0x000fea000b800000 */
[----:B------:R-:W-:-:S13]  /*81a0*/  ELECT P6, URZ, PT ;  /* 0x00000000003f782f */ /* 0x000fda00038c0000 */
.L_x_1600:
[----:B------:R-:W-:Y:S05]  /*81b0*/  @!P6 BRA `(.L_x_1491) ;  /* 0x000000000074e947 */ /* 0x000fea0003800000 */
[----:B------:R-:W-:-:S06]  /*81c0*/  ULOP3.LUT UR7, UR38, 0x2, URZ, 0xfc, !UPT ;  /* 0x0000000226077892 */ /* 0x000fcc000f8efc3f */
[----:B------:R-:W-:-:S05]  /*81d0*/  IMAD.U32 R0, RZ, RZ, UR7 ;  /* 0x00000007ff007e24 */ /* 0x000fca000f8e00ff */
[----:B------:R-:W-:-:S13]  /*81e0*/  ISETP.NE.AND P2, PT, R0, 0x3, PT ;  /* 0x000000030000780c */ /* 0x000fda0003f45270 */
[----:B------:R-:W-:Y:S05]  /*81f0*/  @!P2 BRA `(.L_x_1582) ;  /* 0x000000000004a947 */ /* 0x000fea0003800000 */
[----:B------:R-:W-:Y:S01]  /*8200*/  BPT.TRAP 0x1 ;  /* 0x000000040000795c */ /* 0x000fe20000300000 */
.L_x_1582:
        /* <DEDUP_REMOVED lines=15> */
.L_x_1601:
[----:B------:R-:W2:Y:S02]  /*8300*/  SYNCS.PHASECHK.TRANS64.TRYWAIT P0, [R3+URZ], R0 ;  /* 0x00000000030075a7 */ /* 0x000ea4000800017f */
[----:B--2---:R-:W-:Y:S05]  /*8310*/  @!P0 BRA `(.L_x_1584) ;  /* 0x00000004005c8947 */ /* 0x004fea0003800000 */
.L_x_1602:
[----:B------:R-:W-:Y:S05]  /*8320*/  @!P2 BRA `(.L_x_1585) ;  /* 0x000000000004a947 */ /* 0x000fea0003800000 */
[----:B------:R-:W-:Y:S01]  /*8330*/  BPT.TRAP 0x1 ;  /* 0x000000040000795c */ /* 0x000fe20000300000 */
.L_x_1585:
[----:B------:R-:W-:-:S07]  /*8340*/  SHF.L.U32 R5, R5, 0x1f, RZ ;  /* 0x0000001f05057819 */ /* 0x000fce00000006ff */
.L_x_1586:
[----:B---3--:R3:W4:Y:S02]  /*8350*/  SYNCS.PHASECHK.TRANS64.TRYWAIT P0, [R4+URZ+0x36438], R5 ;  /* 0x03643805040075a7 */ /* 0x008724000800017f */
[----:B----4-:R-:W-:Y:S05]  /*8360*/  @!P0 NANOSLEEP.SYNCS 0x989680 ;  /* 0x009896800000895d */ /* 0x010fea0003900000 */
[----:B------:R-:W4:Y:S02]  /*8370*/  @!P0 SYNCS.PHASECHK.TRANS64 P0, [R4+URZ+0x36438], R5 ;  /* 0x03643805040085a7 */ /* 0x000f24000800007f */
[----:B----4-:R-:W-:Y:S05]  /*8380*/  @!P0 BRA `(.L_x_1586) ;  /* 0xfffffffc00f08947 */ /* 0x010fea000383ffff */
.L_x_1491:
[----:B------:R-:W-:Y:S05]  /*8390*/  BSYNC B6 ;  /* 0x0000000000067941 */ /* 0x000fea0003800000 */
.L_x_1488:
[----:B------:R-:W-:Y:S05]  /*83a0*/  EXIT ;  /* 0x000000000000794d */ /* 0x000fea0003800000 */
.L_x_1498:
[----:B------:R-:W-:Y:S02]  /*83b0*/  IMAD.MOV.U32 R12, RZ, RZ, RZ ;  /* 0x000000ffff0c7224 */ /* 0x000fe400078e00ff */
[----:B------:R-:W-:Y:S02]  /*83c0*/  IMAD.MOV.U32 R11, RZ, RZ, 0x1f ;  /* 0x0000001fff0b7424 */ /* 0x000fe400078e00ff */
[----:B------:R-:W-:-:S07]  /*83d0*/  IMAD.MOV.U32 R15, RZ, RZ, -0x1 ;  /* 0xffffffffff0f7424 */ /* 0x000fce00078e00ff */
[----:B------:R-:W-:Y:S05]  /*83e0*/  WARPSYNC.COLLECTIVE R15, `(.L_x_1587) ;  /* 0x000000000f087348 */ /* 0x000fea0003c00000 */
[----:B------:R1:W2:Y:S02]  /*83f0*/  SHFL.IDX P6, R14, R13, R12, R11 ;  /* 0x0000000c0d0e7389 */ /* 0x0002a400000c000b */
[----:B-12---:R-:W-:Y:S01]  /*8400*/  ENDCOLLECTIVE ;  /* 0x000000000000791b */ /* 0x006fe20003800000 */
.L_x_1587:
[----:B------:R-:W-:Y:S05]  /*8410*/  BRA `(.L_x_1588) ;  /* 0xffffff8c00247947 */ /* 0x000fea000383ffff */
.L_x_1500:
[----:B--2---:R-:W-:-:S04]  /*8420*/  IMAD.U32 R3, RZ, RZ, UR37 ;  /* 0x00000025ff037e24 */ /* 0x004fc8000f8e00ff */
[----:B------:R2:W3:Y:S03]  /*8430*/  SYNCS.PHASECHK.TRANS64.TRYWAIT P0, [R3+URZ+0x36400], R10 ;  /* 0x0364000a030075a7 */ /* 0x0004e6000800017f */
[----:B---3--:R-:W-:Y:S05]  /*8440*/  @!P0 NANOSLEEP.SYNCS 0x989680 ;  /* 0x009896800000895d */ /* 0x008fea0003900000 */
[----:B------:R-:W3:Y:S02]  /*8450*/  @!P0 SYNCS.PHASECHK.TRANS64 P0, [R3+URZ+0x36400], R10 ;  /* 0x0364000a030085a7 */ /* 0x000ee4000800007f */
[----:B---3--:R-:W-:Y:S05]  /*8460*/  @!P0 BRA `(.L_x_1500) ;  /* 0xfffffffc00ec8947 */ /* 0x008fea000383ffff */
[----:B------:R-:W-:Y:S05]  /*8470*/  BRA `(.L_x_1499) ;  /* 0xffffff8c00587947 */ /* 0x000fea000383ffff */
.L_x_1504:
[----:B--2---:R2:W3:Y:S02]  /*8480*/  SYNCS.PHASECHK.TRANS64.TRYWAIT P1, [R3+URZ+0x36410], R10 ;  /* 0x0364100a030075a7 */ /* 0x0044e4000802017f */
[----:B---3--:R-:W-:Y:S05]  /*8490*/  @!P1 NANOSLEEP.SYNCS 0x989680 ;  /* 0x009896800000995d */ /* 0x008fea0003900000 */
[----:B------:R-:W3:Y:S02]  /*84a0*/  @!P1 SYNCS.PHASECHK.TRANS64 P1, [R3+URZ+0x36410], R10 ;  /* 0x0364100a030095a7 */ /* 0x000ee4000802007f */
[----:B---3--:R-:W-:Y:S05]  /*84b0*/  @!P1 BRA `(.L_x_1504) ;  /* 0xfffffffc00f09947 */ /* 0x008fea000383ffff */
[----:B------:R-:W-:Y:S05]  /*84c0*/  BRA `(.L_x_1503) ;  /* 0xffffff94002c7947 */ /* 0x000fea000383ffff */
.L_x_1508:
[----:B----4-:R-:W-:-:S04]  /*84d0*/  IMAD.U32 R12, RZ, RZ, UR37 ;  /* 0x00000025ff0c7e24 */ /* 0x010fc8000f8e00ff */
[----:B------:R4:W1:Y:S03]  /*84e0*/  SYNCS.PHASECHK.TRANS64.TRYWAIT P1, [R12+URZ+0x36430], R11 ;  /* 0x0364300b0c0075a7 */ /* 0x000866000802017f */
[----:B-1----:R-:W-:Y:S05]  /*84f0*/  @!P1 NANOSLEEP.SYNCS 0x989680 ;  /* 0x009896800000995d */ /* 0x002fea0003900000 */
[----:B------:R-:W1:Y:S02]  /*8500*/  @!P1 SYNCS.PHASECHK.TRANS64 P1, [R12+URZ+0x36430], R11 ;  /* 0x0364300b0c0095a7 */ /* 0x000e64000802007f */
[----:B-1----:R-:W-:Y:S05]  /*8510*/  @!P1 BRA `(.L_x_1508) ;  /* 0xfffffffc00ec9947 */ /* 0x002fea000383ffff */
[----:B------:R-:W-:Y:S05]  /*8520*/  BRA `(.L_x_1507) ;  /* 0xffffff9800cc7947 */ /* 0x000fea000383ffff */
.L_x_1562:
[----:B-1----:R1:W2:Y:S02]  /*8530*/  SYNCS.PHASECHK.TRANS64.TRYWAIT P1, [R0+URZ+0x36420], R6 ;  /* 0x03642006000075a7 */ /* 0x0022a4000802017f */
[----:B--2---:R-:W-:Y:S05]  /*8540*/  @!P1 NANOSLEEP.SYNCS 0x989680 ;  /* 0x009896800000995d */ /* 0x004fea0003900000 */
[----:B------:R-:W2:Y:S02]  /*8550*/  @!P1 SYNCS.PHASECHK.TRANS64 P1, [R0+URZ+0x36420], R6 ;  /* 0x03642006000095a7 */ /* 0x000ea4000802007f */
[----:B--2---:R-:W-:Y:S05]  /*8560*/  @!P1 BRA `(.L_x_1562) ;  /* 0xfffffffc00f09947 */ /* 0x004fea000383ffff */
[----:B------:R-:W-:Y:S05]  /*8570*/  BRA `(.L_x_1589) ;  /* 0xffffffdc007c7947 */ /* 0x000fea000383ffff */
.L_x_1566:
[----:B-1----:R1:W2:Y:S02]  /*8580*/  SYNCS.PHASECHK.TRANS64.TRYWAIT P1, [R0+URZ+0x36438], R6 ;  /* 0x03643806000075a7 */ /* 0x0022a4000802017f */
[----:B--2---:R-:W-:Y:S05]  /*8590*/  @!P1 NANOSLEEP.SYNCS 0x989680 ;  /* 0x009896800000995d */ /* 0x004fea0003900000 */
[----:B------:R-:W2:Y:S02]  /*85a0*/  @!P1 SYNCS.PHASECHK.TRANS64 P1, [R0+URZ+0x36438], R6 ;  /* 0x03643806000095a7 */ /* 0x000ea4000802007f */
[----:B--2---:R-:W-:Y:S05]  /*85b0*/  @!P1 BRA `(.L_x_1566) ;  /* 0xfffffffc00f09947 */ /* 0x004fea000383ffff */
[----:B------:R-:W-:Y:S05]  /*85c0*/  BRA `(.L_x_1590) ;  /* 0xffffffe400687947 */ /* 0x000fea000383ffff */
.L_x_1568:
[----:B--2---:R2:W3:Y:S02]  /*85d0*/  SYNCS.PHASECHK.TRANS64.TRYWAIT P1, [R0+URZ+0x36428], R3 ;  /* 0x03642803000075a7 */ /* 0x0044e4000802017f */
[----:B---3--:R-:W-:Y:S05]  /*85e0*/  @!P1 NANOSLEEP.SYNCS 0x989680 ;  /* 0x009896800000995d */ /* 0x008fea0003900000 */
[----:B------:R-:W3:Y:S02]  /*85f0*/  @!P1 SYNCS.PHASECHK.TRANS64 P1, [R0+URZ+0x36428], R3 ;  /* 0x03642803000095a7 */ /* 0x000ee4000802007f */
[----:B---3--:R-:W-:Y:S05]  /*8600*/  @!P1 BRA `(.L_x_1568) ;  /* 0xfffffffc00f09947 */ /* 0x008fea000383ffff */
[----:B------:R-:W-:Y:S05]  /*8610*/  BRA `(.L_x_1591) ;  /* 0xffffffe8002c7947 */ /* 0x000fea000383ffff */
.L_x_1570:
[----:B--2---:R2:W3:Y:S02]  /*8620*/  SYNCS.PHASECHK.TRANS64.TRYWAIT P1, [R0+URZ+0x36438], R29 ;  /* 0x0364381d000075a7 */ /* 0x0044e4000802017f */
[----:B---3--:R-:W-:Y:S05]  /*8630*/  @!P1 NANOSLEEP.SYNCS 0x989680 ;  /* 0x009896800000995d */ /* 0x008fea0003900000 */
[----:B------:R-:W3:Y:S02]  /*8640*/  @!P1 SYNCS.PHASECHK.TRANS64 P1, [R0+URZ+0x36438], R29 ;  /* 0x0364381d000095a7 */ /* 0x000ee4000802007f */
[----:B---3--:R-:W-:Y:S05]  /*8650*/  @!P1 BRA `(.L_x_1570) ;  /* 0xfffffffc00f09947 */ /* 0x008fea000383ffff */
[----:B------:R-:W-:Y:S05]  /*8660*/  BRA `(.L_x_1592) ;  /* 0xffffffe800e07947 */ /* 0x000fea000383ffff */
.L_x_1572:
[----:B------:R-:W-:-:S07]  /*8670*/  SHF.L.U32 R5, R7, 0x1f, RZ ;  /* 0x0000001f07057819 */ /* 0x000fce00000006ff */
.L_x_1593:
[----:B----4-:R4:W1:Y:S02]  /*8680*/  SYNCS.PHASECHK.TRANS64.TRYWAIT P1, [R0+URZ+0x36420], R5 ;  /* 0x03642005000075a7 */ /* 0x010864000802017f */
[----:B-1----:R-:W-:Y:S05]  /*8690*/  @!P1 NANOSLEEP.SYNCS 0x989680 ;  /* 0x009896800000995d */ /* 0x002fea0003900000 */
[----:B------:R-:W1:Y:S02]  /*86a0*/  @!P1 SYNCS.PHASECHK.TRANS64 P1, [R0+URZ+0x36420], R5 ;  /* 0x03642005000095a7 */ /* 0x000e64000802007f */
[----:B-1----:R-:W-:Y:S05]  /*86b0*/  @!P1 BRA `(.L_x_1593) ;  /* 0xfffffffc00f09947 */ /* 0x002fea000383ffff */
[----:B------:R-:W-:Y:S05]  /*86c0*/  BRA `(.L_x_1594) ;  /* 0xffffffec00747947 */ /* 0x000fea000383ffff */
.L_x_1575:
[----:B----4-:R4:W1:Y:S02]  /*86d0*/  SYNCS.PHASECHK.TRANS64.TRYWAIT P1, [R0+URZ+0x36438], R6 ;  /* 0x03643806000075a7 */ /* 0x010864000802017f */
[----:B-1----:R-:W-:Y:S05]  /*86e0*/  @!P1 NANOSLEEP.SYNCS 0x989680 ;  /* 0x009896800000995d */ /* 0x002fea0003900000 */
[----:B------:R-:W1:Y:S02]  /*86f0*/  @!P1 SYNCS.PHASECHK.TRANS64 P1, [R0+URZ+0x36438], R6 ;  /* 0x03643806000095a7 */ /* 0x000e64000802007f */
[----:B-1----:R-:W-:Y:S05]  /*8700*/  @!P1 BRA `(.L_x_1575) ;  /* 0xfffffffc00f09947 */ /* 0x002fea000383ffff */
[----:B------:R-:W-:Y:S05]  /*8710*/  BRA `(.L_x_1595) ;  /* 0xfffffff000407947 */ /* 0x000fea000383ffff */
.L_x_1577:
[----:B-1----:R1:W4:Y:S02]  /*8720*/  SYNCS.PHASECHK.TRANS64.TRYWAIT P1, [R0+URZ+0x36428], R5 ;  /* 0x03642805000075a7 */ /* 0x002324000802017f */
[----:B----4-:R-:W-:Y:S05]  /*8730*/  @!P1 NANOSLEEP.SYNCS 0x989680 ;  /* 0x009896800000995d */ /* 0x010fea0003900000 */
[----:B------:R-:W4:Y:S02]  /*8740*/  @!P1 SYNCS.PHASECHK.TRANS64 P1, [R0+URZ+0x36428], R5 ;  /* 0x03642805000095a7 */ /* 0x000f24000802007f */
[----:B----4-:R-:W-:Y:S05]  /*8750*/  @!P1 BRA `(.L_x_1577) ;  /* 0xfffffffc00f09947 */ /* 0x010fea000383ffff */
[----:B------:R-:W-:Y:S05]  /*8760*/  BRA `(.L_x_1596) ;  /* 0xfffffff000e87947 */ /* 0x000fea000383ffff */
.L_x_1579:
[----:B----4-:R4:W1:Y:S02]  /*8770*/  SYNCS.PHASECHK.TRANS64.TRYWAIT P1, [R0+URZ+0x36438], R3 ;  /* 0x03643803000075a7 */ /* 0x010864000802017f */
[----:B-1----:R-:W-:Y:S05]  /*8780*/  @!P1 NANOSLEEP.SYNCS 0x989680 ;  /* 0x009896800000995d */ /* 0x002fea0003900000 */
[----:B------:R-:W1:Y:S02]  /*8790*/  @!P1 SYNCS.PHASECHK.TRANS64 P1, [R0+URZ+0x36438], R3 ;  /* 0x03643803000095a7 */ /* 0x000e64000802007f */
[----:B-1----:R-:W-:Y:S05]  /*87a0*/  @!P1 BRA `(.L_x_1579) ;  /* 0xfffffffc00f09947 */ /* 0x002fea000383ffff */
[----:B------:R-:W-:Y:S05]  /*87b0*/  BRA `(.L_x_1597) ;  /* 0xfffffff400a47947 */ /* 0x000fea000383ffff */
.L_x_1581:
[----:B------:R-:W-:Y:S01]  /*87c0*/  BSSY B0, `(.L_x_1598) ;  /* 0x0000006000007945 */ /* 0x000fe20003800000 */
[----:B------:R-:W-:-:S07]  /*87d0*/  IMAD.MOV.U32 R15, RZ, RZ, -0x1 ;  /* 0xffffffffff0f7424 */ /* 0x000fce00078e00ff */
[----:B------:R-:W-:Y:S05]  /*87e0*/  WARPSYNC.COLLECTIVE R15, `(.L_x_1599) ;  /* 0x000000000f0c7348 */ /* 0x000fea0003c00000 */
[----:B------:R-:W-:Y:S02]  /*87f0*/  ELECT P6, UR62, PT ;  /* 0x00000000003e782f */ /* 0x000fe400038c0000 */
[----:B------:R-:W-:Y:S01]  /*8800*/  MOV R14, UR62 ;  /* 0x0000003e000e7c02 */ /* 0x000fe20008000f00 */
[----:B------:R-:W-:Y:S10]  /*8810*/  ENDCOLLECTIVE ;  /* 0x000000000000791b */ /* 0x000ff40003800000 */
.L_x_1599:
[----:B------:R-:W-:Y:S05]  /*8820*/  BSYNC B0 ;  /* 0x0000000000007941 */ /* 0x000fea0003800000 */
.L_x_1598:
[----:B------:R-:W-:Y:S05]  /*8830*/  BRA `(.L_x_1600) ;  /* 0xfffffff8005c7947 */ /* 0x000fea000383ffff */
.L_x_1583:
[----:B-1----:R1:W2:Y:S02]  /*8840*/  SYNCS.PHASECHK.TRANS64.TRYWAIT P0, [R9+URZ], R2 ;  /* 0x00000002090075a7 */ /* 0x0022a4000800017f */
[----:B--2---:R-:W-:Y:S05]  /*8850*/  @!P0 NANOSLEEP.SYNCS 0x989680 ;  /* 0x009896800000895d */ /* 0x004fea0003900000 */
[----:B------:R-:W2:Y:S02]  /*8860*/  @!P0 SYNCS.PHASECHK.TRANS64 P0, [R9+URZ], R2 ;  /* 0x00000002090085a7 */ /* 0x000ea4000800007f */
[----:B--2---:R-:W-:Y:S05]  /*8870*/  @!P0 BRA `(.L_x_1583) ;  /* 0xfffffffc00f08947 */ /* 0x004fea000383ffff */
[----:B------:R-:W-:Y:S05]  /*8880*/  BRA `(.L_x_1601) ;  /* 0xfffffff8009c7947 */ /* 0x000fea000383ffff */
.L_x_1584:
[----:B--2---:R2:W3:Y:S02]  /*8890*/  SYNCS.PHASECHK.TRANS64.TRYWAIT P0, [R3+URZ], R0 ;  /* 0x00000000030075a7 */ /* 0x0044e4000800017f */
[----:B---3--:R-:W-:Y:S05]  /*88a0*/  @!P0 NANOSLEEP.SYNCS 0x989680 ;  /* 0x009896800000895d */ /* 0x008fea0003900000 */
[----:B------:R-:W3:Y:S02]  /*88b0*/  @!P0 SYNCS.PHASECHK.TRANS64 P0, [R3+URZ], R0 ;  /* 0x00000000030085a7 */ /* 0x000ee4000800007f */
[----:B---3--:R-:W-:Y:S05]  /*88c0*/  @!P0 BRA `(.L_x_1584) ;  /* 0xfffffffc00f08947 */ /* 0x008fea000383ffff */
[----:B------:R-:W-:Y:S05]  /*88d0*/  BRA `(.L_x_1602) ;  /* 0xfffffff800907947 */ /* 0x000fea000383ffff */
.L_x_1603:
        /* <DEDUP_REMOVED lines=10> */
.L_x_3865:


//--------------------- .text._ZN7cutlass13device_kernelIN5flash11enable_sm90INS1_16FlashAttnBwdSm90INS1_25CollectiveMainloopBwdSm90ILi2ELi1ELi1EN4cute5tupleIJNS5_1CILi1EEES8_S8_EEENS6_IJNS7_ILi64EEENS7_ILi96EEENS7_ILi192EEEEEENS_10bfloat16_tEfNS_4arch4Sm90ELb0ELb1ELb1ELb0ELb1ELb0ELb1ELb0ELi3ELi1ELi1ELi1ELb0EEENS1_24CollectiveEpilogueBwdGQAISD_fSG_Li384ELb0ELb1EEENS1_19SingleTileSchedulerILb0ELb0ELb0ELi96EEEEEEEEEvNT_6ParamsE --------------------------
	.section	.text._ZN7cutlass13device_kernelIN5flash11enable_sm90INS1_16FlashAttnBwdSm90INS1_25CollectiveMainloopBwdSm90ILi2ELi1ELi1EN4cute5tupleIJNS5_1CILi1EEES8_S8_EEENS6_IJNS7_ILi64EEENS7_ILi96EEENS7_ILi192EEEEEENS_10bfloat16_tEfNS_4arch4Sm90ELb0ELb1ELb1ELb0ELb1ELb0ELb1ELb0ELi3ELi1ELi1ELi1ELb0EEENS1_24CollectiveEpilogueBwdGQAISD_fSG_Li384ELb0ELb1EEENS1_19SingleTileSchedulerILb0ELb0ELb0ELi96EEEEEEEEEvNT_6ParamsE,"ax",@progbits
	.align	128
.text._ZN7cutlass13device_kernelIN5flash11enable_sm90INS1_16FlashAttnBwdSm90INS1_25CollectiveMainloopBwdSm90ILi2ELi1ELi1EN4cute5tupleIJNS5_1CILi1EEES8_S8_EEENS6_IJNS7_ILi64EEENS7_ILi96EEENS7_ILi192EEEEEENS_10bfloat16_tEfNS_4arch4Sm90ELb0ELb1ELb1ELb0ELb1ELb0ELb1ELb0ELi3ELi1ELi1ELi1ELb0EEENS1_24CollectiveEpilogueBwdGQAISD_fSG_Li384ELb0ELb1EEENS1_19SingleTileSchedulerILb0ELb0ELb0ELi96EEEEEEEEEvNT_6ParamsE:
        .type           _ZN7cutlass13device_kernelIN5flash11enable_sm90INS1_16FlashAttnBwdSm90INS1_25CollectiveMainloopBwdSm90ILi2ELi1ELi1EN4cute5tupleIJNS5_1CILi1EEES8_S8_EEENS6_IJNS7_ILi64EEENS7_ILi96EEENS7_ILi192EEEEEENS_10bfloat16_tEfNS_4arch4Sm90ELb0ELb1ELb1ELb0ELb1ELb0ELb1ELb0ELi3ELi1ELi1ELi1ELb0EEENS1_24CollectiveEpilogueBwdGQAISD_fSG_Li384ELb0ELb1EEENS1_19SingleTileSchedulerILb0ELb0ELb0ELi96EEEEEEEEEvNT_6ParamsE,@function
        .size           _ZN7cutlass13device_kernelIN5flash11enable_sm90INS1_16FlashAttnBwdSm90INS1_25CollectiveMainloopBwdSm90ILi2ELi1ELi1EN4cute5tupleIJNS5_1CILi1EEES8_S8_EEENS6_IJNS7_ILi64EEENS7_ILi96EEENS7_ILi192EEEEEENS_10bfloat16_tEfNS_4arch4Sm90ELb0ELb1ELb1ELb0ELb1ELb0ELb1ELb0ELi3ELi1ELi1ELi1ELb0EEENS1_24CollectiveEpilogueBwdGQAISD_fSG_Li384ELb0ELb1EEENS1_19SingleTileSchedulerILb0ELb0ELb0ELi96EEEEEEEEEvNT_6ParamsE,(.L_x_3866 - _ZN7cutlass13device_kernelIN5flash11enable_sm90INS1_16FlashAttnBwdSm90INS1_25CollectiveMainloopBwdSm90ILi2ELi1ELi1EN4cute5tupleIJNS5_1CILi1EEES8_S8_EEENS6_IJNS7_ILi64EEENS7_ILi96EEENS7_ILi192EEEEEENS_10bfloat16_tEfNS_4arch4Sm90ELb0ELb1ELb1ELb0ELb1ELb0ELb1ELb0ELi3ELi1ELi1ELi1ELb0EEENS1_24CollectiveEpilogueBwdGQAISD_fSG_Li384ELb0ELb1EEENS1_19SingleTileSchedulerILb0ELb0ELb0ELi96EEEEEEEEEvNT_6ParamsE)
        .other          _ZN7cutlass13device_kernelIN5flash11enable_sm90INS1_16FlashAttnBwdSm90INS1_25CollectiveMainloopBwdSm90ILi2ELi1ELi1EN4cute5tupleIJNS5_1CILi1EEES8_S8_EEENS6_IJNS7_ILi64EEENS7_ILi96EEENS7_ILi192EEEEEENS_10bfloat16_tEfNS_4arch4Sm90ELb0ELb1ELb1ELb0ELb1ELb0ELb1ELb0ELi3ELi1ELi1ELi1ELb0EEENS1_24CollectiveEpilogueBwdGQAISD_fSG_Li384ELb0ELb1EEENS1_19SingleTileSchedulerILb0ELb0ELb0ELi96EEEEEEEEEvNT_6ParamsE,@"STO_CUDA_ENTRY STV_DEFAULT"
_ZN7cutlass13device_kernelIN5flash11enable_sm90INS1_16FlashAttnBwdSm90INS1_25CollectiveMainloopBwdSm90ILi2ELi1ELi1EN4cute5tupleIJNS5_1CILi1EEES8_S8_EEENS6_IJNS7_ILi64EEENS7_ILi96EEENS7_ILi192EEEEEENS_10bfloat16_tEfNS_4arch4Sm90ELb0ELb1ELb1ELb0ELb1ELb0ELb1ELb0ELi3ELi1ELi1ELi1ELb0EEENS1_24CollectiveEpilogueBwdGQAISD_fSG_Li384ELb0ELb1EEENS1_19SingleTileSchedulerILb0ELb0ELb0ELi96EEEEEEEEEvNT_6ParamsE:
        /* <DEDUP_REMOVED lines=24> */
.L_x_1605:
[----:B------:R-:W-:Y:S05]  /*0180*/  BSYNC B0 ;  /* 0x0000000000007941 */ /* 0x000fea0003800000 */
.L_x_1604:
        /* <DEDUP_REMOVED lines=37> */
.L_x_1606:
        /* <DEDUP_REMOVED lines=20> */
.L_x_1607:
[----:B------:R-:W-:Y:S01]  /*0520*/  PLOP3.LUT P0, PT, PT, PT, UP0, 0x80, 0x0 ;  /* 0x000000000000781c */ /* 0x000fe20003f0f008 */
[----:B------:R-:W-:Y:S01]  /*0530*/  NOP ;  /* 0x0000000000007918 */ /* 0x000fe20000000000 */
[----:B------:R-:W-:Y:S01]  /*0540*/  ULDC.64 UR46, c[0x0][0x208] ;  /* 0x00008200002e7ab9 */ /* 0x000fe20000000a00 */
[----:B------:R-:W-:Y:S01]  /*0550*/  BSSY B6, `(.L_x_1608) ;  /* 0x0000922000067945 */ /* 0x000fe20003800000 */
[----:B-12-4-:R-:W-:Y:S09]  /*0560*/  BAR.SYNC.DEFER_BLOCKING 0x0 ;  /* 0x0000000000007b1d */ /* 0x016ff20000010000 */
[----:B------:R-:W-:Y:S05]  /*0570*/  @!P0 BRA `(.L_x_1609) ;  /* 0x0000004c00248947 */ /* 0x000fea0003800000 */
.L_x_1610:
        /* <DEDUP_REMOVED lines=13> */
[----:B-1----:R-:W-:Y:S05]  /*0650*/  @!P0 BRA `(.L_x_1611) ;  /* 0x0000009000448947 */ /* 0x002fea0003800000 */
        /* <DEDUP_REMOVED lines=71> */
.L_x_1612:
        /* <DEDUP_REMOVED lines=37> */
.L_x_1615:
        /* <DEDUP_REMOVED lines=15> */
.L_x_1614:
        /* <DEDUP_REMOVED lines=20> */
.L_x_1617:
        /* <DEDUP_REMOVED lines=15> */
.L_x_1616:
        /* <DEDUP_REMOVED lines=8> */
.L_x_1749:
        /* <DEDUP_REMOVED lines=19> */
.L_x_1619:
        /* <DEDUP_REMOVED lines=109> */
.L_x_1639:
[----:B------:R-:W-:-:S05]  /*18c0*/  IMAD.U32 R3, RZ, RZ, UR38 ;  /* 0x00000026ff037e24 */ /* 0x000fca000f8e00ff */
[----:B------:R-:W-:-:S04]  /*18d0*/  LOP3.LUT R3, R3, 0x1, RZ, 0xfc, !PT ;  /* 0x0000000103037812 */ /* 0x000fc800078efcff */
[----:B------:R-:W-:-:S13]  /*18e0*/  ISETP.NE.AND P0, PT, R3, 0x3, PT ;  /* 0x000000030300780c */ /* 0x000fda0003f05270 */
[----:B------:R-:W-:Y:S05]  /*18f0*/  @!P0 BRA `(.L_x_1621) ;  /* 0x0000000000048947 */ /* 0x000fea0003800000 */
[----:B------:R-:W-:Y:S01]  /*1900*/  BPT.TRAP 0x1 ;  /* 0x000000040000795c */ /* 0x000fe20000300000 */
.L_x_1621:
[----:B------:R-:W-:Y:S02]  /*1910*/  LEA R3, R2, UR37, 0x3 ;  /* 0x0000002502037c11 */ /* 0x000fe4000f8e18ff */
[----:B------:R-:W-:-:S04]  /*1920*/  SHF.L.U32 R10, R7, 0x1f, RZ ;  /* 0x0000001f070a7819 */ /* 0x000fc800000006ff */
[----:B------:R1:W2:Y:S01]  /*1930*/  SYNCS.PHASECHK.TRANS64.TRYWAIT P1, [R3+URZ+0x36410], R10 ;  /* 0x0364100a030075a7 */ /* 0x0002a2000802017f */
[----:B------:R-:W-:Y:S05]  /*1940*/  @!P0 BRA `(.L_x_1622) ;  /* 0x0000000000048947 */ /* 0x000fea0003800000 */
[----:B------:R-:W-:Y:S01]  /*1950*/  BPT.TRAP 0x1 ;  /* 0x000000040000795c */ /* 0x000fe20000300000 */
.L_x_1622:
[----:B--2---:R-:W-:Y:S05]  /*1960*/  @P1 BRA `(.L_x_1623) ;  /* 0x0000000000081947 */ /* 0x004fea0003800000 */
[----:B------:R-:W2:Y:S02]  /*1970*/  SYNCS.PHASECHK.TRANS64.TRYWAIT P1, [R3+URZ+0x36410], R10 ;  /* 0x0364100a030075a7 */ /* 0x000ea4000802017f */
[----:B--2---:R-:W-:Y:S05]  /*1980*/  @!P1 BRA `(.L_x_1624) ;  /* 0x0000007c00b49947 */ /* 0x004fea0003800000 */
.L_x_1623:
        /* <DEDUP_REMOVED lines=8> */
[----:B------:R-:W-:-:S02]  /*1a10*/  UMOV UR11, 0x40000040 ;  /* 0x40000040000b7882 */ /* 0x000fc40000000000 */
[----:B------:R-:W-:Y:S02]  /*1a20*/  ULOP3.LUT UR5, UR5, 0x3fff, URZ, 0xc0, !UPT ;  /* 0x00003fff05057892 */ /* 0x000fe4000f8ec03f */
[----:B------:R-:W-:Y:S02]  /*1a30*/  LEA R11, R10, UR37, 0x2 ;  /* 0x000000250a0b7c11 */ /* 0x000fe4000f8e10ff */
        /* <DEDUP_REMOVED lines=91> */
.L_x_1625:
[----:B-1----:R-:W-:-:S04]  /*1ff0*/  SHF.L.U32 R11, R4, 0x1f, RZ ;  /* 0x0000001f040b7819 */ /* 0x002fc800000006ff */
[----:B------:R1:W4:Y:S01]  /*2000*/  SYNCS.PHASECHK.TRANS64.TRYWAIT P1, [UR37+0x36430], R11 ;  /* 0x0364300bff0075a7 */ /* 0x0003220008020165 */
[----:B------:R-:W-:Y:S05]  /*2010*/  @!P0 BRA `(.L_x_1626) ;  /* 0x0000000000048947 */ /* 0x000fea0003800000 */
[----:B------:R-:W-:Y:S01]  /*2020*/  BPT.TRAP 0x1 ;  /* 0x000000040000795c */ /* 0x000fe20000300000 */
.L_x_1626:
[----:B----4-:R-:W-:Y:S05]  /*2030*/  @P1 BRA `(.L_x_1627) ;  /* 0x0000000000081947 */ /* 0x010fea0003800000 */
[----:B------:R-:W4:Y:S02]  /*2040*/  SYNCS.PHASECHK.TRANS64.TRYWAIT P1, [UR37+0x36430], R11 ;  /* 0x0364300bff0075a7 */ /* 0x000f240008020165 */
[----:B----4-:R-:W-:Y:S05]  /*2050*/  @!P1 BRA `(.L_x_1628) ;  /* 0x0000007800149947 */ /* 0x010fea0003800000 */
.L_x_1627:
        /* <DEDUP_REMOVED lines=147> */
.L_x_1631:
[----:B------:R-:W-:-:S06]  /*2990*/  UISETP.NE.AND UP0, UPT, UR42, 0x1, UPT ;  /* 0x000000012a00788c */ /* 0x000fcc000bf05270 */
[----:B------:R-:W-:-:S05]  /*29a0*/  PLOP3.LUT P1, PT, PT, PT, UP0, 0x80, 0x0 ;  /* 0x000000000000781c */ /* 0x000fca0003f2f008 */
[----:B------:R-:W-:-:S08]  /*29b0*/  @UP0 ULDC UR5, c[0x0][0x754] ;  /* 0x0001d50000050ab9 */ /* 0x000fd00000000800 */
[----:B------:R-:W-:Y:S01]  /*29c0*/  @P1 IMAD.HI.U32 R143, R142, UR5, RZ ;  /* 0x000000058e8f1c27 */ /* 0x000fe2000f8e00ff */
[----:B------:R-:W-:-:S04]  /*29d0*/  @UP0 ULDC UR5, c[0x0][0x758] ;  /* 0x0001d60000050ab9 */ /* 0x000fc80000000800 */
[----:B------:R-:W-:-:S07]  /*29e0*/  @P1 SHF.R.U32.HI R142, RZ, UR5, R143 ;  /* 0x00000005ff8e1c19 */ /* 0x000fce000801168f */
.L_x_1632:
[----:B------:R-:W-:Y:S05]  /*29f0*/  BSYNC B0 ;  /* 0x0000000000007941 */ /* 0x000fea0003800000 */
.L_x_1630:
[----:B------:R-:W4:Y:S01]  /*2a00*/  LDL R143, [R1] ;  /* 0x00000000018f7983 */ /* 0x000f220000100800 */
[----:B------:R-:W-:Y:S01]  /*2a10*/  IADD3 R150, R140, UR4, R5 ;  /* 0x000000048c967c10 */ /* 0x000fe2000fffe005 */
[----:B----4-:R-:W-:-:S05]  /*2a20*/  IMAD R142, R142, UR42, R143 ;  /* 0x0000002a8e8e7c24 */ /* 0x010fca000f8e028f */
[----:B------:R-:W-:Y:S02]  /*2a30*/  VIADDMNMX R147, R142, UR42, R147, PT ;  /* 0x0000002a8e937c46 */ /* 0x000fe4000b800193 */
[----:B------:R-:W-:-:S07]  /*2a40*/  VIMNMX R150, R150, R142, !PT ;  /* 0x0000008e96967248 */ /* 0x000fce0007fe0100 */
.L_x_1629:
        /* <DEDUP_REMOVED lines=18> */
.L_x_1635:
[----:B------:R-:W-:-:S06]  /*2b70*/  UISETP.NE.AND UP0, UPT, UR42, 0x1, UPT ;  /* 0x000000012a00788c */ /* 0x000fcc000bf05270 */
[----:B------:R-:W-:-:S05]  /*2b80*/  PLOP3.LUT P1, PT, PT, PT, UP0, 0x80, 0x0 ;  /* 0x000000000000781c */ /* 0x000fca0003f2f008 */
[----:B------:R-:W-:-:S08]  /*2b90*/  @UP0 ULDC UR4, c[0x0][0x754] ;  /* 0x0001d50000040ab9 */ /* 0x000fd00000000800 */
[----:B------:R-:W-:Y:S01]  /*2ba0*/  @P1 IMAD.HI.U32 R142, R140, UR4, RZ ;  /* 0x000000048c8e1c27 */ /* 0x000fe2000f8e00ff */
[----:B------:R-:W-:-:S04]  /*2bb0*/  @UP0 ULDC UR4, c[0x0][0x758] ;  /* 0x0001d60000040ab9 */ /* 0x000fc80000000800 */
[----:B------:R-:W-:-:S07]  /*2bc0*/  @P1 SHF.R.U32.HI R140, RZ, UR4, R142 ;  /* 0x00000004ff8c1c19 */ /* 0x000fce000801168e */
.L_x_1636:
[----:B------:R-:W-:Y:S05]  /*2bd0*/  BSYNC B0 ;  /* 0x0000000000007941 */ /* 0x000fea0003800000 */
.L_x_1634:
[----:B------:R-:W4:Y:S02]  /*2be0*/  LDL R142, [R1] ;  /* 0x00000000018e7983 */ /* 0x000f240000100800 */
[----:B----4-:R-:W-:-:S05]  /*2bf0*/  IMAD R140, R140, UR42, R142 ;  /* 0x0000002a8c8c7c24 */ /* 0x010fca000f8e028e */
[----:B------:R-:W-:Y:S02]  /*2c00*/  VIMNMX R145, R145, R140, !PT ;  /* 0x0000008c91917248 */ /* 0x000fe40007fe0100 */
[----:B------:R-:W-:-:S07]  /*2c10*/  VIADDMNMX R139, R140, UR42, R139, PT ;  /* 0x0000002a8c8b7c46 */ /* 0x000fce000b80018b */
.L_x_1633:
        /* <DEDUP_REMOVED lines=10> */
[----:B------:R-:W-:-:S03]  /*2cc0*/  ULOP3.LUT UR9, UR5, 0x1000000, URZ, 0xfc, !UPT ;  /* 0x0100000005097892 */ /* 0x000fc6000f8efc3f */
[----:B------:R-:W-:-:S04]  /*2cd0*/  UMOV UR5, 0x40000040 ;  /* 0x4000004000057882 */ /* 0x000fc80000000000 */
[----:B------:R-:W-:Y:S01]  /*2ce0*/  ULEA UR12, UR10, UR37, 0xd ;  /* 0x000000250a0c7291 */ /* 0x000fe2000f8e683f */
[----:B------:R-:W-:-:S03]  /*2cf0*/  UMOV UR6, UR9 ;  /* 0x0000000900067c82 */ /* 0x000fc60008000000 */
[----:B------:R-:W-:-:S04]  /*2d00*/  UIADD3 UR4, UR12, 0x2a000, URZ ;  /* 0x0002a0000c047890 */ /* 0x000fc8000fffe03f */
[----:B------:R-:W-:-:S04]  /*2d10*/  USHF.R.U32.HI UR4, URZ, 0x4, UR4 ;  /* 0x000000043f047899 */ /* 0x000fc80008011604 */
        /* <DEDUP_REMOVED lines=171> */
[----:B------:R-:W-:Y:S01]  /*37d0*/  F2FP.BF16.F32.PACK_AB R126, R129, R128 ;  /* 0x00000080817e723e */ /* 0x000fe200000010ff */
[----:B------:R-:W-:Y:S01]  /*37e0*/  ULOP3.LUT UR14, UR13, 0x10000, URZ, 0xfc, !UPT ;  /* 0x000100000d0e7892 */ /* 0x000fe2000f8efc3f */
        /* <DEDUP_REMOVED lines=40> */
[----:B------:R-:W-:Y:S01]  /*3a70*/  UMOV UR8, UR14 ;  /* 0x0000000e00087c82 */ /* 0x000fe20008000000 */
        /* <DEDUP_REMOVED lines=52> */
.L_x_1637:
        /* <DEDUP_REMOVED lines=59> */
.L_x_1638:
        /* <DEDUP_REMOVED lines=63> */
.L_x_1613:
[----:B------:R-:W-:Y:S05]  /*4560*/  @P0 BRA `(.L_x_1611) ;  /* 0x0000005000800947 */ /* 0x000fea0003800000 */
[----:B------:R-:W1:Y:S01]  /*4570*/  S2R R4, SR_TID.X ;  /* 0x0000000000047919 */ /* 0x000e620000002100 */
[----:B------:R-:W2:Y:S01]  /*4580*/  S2UR UR8, SR_CTAID.Y ;  /* 0x00000000000879c3 */ /* 0x000ea20000002600 */
[----:B------:R-:W-:Y:S01]  /*4590*/  ULDC UR9, c[0x0][0x850] ;  /* 0x0002140000097ab9 */ /* 0x000fe20000000800 */
[----:B------:R-:W-:Y:S01]  /*45a0*/  ULDC.64 UR12, c[0x0][0x818] ;  /* 0x00020600000c7ab9 */ /* 0x000fe20000000a00 */
[----:B------:R-:W-:Y:S01]  /*45b0*/  UISETP.NE.AND UP0, UPT, UR9, 0x1, UPT ;  /* 0x000000010900788c */ /* 0x000fe2000bf05270 */
[----:B------:R-:W-:Y:S01]  /*45c0*/  BSSY B0, `(.L_x_1640) ;  /* 0x0000058000007945 */ /* 0x000fe20003800000 */
[----:B------:R-:W-:Y:S01]  /*45d0*/  ULDC UR18, c[0x0][0x80c] ;  /* 0x0002030000127ab9 */ /* 0x000fe20000000800 */
[----:B------:R-:W-:Y:S01]  /*45e0*/  UMOV UR20, 0x400 ;  /* 0x0000040000147882 */ /* 0x000fe20000000000 */
[----:B------:R-:W-:Y:S01]  /*45f0*/  ULDC.64 UR16, c[0x0][0x840] ;  /* 0x0002100000107ab9 */ /* 0x000fe20000000a00 */
[----:B------:R-:W3:Y:S01]  /*4600*/  S2UR UR15, SR_CTAID.X ;  /* 0x00000000000f79c3 */ /* 0x000ee20000002500 */
[----:B------:R-:W-:-:S05]  /*4610*/  ULDC.64 UR24, c[0x0][0x848] ;  /* 0x0002120000187ab9 */ /* 0x000fca0000000a00 */
[----:B------:R-:W-:Y:S01]  /*4620*/  @UP0 ULDC UR4, c[0x0][0x854] ;  /* 0x0002150000040ab9 */ /* 0x000fe20000000800 */
[----:B------:R-:W-:Y:S01]  /*4630*/  @UP0 ULDC UR7, c[0x0][0x858] ;  /* 0x0002160000070ab9 */ /* 0x000fe20000000800 */
[----:B------:R-:W4:Y:S01]  /*4640*/  S2UR UR14, SR_CTAID.Z ;  /* 0x00000000000e79c3 */ /* 0x000f220000002700 */
[----:B--2---:R-:W-:-:S07]  /*4650*/  UIMAD.WIDE.U32 UR4, UR8, UR4, URZ ;  /* 0x00000004080472a5 */ /* 0x004fce000f8e003f */
[----:B------:R-:W2:Y:S01]  /*4660*/  S2UR UR21, SR_CgaCtaId ;  /* 0x00000000001579c3 */ /* 0x000ea20000008800 */
[----:B------:R-:W-:Y:S01]  /*4670*/  UMOV UR11, UR8 ;  /* 0x00000008000b7c82 */ /* 0x000fe20008000000 */
[----:B------:R-:W-:Y:S01]  /*4680*/  @UP0 USHF.R.U32.HI UR11, URZ, UR7, UR5 ;  /* 0x000000073f0b0299 */ /* 0x000fe20008011605 */
[----:B-1----:R-:W-:-:S03]  /*4690*/  VIADD R3, R4, 0xffffff80 ;  /* 0xffffff8004037836 */ /* 0x002fc60000000000 */
[----:B------:R-:W-:Y:S02]  /*46a0*/  USHF.R.S32.HI UR19, URZ, 0x1f, UR11 ;  /* 0x0000001f3f137899 */ /* 0x000fe4000801140b */
[----:B------:R-:W-:Y:S01]  /*46b0*/  BAR.SYNC.DEFER_BLOCKING 0x1, 0x180 ;  /* 0x0046000000007b1d */ /* 0x000fe20000010000 */
[----:B---3--:R-:W-:Y:S01]  /*46c0*/  UIMAD UR6, UR15, 0x4800, URZ ;  /* 0x000048000f0678a4 */ /* 0x008fe2000f8e023f */
[----:B------:R-:W-:Y:S01]  /*46d0*/  ISETP.NE.AND P1, PT, R4, 0x80, PT ;  /* 0x000000800400780c */ /* 0x000fe20003f25270 */
[----:B------:R-:W-:Y:S01]  /*46e0*/  UIMAD UR10, UR19, UR12, URZ ;  /* 0x0000000c130a72a4 */ /* 0x000fe2000f8e023f */
[----:B------:R-:W-:Y:S01]  /*46f0*/  SHF.R.S32.HI R0, RZ, 0x1f, R3 ;  /* 0x0000001fff007819 */ /* 0x000fe20000011403 */
[----:B------:R-:W-:Y:S01]  /*4700*/  USHF.R.S32.HI UR7, URZ, 0x1f, UR6 ;  /* 0x0000001f3f077899 */ /* 0x000fe20008011406 */
[----:B------:R-:W-:Y:S01]  /*4710*/  ISETP.NE.AND P0, PT, R3, RZ, PT ;  /* 0x000000ff0300720c */ /* 0x000fe20003f05270 */
[----:B------:R-:W-:Y:S01]  /*4720*/  UIMAD UR22, UR11, UR13, UR10 ;  /* 0x0000000d0b1672a4 */ /* 0x000fe2000f8e020a */
[----:B------:R-:W-:Y:S01]  /*4730*/  LEA.HI R2, R0, R3, RZ, 0x7 ;  /* 0x0000000300027211 */ /* 0x000fe200078f38ff */
[----:B------:R-:W-:Y:S01]  /*4740*/  UIMAD.WIDE.U32 UR4, UR11, UR12, UR6 ;  /* 0x0000000c0b0472a5 */ /* 0x000fe2000f8e0006 */
[----:B------:R-:W-:-:S02]  /*4750*/  ULDC UR10, c[0x0][0x870] ;  /* 0x00021c00000a7ab9 */ /* 0x000fc40000000800 */
[----:B------:R-:W-:Y:S01]  /*4760*/  LOP3.LUT R0, R2, 0x3fffff80, RZ, 0xc0, !PT ;  /* 0x3fffff8002007812 */ /* 0x000fe200078ec0ff */
[----:B------:R-:W-:Y:S01]  /*4770*/  UIMAD UR10, UR15, UR10, URZ ;  /* 0x0000000a0f0a72a4 */ /* 0x000fe2000f8e023f */
[----:B------:R-:W-:Y:S01]  /*4780*/  SHF.R.S32.HI R5, RZ, 0x7, R2 ;  /* 0x00000007ff057819 */ /* 0x000fe20000011402 */
[----:B----4-:R-:W-:Y:S02]  /*4790*/  UIMAD UR15, UR14, UR18, URZ ;  /* 0x000000120e0f72a4 */ /* 0x010fe4000f8e023f */
[----:B------:R-:W-:Y:S01]  /*47a0*/  IMAD.IADD R0, R3, 0x1, -R0 ;  /* 0x0000000103007824 */ /* 0x000fe200078e0a00 */
[----:B------:R-:W-:Y:S02]  /*47b0*/  UIMAD UR18, UR10, UR18, URZ ;  /* 0x000000120a1272a4 */ /* 0x000fe4000f8e023f */
[----:B--2---:R-:W-:Y:S01]  /*47c0*/  ULEA UR10, UR21, UR20, 0x18 ;  /* 0x00000014150a7291 */ /* 0x004fe2000f8ec03f */
[----:B------:R-:W-:Y:S01]  /*47d0*/  IMAD R0, R5, 0x600, R0 ;  /* 0x0000060005007824 */ /* 0x000fe200078e0200 */
[----:B------:R-:W-:-:S02]  /*47e0*/  USHF.R.S32.HI UR21, URZ, 0x1f, UR18 ;  /* 0x0000001f3f157899 */ /* 0x000fc40008011412 */
[----:B------:R-:W-:Y:S01]  /*47f0*/  USHF.R.S32.HI UR20, URZ, 0x1f, UR15 ;  /* 0x0000001f3f147899 */ /* 0x000fe2000801140f */
[----:B------:R-:W-:Y:S01]  /*4800*/  IMAD.SHL.U32 R0, R0, 0x4, RZ ;  /* 0x0000000400007824 */ /* 0x000fe200078e00ff */
[----:B------:R-:W-:Y:S02]  /*4810*/  UIADD3 UR18, UP0, UP1, UR18, UR15, UR11 ;  /* 0x0000000f12127290 */ /* 0x000fe4000f91e00b */
[----:B------:R-:W-:Y:S02]  /*4820*/  UIMAD.WIDE.U32 UR6, UR11, UR16, UR6 ;  /* 0x000000100b0672a5 */ /* 0x000fe4000f8e0006 */
[----:B------:R-:W-:Y:S01]  /*4830*/  UIMAD UR23, UR19, UR16, URZ ;  /* 0x00000010131772a4 */ /* 0x000fe2000f8e023f */
[----:B------:R-:W-:Y:S01]  /*4840*/  LEA R0, R0, UR10, 0x2 ;  /* 0x0000000a00007c11 */ /* 0x000fe2000f8e10ff */
[----:B------:R-:W-:Y:S02]  /*4850*/  UIADD3.X UR16, UR21, UR20, UR19, UP0, UP1 ;  /* 0x0000001415107290 */ /* 0x000fe400087e2413 */
[----:B------:R-:W-:Y:S01]  /*4860*/  USHF.L.U32 UR15, UR18, 0x2, URZ ;  /* 0x00000002120f7899 */ /* 0x000fe2000800063f */
[----:B------:R-:W-:Y:S01]  /*4870*/  ULDC.64 UR12, c[0x0][0x868] ;  /* 0x00021a00000c7ab9 */ /* 0x000fe20000000a00 */
[----:B------:R-:W-:Y:S01]  /*4880*/  USHF.L.U64.HI UR16, UR18, 0x2, UR16 ;  /* 0x0000000212107899 */ /* 0x000fe20008010210 */
[----:B------:R1:W-:Y:S01]  /*4890*/  STS.128 [R0], R24 ;  /* 0x0000001800007388 */ /* 0x0003e20000000c00 */
[----:B------:R-:W-:-:S02]  /*48a0*/  UIADD3 UR18, UP0, UR15, UR12, URZ ;  /* 0x0000000c0f127290 */ /* 0x000fc4000ff1e03f */
[----:B------:R-:W-:Y:S01]  /*48b0*/  USHF.R.S32.HI UR12, URZ, 0x1f, UR14 ;  /* 0x0000001f3f0c7899 */ /* 0x000fe2000801140e */
[----:B------:R1:W-:Y:S01]  /*48c0*/  STS.128 [R0+0x800], R28 ;  /* 0x0008001c00007388 */ /* 0x0003e20000000c00 */
[----:B------:R-:W-:Y:S01]  /*48d0*/  UIMAD UR17, UR11, UR17, UR23 ;  /* 0x000000110b1172a4 */ /* 0x000fe2000f8e0217 */
[----:B------:R-:W-:Y:S02]  /*48e0*/  ULDC.64 UR20, c[0x0][0x820] ;  /* 0x0002080000147ab9 */ /* 0x000fe40000000a00 */
[----:B------:R1:W-:Y:S01]  /*48f0*/  STS.128 [R0+0x1000], R32 ;  /* 0x0010002000007388 */ /* 0x0003e20000000c00 */
[----:B------:R-:W-:Y:S01]  /*4900*/  UIADD3.X UR19, UR16, UR13, URZ, UP0, !UPT ;  /* 0x0000000d10137290 */ /* 0x000fe200087fe43f */
[----:B------:R-:W-:Y:S01]  /*4910*/  IMAD.U32 R2, RZ, RZ, UR18 ;  /* 0x00000012ff027e24 */ /* 0x000fe2000f8e00ff */
[----:B------:R-:W-:Y:S01]  /*4920*/  UIMAD UR13, UR12, UR20, URZ ;  /* 0x000000140c0d72a4 */ /* 0x000fe2000f8e023f */
[----:B------:R1:W-:Y:S01]  /*4930*/  STS.128 [R0+0x1800], R36 ;  /* 0x0018002400007388 */ /* 0x0003e20000000c00 */
[----:B------:R-:W-:-:S02]  /*4940*/  UIADD3 UR5, UR5, UR22, URZ ;  /* 0x0000001605057290 */ /* 0x000fc4000fffe03f */
[----:B------:R-:W-:Y:S01]  /*4950*/  UIMAD UR12, UR12, UR24, URZ ;  /* 0x000000180c0c72a4 */ /* 0x000fe2000f8e023f */
[----:B------:R1:W-:Y:S01]  /*4960*/  STS.128 [R0+0x2000], R40 ;  /* 0x0020002800007388 */ /* 0x0003e20000000c00 */
[----:B------:R-:W-:Y:S01]  /*4970*/  UIADD3 UR7, UR7, UR17, URZ ;  /* 0x0000001107077290 */ /* 0x000fe2000fffe03f */
[----:B------:R-:W-:Y:S01]  /*4980*/  IMAD.U32 R3, RZ, RZ, UR19 ;  /* 0x00000013ff037e24 */ /* 0x000fe2000f8e00ff */
[----:B------:R-:W-:Y:S01]  /*4990*/  UIMAD UR13, UR14, UR21, UR13 ;  /* 0x000000150e0d72a4 */ /* 0x000fe2000f8e020d */
[----:B------:R1:W-:Y:S01]  /*49a0*/  STS.128 [R0+0x2800], R44 ;  /* 0x0028002c00007388 */ /* 0x0003e20000000c00 */
[----:B------:R-:W-:Y:S02]  /*49b0*/  UIMAD.WIDE.U32 UR4, UR14, UR20, UR4 ;  /* 0x000000140e0472a5 */ /* 0x000fe4000f8e0004 */
[----:B------:R-:W-:Y:S01]  /*49c0*/  UIMAD UR12, UR14, UR25, UR12 ;  /* 0x000000190e0c72a4 */ /* 0x000fe2000f8e020c */
[----:B------:R1:W-:Y:S01]  /*49d0*/  STS.128 [R0+0x3000], R48 ;  /* 0x0030003000007388 */ /* 0x0003e20000000c00 */
[----:B------:R-:W-:Y:S01]  /*49e0*/  UIMAD.WIDE.U32 UR6, UR14, UR24, UR6 ;  /* 0x000000180e0672a5 */ /* 0x000fe2000f8e0006 */
[----:B------:R-:W-:-:S02]  /*49f0*/  ULDC.64 UR20, c[0x0][0x800] ;  /* 0x0002000000147ab9 */ /* 0x000fc40000000a00 */
[----:B------:R1:W-:Y:S01]  /*4a00*/  STS.128 [R0+0x3800], R52 ;  /* 0x0038003400007388 */ /* 0x0003e20000000c00 */
[----:B------:R-:W-:Y:S01]  /*4a10*/  ULDC.64 UR22, c[0x0][0x828] ;  /* 0x00020a0000167ab9 */ /* 0x000fe20000000a00 */
[----:B------:R-:W-:Y:S02]  /*4a20*/  UIADD3 UR14, -UR11, URZ, URZ ;  /* 0x0000003f0b0e7290 */ /* 0x000fe4000fffe13f */
[----:B------:R1:W-:Y:S01]  /*4a30*/  STS.128 [R0+0x4000], R56 ;  /* 0x0040003800007388 */ /* 0x0003e20000000c00 */
[----:B------:R-:W-:Y:S02]  /*4a40*/  UIADD3 UR11, UR5, UR13, URZ ;  /* 0x0000000d050b7290 */ /* 0x000fe4000fffe03f */
[----:B------:R-:W-:Y:S01]  /*4a50*/  ULEA UR20, UP0, UR4, UR20, 0x2 ;  /* 0x0000001404147291 */ /* 0x000fe2000f80103f */
[----:B------:R1:W-:Y:S01]  /*4a60*/  STS.128 [R0+0x4800], R60 ;  /* 0x0048003c00007388 */ /* 0x0003e20000000c00 */
[----:B------:R-:W-:Y:S02]  /*4a70*/  UIADD3 UR5, UR7, UR12, URZ ;  /* 0x0000000c07057290 */ /* 0x000fe4000fffe03f */
[----:B------:R-:W-:Y:S01]  /*4a80*/  ULEA UR22, UP1, UR6, UR22, 0x2 ;  /* 0x0000001606167291 */ /* 0x000fe2000f82103f */
[----:B------:R1:W-:Y:S01]  /*4a90*/  STS.128 [R0+0x5000], R64 ;  /* 0x0050004000007388 */ /* 0x0003e20000000c00 */
[----:B------:R-:W-:-:S02]  /*4aa0*/  ULEA.HI.X UR21, UR4, UR21, UR11, 0x2, UP0 ;  /* 0x0000001504157291 */ /* 0x000fc400080f140b */
[----:B------:R-:W-:Y:S01]  /*4ab0*/  ULEA.HI.X UR5, UR6, UR23, UR5, 0x2, UP1 ;  /* 0x0000001706057291 */ /* 0x000fe200088f1405 */
[----:B------:R1:W-:Y:S01]  /*4ac0*/  STS.128 [R0+0x5800], R68 ;  /* 0x0058004400007388 */ /* 0x0003e20000000c00 */
[----:B------:R-:W-:Y:S01]  /*4ad0*/  UIMAD UR14, UR9, UR14, UR8 ;  /* 0x0000000e090e72a4 */ /* 0x000fe2000f8e0208 */
[----:B------:R-:W-:Y:S11]  /*4ae0*/  @P0 BRA `(.L_x_1641) ;  /* 0x0000000000140947 */ /* 0x000ff60003800000 */
.L_x_1642:
[----:B------:R-:W2:Y:S04]  /*4af0*/  LDG.E.STRONG.GPU R4, desc[UR46][R2.64] ;  /* 0x0000002e02047981 */ /* 0x000ea8000c1ef900 */
[----:B--2---:R-:W-:Y:S01]  /*4b00*/  CCTL.IVALL ;  /* 0x00000000ff00798f */ /* 0x004fe20002000000 */
[----:B------:R-:W-:Y:S05]  /*4b10*/  YIELD ;  /* 0x0000000000007946 */ /* 0x000fea0003800000 */
[----:B------:R-:W-:-:S13]  /*4b20*/  ISETP.NE.AND P0, PT, R4, UR14, PT ;  /* 0x0000000e04007c0c */ /* 0x000fda000bf05270 */
[----:B------:R-:W-:Y:S05]  /*4b30*/  @P0 BRA `(.L_x_1642) ;  /* 0xfffffffc00ec0947 */ /* 0x000fea000383ffff */
.L_x_1641:
[----:B------:R-:W-:Y:S05]  /*4b40*/  BSYNC B0 ;  /* 0x0000000000007941 */ /* 0x000fea0003800000 */
.L_x_1640:
[----:B------:R-:W-:-:S03]  /*4b50*/  UMOV UR4, 0xffffffff ;  /* 0xffffffff00047882 */ /* 0x000fc60000000000 */
[----:B------:R-:W-:Y:S05]  /*4b60*/  BRA.DIV UR4, `(.L_x_1643) ;  /* 0x0000004e04687947 */ /* 0x000fea000b800000 */
[----:B------:R-:W-:Y:S01]  /*4b70*/  NOP ;  /* 0x0000000000007918 */ /* 0x000fe20000000000 */
.L_x_1752:
        /* <DEDUP_REMOVED lines=10> */
[----:B------:R-:W-:Y:S01]  /*4c20*/  PLOP3.LUT P0, PT, PT, PT, PT, 0x80, 0x0 ;  /* 0x000000000000781c */ /* 0x000fe20003f0f070 */
[----:B------:R-:W-:Y:S01]  /*4c30*/  UMOV UR6, 0x1200 ;  /* 0x0000120000067882 */ /* 0x000fe20000000000 */
[----:B------:R-:W-:Y:S01]  /*4c40*/  UMOV UR8, 0x0 ;  /* 0x0000000000087882 */ /* 0x000fe20000000000 */
[----:B------:R-:W-:Y:S01]  /*4c50*/  UMOV UR9, 0x14f00000 ;  /* 0x14f0000000097882 */ /* 0x000fe20000000000 */
[----:B------:R-:W-:-:S09]  /*4c60*/  UMOV UR4, UR22 ;  /* 0x0000001600047c82 */ /* 0x000fd20008000000 */
.L_x_1646:
[----:B------:R-:W-:Y:S01]  /*4c70*/  @P0 ELECT P2, URZ, PT ;  /* 0x00000000003f082f */ /* 0x000fe20003840000 */
[----:B------:R2:W-:-:S12]  /*4c80*/  UBLKRED.G.S.ADD.F32.RN [UR4], [UR10], UR6, desc[UR8] ;  /* 0x000008040a0073bb */ /* 0x0005d800080a1406 */
[----:B------:R-:W-:Y:S02]  /*4c90*/  @P2 PLOP3.LUT P0, PT, P2, PT, PT, 0x8, 0x0 ;  /* 0x000000000000281c */ /* 0x000fe4000170e170 */
[----:B------:R-:W-:-:S11]  /*4ca0*/  PLOP3.LUT P2, PT, PT, PT, PT, 0x8, 0x0 ;  /* 0x000000000000781c */ /* 0x000fd60003f4e170 */
[----:B--2---:R-:W-:Y:S05]  /*4cb0*/  @P0 BRA.U.ANY `(.L_x_1646) ;  /* 0xfffffffd00ec0947 */ /* 0x004fea000393ffff */
[----:B------:R0:W-:Y:S01]  /*4cc0*/  UTMACMDFLUSH ;  /* 0x00000000000079b7 */ /* 0x0001e20000000000 */
[----:B------:R-:W-:-:S04]  /*4cd0*/  DEPBAR.LE SB0, 0x0 ;  /* 0x000080000000791a */ /* 0x000fc80000000000 */
.L_x_1645:
[----:B------:R-:W-:Y:S05]  /*4ce0*/  BSYNC B0 ;  /* 0x0000000000007941 */ /* 0x000fea0003800000 */
.L_x_1644:
        /* <DEDUP_REMOVED lines=12> */
[----:B------:R-:W-:-:S05]  /*4db0*/  IMAD.MOV.U32 R5, RZ, RZ, 0x1 ;  /* 0x00000001ff057424 */ /* 0x000fca00078e00ff */
[----:B------:R2:W-:Y:S02]  /*4dc0*/  REDG.E.ADD.S32.STRONG.GPU desc[UR46][R2.64], R5 ;  /* 0x000000050200798e */ /* 0x0005e4000c10e3ae */
.L_x_1648:
[----:B------:R-:W-:Y:S05]  /*4dd0*/  BSYNC B0 ;  /* 0x0000000000007941 */ /* 0x000fea0003800000 */
.L_x_1647:
[----:B------:R-:W-:Y:S06]  /*4de0*/  BAR.SYNC.DEFER_BLOCKING 0x1, 0x180 ;  /* 0x0046000000007b1d */ /* 0x000fec0000010000 */
[----:B------:R-:W-:Y:S01]  /*4df0*/  ULDC.64 UR4, c[0x0][0x860] ;  /* 0x0002180000047ab9 */ /* 0x000fe20000000a00 */
[----:B------:R-:W-:Y:S01]  /*4e00*/  BSSY B0, `(.L_x_1649) ;  /* 0x0000017000007945 */ /* 0x000fe20003800000 */
[----:B------:R-:W-:-:S04]  /*4e10*/  UIADD3 UR15, UP0, UR15, UR4, URZ ;  /* 0x000000040f0f7290 */ /* 0x000fc8000ff1e03f */
[----:B------:R-:W-:Y:S02]  /*4e20*/  UIADD3.X UR16, UR16, UR5, URZ, UP0, !UPT ;  /* 0x0000000510107290 */ /* 0x000fe400087fe43f */
[----:B--2---:R-:W-:-:S04]  /*4e30*/  IMAD.U32 R2, RZ, RZ, UR15 ;  /* 0x0000000fff027e24 */ /* 0x004fc8000f8e00ff */
[----:B------:R-:W-:Y:S01]  /*4e40*/  IMAD.U32 R3, RZ, RZ, UR16 ;  /* 0x00000010ff037e24 */ /* 0x000fe2000f8e00ff */
        /* <DEDUP_REMOVED lines=13> */
.L_x_1651:
[----:B-12---:R-:W2:Y:S04]  /*4f20*/  LDG.E.STRONG.GPU R0, desc[UR46][R2.64] ;  /* 0x0000002e02007981 */ /* 0x006ea8000c1ef900 */
[----:B--2---:R-:W-:Y:S01]  /*4f30*/  CCTL.IVALL ;  /* 0x00000000ff00798f */ /* 0x004fe20002000000 */
[----:B------:R-:W-:Y:S05]  /*4f40*/  YIELD ;  /* 0x0000000000007946 */ /* 0x000fea0003800000 */
[----:B------:R-:W-:-:S13]  /*4f50*/  ISETP.NE.AND P0, PT, R0, UR14, PT ;  /* 0x0000000e00007c0c */ /* 0x000fda000bf05270 */
[----:B------:R-:W-:Y:S05]  /*4f60*/  @P0 BRA `(.L_x_1651) ;  /* 0xfffffffc00ec0947 */ /* 0x000fea000383ffff */
.L_x_1650:
[----:B------:R-:W-:Y:S05]  /*4f70*/  BSYNC B0 ;  /* 0x0000000000007941 */ /* 0x000fea0003800000 */
.L_x_1649:
[----:B------:R-:W-:-:S03]  /*4f80*/  UMOV UR4, 0xffffffff ;  /* 0xffffffff00047882 */ /* 0x000fc60000000000 */
[----:B------:R-:W-:Y:S05]  /*4f90*/  BRA.DIV UR4, `(.L_x_1652) ;  /* 0x0000004a04787947 */ /* 0x000fea000b800000 */
[----:B------:R-:W-:Y:S01]  /*4fa0*/  NOP ;  /* 0x0000000000007918 */ /* 0x000fe20000000000 */
.L_x_1755:
[----:B------:R-:W-:Y:S01]  /*4fb0*/  @!PT LDS RZ, [RZ] ;  /* 0x00000000fffff984 */ /* 0x000fe20000000800 */
[----:B------:R-:W-:Y:S01]  /*4fc0*/  @!PT LDS RZ, [RZ] ;  /* 0x00000000fffff984 */ /* 0x000fe20000000800 */
[----:B------:R-:W-:Y:S01]  /*4fd0*/  @!PT LDS RZ, [RZ] ;  /* 0x00000000fffff984 */ /* 0x000fe20000000800 */
[----:B------:R-:W-:Y:S01]  /*4fe0*/  @!PT LDS RZ, [RZ] ;  /* 0x00000000fffff984 */ /* 0x000fe20000000800 */
[----:B------:R3:W-:Y:S06]  /*4ff0*/  MEMBAR.ALL.CTA ;  /* 0x0000000000007992 */ /* 0x0007ec0000008000 */
[----:B---3--:R-:W3:Y:S01]  /*5000*/  FENCE.VIEW.ASYNC.S ;  /* 0x00000000000073c6 */ /* 0x008ee20000000000 */
[----:B------:R-:W-:Y:S05]  /*5010*/  WARPSYNC.ALL ;  /* 0x0000000000007948 */ /* 0x000fea0003800000 */
[----:B------:R-:W-:Y:S01]  /*5020*/  BSSY B0, `(.L_x_1653) ;  /* 0x0000010000007945 */ /* 0x000fe20003800000 */
[----:B---3--:R-:W-:Y:S06]  /*5030*/  BAR.SYNC.DEFER_BLOCKING 0x1, 0x180 ;  /* 0x0046000000007b1d */ /* 0x008fec0000010000 */
[----:B------:R-:W-:Y:S05]  /*5040*/  @P1 BRA `(.L_x_1654) ;  /* 0x0000000000341947 */ /* 0x000fea0003800000 */
[----:B------:R-:W-:Y:S01]  /*5050*/  PLOP3.LUT P0, PT, PT, PT, PT, 0x80, 0x0 ;  /* 0x000000000000781c */ /* 0x000fe20003f0f070 */
[----:B------:R-:W-:Y:S01]  /*5060*/  UMOV UR6, 0x1200 ;  /* 0x0000120000067882 */ /* 0x000fe20000000000 */
[----:B------:R-:W-:Y:S01]  /*5070*/  UMOV UR8, 0x0 ;  /* 0x0000000000087882 */ /* 0x000fe20000000000 */
[----:B------:R-:W-:Y:S01]  /*5080*/  UMOV UR9, 0x14f00000 ;  /* 0x14f0000000097882 */ /* 0x000fe20000000000 */
[----:B------:R-:W-:Y:S01]  /*5090*/  UMOV UR4, UR20 ;  /* 0x0000001400047c82 */ /* 0x000fe20008000000 */
[----:B------:R-:W-:-:S08]  /*50a0*/  UMOV UR5, UR21 ;  /* 0x0000001500057c82 */ /* 0x000fd00008000000 */
.L_x_1655:
[----:B------:R-:W-:Y:S01]  /*50b0*/  @P0 ELECT P2, URZ, PT ;  /* 0x00000000003f082f */ /* 0x000fe20003840000 */
[----:B------:R3:W-:-:S12]  /*50c0*/  UBLKRED.G.S.ADD.F32.RN [UR4], [UR10], UR6, desc[UR8] ;  /* 0x000008040a0073bb */ /* 0x0007d800080a1406 */
[----:B------:R-:W-:Y:S02]  /*50d0*/  @P2 PLOP3.LUT P0, PT, P2, PT, PT, 0x8, 0x0 ;  /* 0x000000000000281c */ /* 0x000fe4000170e170 */
[----:B------:R-:W-:-:S11]  /*50e0*/  PLOP3.LUT P2, PT, PT, PT, PT, 0x8, 0x0 ;  /* 0x000000000000781c */ /* 0x000fd60003f4e170 */
[----:B---3--:R-:W-:Y:S05]  /*50f0*/  @P0 BRA.U.ANY `(.L_x_1655) ;  /* 0xfffffffd00ec0947 */ /* 0x008fea000393ffff */
[----:B------:R0:W-:Y:S01]  /*5100*/  UTMACMDFLUSH ;  /* 0x00000000000079b7 */ /* 0x0001e20000000000 */
[----:B------:R-:W-:-:S04]  /*5110*/  DEPBAR.LE SB0, 0x0 ;  /* 0x000080000000791a */ /* 0x000fc80000000000 */
.L_x_1654:
[----:B------:R-:W-:Y:S05]  /*5120*/  BSYNC B0 ;  /* 0x0000000000007941 */ /* 0x000fea0003800000 */
.L_x_1653:
        /* <DEDUP_REMOVED lines=11> */
[----:B012345:R-:W-:Y:S04]  /*51e0*/  CCTL.IVALL ;  /* 0x00000000ff00798f */ /* 0x03ffe80002000000 */
[----:B------:R3:W-:Y:S01]  /*51f0*/  REDG.E.ADD.S32.STRONG.GPU desc[UR46][R2.64], R5 ;  /* 0x000000050200798e */ /* 0x0007e2000c10e3ae */
[----:B------:R-:W-:Y:S05]  /*5200*/  BRA `(.L_x_1611) ;  /* 0x0000004400587947 */ /* 0x000fea0003800000 */
.L_x_1609:
        /* <DEDUP_REMOVED lines=33> */
.L_x_1657:
[----:B------:R-:W-:-:S05]  /*5420*/  UMOV UR11, UR5 ;  /* 0x00000005000b7c82 */ /* 0x000fca0008000000 */
.L_x_1658:
        /* <DEDUP_REMOVED lines=11> */
[----:B------:R-:W-:Y:S02]  /*54e0*/  UIADD3 UR7, UR7, UR8, URZ ;  /* 0x0000000807077290 */ /* 0x000fe4000fffe03f */
[----:B------:R-:W-:Y:S02]  /*54f0*/  UISETP.LT.AND UP0, UPT, URZ, UR10, UPT ;  /* 0x0000000a3f00728c */ /* 0x000fe4000bf01270 */
[----:B------:R-:W-:-:S02]  /*5500*/  USHF.R.S32.HI UR9, URZ, 0x1f, UR16 ;  /* 0x0000001f3f097899 */ /* 0x000fc40008011410 */
[----:B------:R-:W-:Y:S01]  /*5510*/  USEL UR8, URZ, UR10, !UP0 ;  /* 0x0000000a3f087287 */ /* 0x000fe2000c000000 */
[----:B------:R-:W-:Y:S01]  /*5520*/  ULDC.64 UR12, c[0x0][0x2e0] ;  /* 0x0000b800000c7ab9 */ /* 0x000fe20000000a00 */
[----:B------:R-:W-:Y:S02]  /*5530*/  ULDC UR15, c[0x0][0x288] ;  /* 0x0000a200000f7ab9 */ /* 0x000fe40000000800 */
[----:B------:R-:W-:Y:S02]  /*5540*/  UISETP.GT.AND UP0, UPT, UR11, UR8, UPT ;  /* 0x000000080b00728c */ /* 0x000fe4000bf04270 */
[----:B------:R-:W-:Y:S02]  /*5550*/  UIMAD UR9, UR9, UR12, URZ ;  /* 0x0000000c090972a4 */ /* 0x000fe4000f8e023f */
[----:B------:R-:W-:Y:S02]  /*5560*/  UIMAD UR10, UR16, UR15, URZ ;  /* 0x0000000f100a72a4 */ /* 0x000fe4000f8e023f */
[----:B------:R-:W-:Y:S01]  /*5570*/  PLOP3.LUT P1, PT, PT, PT, UP0, 0x80, 0x0 ;  /* 0x000000000000781c */ /* 0x000fe20003f2f008 */
[----:B------:R-:W-:-:S02]  /*5580*/  UIMAD UR14, UR16, UR13, UR9 ;  /* 0x0000000d100e72a4 */ /* 0x000fc4000f8e0209 */
        /* <DEDUP_REMOVED lines=26> */
.L_x_1663:
[----:B------:R-:W2:Y:S04]  /*5730*/  LDG.E.STRONG.GPU R0, desc[UR46][R2.64] ;  /* 0x0000002e02007981 */ /* 0x000ea8000c1ef900 */
[----:B--2---:R-:W-:Y:S01]  /*5740*/  CCTL.IVALL ;  /* 0x00000000ff00798f */ /* 0x004fe20002000000 */
[----:B------:R-:W-:Y:S05]  /*5750*/  YIELD ;  /* 0x0000000000007946 */ /* 0x000fea0003800000 */
[----:B------:R-:W-:-:S13]  /*5760*/  ISETP.NE.AND P1, PT, R0, UR23, PT ;  /* 0x0000001700007c0c */ /* 0x000fda000bf25270 */
[----:B------:R-:W-:Y:S05]  /*5770*/  @P1 BRA `(.L_x_1663) ;  /* 0xfffffffc00ec1947 */ /* 0x000fea000383ffff */
.L_x_1662:
[----:B------:R-:W-:Y:S05]  /*5780*/  BSYNC B0 ;  /* 0x0000000000007941 */ /* 0x000fea0003800000 */
.L_x_1661:
[----:B------:R-:W-:-:S03]  /*5790*/  UMOV UR4, 0xffffffff ;  /* 0xffffffff00047882 */ /* 0x000fc60000000000 */
[----:B------:R-:W-:Y:S05]  /*57a0*/  BRA.DIV UR4, `(.L_x_1664) ;  /* 0x0000004204907947 */ /* 0x000fea000b800000 */
[----:B------:R-:W-:Y:S01]  /*57b0*/  NOP ;  /* 0x0000000000007918 */ /* 0x000fe20000000000 */
.L_x_1758:
        /* <DEDUP_REMOVED lines=22> */
.L_x_1666:
[----:B------:R-:W-:Y:S05]  /*5920*/  BSYNC B0 ;  /* 0x0000000000007941 */ /* 0x000fea0003800000 */
.L_x_1665:
        /* <DEDUP_REMOVED lines=19> */
.L_x_1668:
[----:B------:R-:W-:Y:S05]  /*5a60*/  BSYNC B0 ;  /* 0x0000000000007941 */ /* 0x000fea0003800000 */
.L_x_1667:
        /* <DEDUP_REMOVED lines=20> */
.L_x_1670:
[----:B------:R-:W-:Y:S05]  /*5bb0*/  BSYNC B0 ;  /* 0x0000000000007941 */ /* 0x000fea0003800000 */
.L_x_1669:
[----:B------:R-:W-:Y:S06]  /*5bc0*/  BAR.ARV 0xa, 0xa0 ;  /* 0x0282800000007b1d */ /* 0x000fec0000002000 */
[----:B------:R-:W-:Y:S04]  /*5bd0*/  BSSY B0, `(.L_x_1671) ;  /* 0x0000003000007945 */ /* 0x000fe80003800000 */
[----:B------:R-:W-:Y:S05]  /*5be0*/  @!P0 BRA `(.L_x_1672) ;  /* 0x0000000000048947 */ /* 0x000fea0003800000 */
[----:B------:R-:W-:-:S04]  /*5bf0*/  DEPBAR.LE SB0, 0x1 ;  /* 0x000080400000791a */ /* 0x000fc80000000000 */
.L_x_1672:
[----:B------:R-:W-:Y:S05]  /*5c00*/  BSYNC B0 ;  /* 0x0000000000007941 */ /* 0x000fea0003800000 */
.L_x_1671:
[----:B------:R-:W-:Y:S06]  /*5c10*/  BAR.ARV 0xb, 0xa0 ;  /* 0x02c2800000007b1d */ /* 0x000fec0000002000 */
[----:B------:R-:W-:Y:S04]  /*5c20*/  BSSY B0, `(.L_x_1673) ;  /* 0x0000003000007945 */ /* 0x000fe80003800000 */
[----:B------:R-:W-:Y:S05]  /*5c30*/  @!P0 BRA `(.L_x_1674) ;  /* 0x0000000000048947 */ /* 0x000fea0003800000 */
[----:B------:R-:W-:-:S04]  /*5c40*/  DEPBAR.LE SB0, 0x0 ;  /* 0x000080000000791a */ /* 0x000fc80000000000 */
.L_x_1674:
[----:B------:R-:W-:Y:S05]  /*5c50*/  BSYNC B0 ;  /* 0x0000000000007941 */ /* 0x000fea0003800000 */
.L_x_1673:
        /* <DEDUP_REMOVED lines=19> */
.L_x_1676:
[----:B------:R-:W-:Y:S05]  /*5d90*/  BSYNC B0 ;  /* 0x0000000000007941 */ /* 0x000fea0003800000 */
.L_x_1675:
[----:B------:R-:W-:Y:S01]  /*5da0*/  UIADD3 UR18, UR8, 0x1, URZ ;  /* 0x0000000108127890 */ /* 0x000fe2000fffe03f */
[----:B------:R-:W-:Y:S11]  /*5db0*/  BRA `(.L_x_1677) ;  /* 0x0000000000047947 */ /* 0x000ff60003800000 */
.L_x_1660:
[----:B------:R-:W-:-:S05]  /*5dc0*/  UMOV UR18, UR8 ;  /* 0x0000000800127c82 */ /* 0x000fca0008000000 */
.L_x_1677:
        /* <DEDUP_REMOVED lines=12> */
.L_x_1710:
        /* <DEDUP_REMOVED lines=11> */
.L_x_1680:
[----:B------:R-:W2:Y:S04]  /*5f40*/  LDG.E.STRONG.GPU R0, desc[UR46][R2.64] ;  /* 0x0000002e02007981 */ /* 0x000ea8000c1ef900 */
[----:B--2---:R-:W-:Y:S01]  /*5f50*/  CCTL.IVALL ;  /* 0x00000000ff00798f */ /* 0x004fe20002000000 */
[----:B------:R-:W-:Y:S05]  /*5f60*/  YIELD ;  /* 0x0000000000007946 */ /* 0x000fea0003800000 */
[----:B------:R-:W-:-:S13]  /*5f70*/  ISETP.NE.AND P1, PT, R0, UR23, PT ;  /* 0x0000001700007c0c */ /* 0x000fda000bf25270 */
[----:B------:R-:W-:Y:S05]  /*5f80*/  @P1 BRA `(.L_x_1680) ;  /* 0xfffffffc00ec1947 */ /* 0x000fea000383ffff */
.L_x_1679:
[----:B------:R-:W-:Y:S05]  /*5f90*/  BSYNC B0 ;  /* 0x0000000000007941 */ /* 0x000fea0003800000 */
.L_x_1678:
[----:B------:R-:W-:-:S03]  /*5fa0*/  UMOV UR16, 0xffffffff ;  /* 0xffffffff00107882 */ /* 0x000fc60000000000 */
[----:B------:R-:W-:Y:S05]  /*5fb0*/  BRA.DIV UR16, `(.L_x_1681) ;  /* 0x0000003a10a87947 */ /* 0x000fea000b800000 */
[----:B------:R-:W-:Y:S01]  /*5fc0*/  NOP ;  /* 0x0000000000007918 */ /* 0x000fe20000000000 */
.L_x_1761:
        /* <DEDUP_REMOVED lines=19> */
.L_x_1683:
[----:B------:R-:W-:Y:S05]  /*6100*/  BSYNC B0 ;  /* 0x0000000000007941 */ /* 0x000fea0003800000 */
.L_x_1682:
        /* <DEDUP_REMOVED lines=14> */
.L_x_1685:
[----:B------:R-:W-:Y:S05]  /*61f0*/  BSYNC B0 ;  /* 0x0000000000007941 */ /* 0x000fea0003800000 */
.L_x_1684:
        /* <DEDUP_REMOVED lines=15> */
.L_x_1687:
[----:B------:R-:W-:Y:S05]  /*62f0*/  BSYNC B0 ;  /* 0x0000000000007941 */ /* 0x000fea0003800000 */
.L_x_1686:
[----:B------:R-:W-:Y:S06]  /*6300*/  BAR.ARV 0xa, 0xa0 ;  /* 0x0282800000007b1d */ /* 0x000fec0000002000 */
[----:B------:R-:W-:Y:S04]  /*6310*/  BSSY B0, `(.L_x_1688) ;  /* 0x0000003000007945 */ /* 0x000fe80003800000 */
[----:B------:R-:W-:Y:S05]  /*6320*/  @!P0 BRA `(.L_x_1689) ;  /* 0x0000000000048947 */ /* 0x000fea0003800000 */
[----:B------:R-:W-:-:S04]  /*6330*/  DEPBAR.LE SB0, 0x1 ;  /* 0x000080400000791a */ /* 0x000fc80000000000 */
.L_x_1689:
[----:B------:R-:W-:Y:S05]  /*6340*/  BSYNC B0 ;  /* 0x0000000000007941 */ /* 0x000fea0003800000 */
.L_x_1688:
[----:B------:R-:W-:Y:S06]  /*6350*/  BAR.ARV 0xb, 0xa0 ;  /* 0x02c2800000007b1d */ /* 0x000fec0000002000 */
[----:B------:R-:W-:Y:S04]  /*6360*/  BSSY B0, `(.L_x_1690) ;  /* 0x0000003000007945 */ /* 0x000fe80003800000 */
[----:B------:R-:W-:Y:S05]  /*6370*/  @!P0 BRA `(.L_x_1691) ;  /* 0x0000000000048947 */ /* 0x000fea0003800000 */
[----:B------:R-:W-:-:S04]  /*6380*/  DEPBAR.LE SB0, 0x0 ;  /* 0x000080000000791a */ /* 0x000fc80000000000 */
.L_x_1691:
[----:B------:R-:W-:Y:S05]  /*6390*/  BSYNC B0 ;  /* 0x0000000000007941 */ /* 0x000fea0003800000 */
.L_x_1690:
        /* <DEDUP_REMOVED lines=19> */
.L_x_1693:
[----:B------:R-:W-:Y:S05]  /*64d0*/  BSYNC B0 ;  /* 0x0000000000007941 */ /* 0x000fea0003800000 */
.L_x_1692:
        /* <DEDUP_REMOVED lines=9> */
.L_x_1696:
[----:B------:R-:W2:Y:S04]  /*6570*/  LDG.E.STRONG.GPU R0, desc[UR46][R2.64] ;  /* 0x0000002e02007981 */ /* 0x000ea8000c1ef900 */
[----:B--2---:R-:W-:Y:S01]  /*6580*/  CCTL.IVALL ;  /* 0x00000000ff00798f */ /* 0x004fe20002000000 */
[----:B------:R-:W-:Y:S05]  /*6590*/  YIELD ;  /* 0x0000000000007946 */ /* 0x000fea0003800000 */
[----:B------:R-:W-:-:S13]  /*65a0*/  ISETP.NE.AND P1, PT, R0, UR23, PT ;  /* 0x0000001700007c0c */ /* 0x000fda000bf25270 */
[----:B------:R-:W-:Y:S05]  /*65b0*/  @P1 BRA `(.L_x_1696) ;  /* 0xfffffffc00ec1947 */ /* 0x000fea000383ffff */
.L_x_1695:
[----:B------:R-:W-:Y:S05]  /*65c0*/  BSYNC B0 ;  /* 0x0000000000007941 */ /* 0x000fea0003800000 */
.L_x_1694:
[----:B------:R-:W-:-:S03]  /*65d0*/  UMOV UR12, 0xffffffff ;  /* 0xffffffff000c7882 */ /* 0x000fc60000000000 */
[----:B------:R-:W-:Y:S05]  /*65e0*/  BRA.DIV UR12, `(.L_x_1697) ;  /* 0x000000360c387947 */ /* 0x000fea000b800000 */
[----:B------:R-:W-:Y:S01]  /*65f0*/  NOP ;  /* 0x0000000000007918 */ /* 0x000fe20000000000 */
.L_x_1764:
        /* <DEDUP_REMOVED lines=15> */
.L_x_1699:
[----:B------:R-:W-:Y:S05]  /*66f0*/  BSYNC B0 ;  /* 0x0000000000007941 */ /* 0x000fea0003800000 */
.L_x_1698:
        /* <DEDUP_REMOVED lines=14> */
.L_x_1701:
[----:B------:R-:W-:Y:S05]  /*67e0*/  BSYNC B0 ;  /* 0x0000000000007941 */ /* 0x000fea0003800000 */
.L_x_1700:
        /* <DEDUP_REMOVED lines=15> */
.L_x_1703:
[----:B------:R-:W-:Y:S05]  /*68e0*/  BSYNC B0 ;  /* 0x0000000000007941 */ /* 0x000fea0003800000 */
.L_x_1702:
[----:B------:R-:W-:Y:S06]  /*68f0*/  BAR.ARV 0xa, 0xa0 ;  /* 0x0282800000007b1d */ /* 0x000fec0000002000 */
[----:B------:R-:W-:Y:S04]  /*6900*/  BSSY B0, `(.L_x_1704) ;  /* 0x0000003000007945 */ /* 0x000fe80003800000 */
[----:B------:R-:W-:Y:S05]  /*6910*/  @!P0 BRA `(.L_x_1705) ;  /* 0x0000000000048947 */ /* 0x000fea0003800000 */
[----:B------:R-:W-:-:S04]  /*6920*/  DEPBAR.LE SB0, 0x1 ;  /* 0x000080400000791a */ /* 0x000fc80000000000 */
.L_x_1705:
[----:B------:R-:W-:Y:S05]  /*6930*/  BSYNC B0 ;  /* 0x0000000000007941 */ /* 0x000fea0003800000 */
.L_x_1704:
[----:B------:R-:W-:Y:S06]  /*6940*/  BAR.ARV 0xb, 0xa0 ;  /* 0x02c2800000007b1d */ /* 0x000fec0000002000 */
[----:B------:R-:W-:Y:S04]  /*6950*/  BSSY B0, `(.L_x_1706) ;  /* 0x0000003000007945 */ /* 0x000fe80003800000 */
[----:B------:R-:W-:Y:S05]  /*6960*/  @!P0 BRA `(.L_x_1707) ;  /* 0x0000000000048947 */ /* 0x000fea0003800000 */
[----:B------:R-:W-:-:S04]  /*6970*/  DEPBAR.LE SB0, 0x0 ;  /* 0x000080000000791a */ /* 0x000fc80000000000 */
.L_x_1707:
[----:B------:R-:W-:Y:S05]  /*6980*/  BSYNC B0 ;  /* 0x0000000000007941 */ /* 0x000fea0003800000 */
.L_x_1706:
        /* <DEDUP_REMOVED lines=19> */
.L_x_1709:
[----:B------:R-:W-:Y:S05]  /*6ac0*/  BSYNC B0 ;  /* 0x0000000000007941 */ /* 0x000fea0003800000 */
.L_x_1708:
[----:B------:R-:W-:Y:S02]  /*6ad0*/  UIADD3 UR8, UR8, 0x2, URZ ;  /* 0x0000000208087890 */ /* 0x000fe4000fffe03f */
[----:B------:R-:W-:Y:S02]  /*6ae0*/  UIADD3 UR4, UR4, 0x6000, URZ ;  /* 0x0000600004047890 */ /* 0x000fe4000fffe03f */
[----:B------:R-:W-:-:S06]  /*6af0*/  UISETP.GE.AND UP0, UPT, UR8, UR11, UPT ;  /* 0x0000000b0800728c */ /* 0x000fcc000bf06270 */
[----:B------:R-:W-:-:S13]  /*6b00*/  PLOP3.LUT P1, PT, PT, PT, UP0, 0x80, 0x0 ;  /* 0x000000000000781c */ /* 0x000fda0003f2f008 */
[----:B------:R-:W-:Y:S05]  /*6b10*/  @!P1 BRA `(.L_x_1710) ;  /* 0xfffffff000dc9947 */ /* 0x000fea000383ffff */
.L_x_1659:
        /* <DEDUP_REMOVED lines=41> */
.L_x_1713:
[----:B------:R-:W-:Y:S05]  /*6db0*/  BSYNC B0 ;  /* 0x0000000000007941 */ /* 0x000fea0003800000 */
.L_x_1712:
[----:B------:R-:W-:Y:S05]  /*6dc0*/  BRA `(.L_x_1714) ;  /* 0x0000000000047947 */ /* 0x000fea0003800000 */
.L_x_1711:
[----:B------:R-:W-:-:S05]  /*6dd0*/  UMOV UR4, UR8 ;  /* 0x0000000800047c82 */ /* 0x000fca0008000000 */
.L_x_1714:
        /* <DEDUP_REMOVED lines=11> */
.L_x_1719:
        /* <DEDUP_REMOVED lines=24> */
.L_x_1716:
[----:B------:R-:W-:Y:S05]  /*7010*/  BSYNC B0 ;  /* 0x0000000000007941 */ /* 0x000fea0003800000 */
.L_x_1715:
        /* <DEDUP_REMOVED lines=24> */
.L_x_1718:
[----:B------:R-:W-:Y:S05]  /*71a0*/  BSYNC B0 ;  /* 0x0000000000007941 */ /* 0x000fea0003800000 */
.L_x_1717:
[----:B------:R-:W-:Y:S02]  /*71b0*/  UIADD3 UR11, UR11, 0x2, URZ ;  /* 0x000000020b0b7890 */ /* 0x000fe4000fffe03f */
[----:B------:R-:W-:Y:S02]  /*71c0*/  ULEA UR6, UR18, UR6, 0x1 ;  /* 0x0000000612067291 */ /* 0x000fe4000f8e083f */
[----:B------:R-:W-:Y:S02]  /*71d0*/  ULEA UR7, UR18, UR7, 0x1 ;  /* 0x0000000712077291 */ /* 0x000fe4000f8e083f */
[----:B------:R-:W-:-:S13]  /*71e0*/  ISETP.NE.AND P0, PT, RZ, UR11, PT ;  /* 0x0000000bff007c0c */ /* 0x000fda000bf05270 */
[----:B------:R-:W-:Y:S05]  /*71f0*/  @!P0 BRA `(.L_x_1611) ;  /* 0x00000024005c8947 */ /* 0x000fea0003800000 */
[----:B------:R-:W-:Y:S05]  /*7200*/  BRA `(.L_x_1719) ;  /* 0xfffffffc00207947 */ /* 0x000fea000383ffff */
.L_x_1656:
        /* <DEDUP_REMOVED lines=34> */
.L_x_1721:
        /* <DEDUP_REMOVED lines=50> */
.L_x_1765:
        /* <DEDUP_REMOVED lines=9> */
.L_x_1724:
        /* <DEDUP_REMOVED lines=115> */
.L_x_1735:
[----:B-1----:R-:W-:-:S05]  /*7f10*/  IMAD.MOV.U32 R6, RZ, RZ, 0x1 ;  /* 0x00000001ff067424 */ /* 0x002fca00078e00ff */
[----:B------:R-:W-:-:S04]  /*7f20*/  SHF.L.U32 R6, R6, 0x1f, RZ ;  /* 0x0000001f06067819 */ /* 0x000fc800000006ff */
[----:B------:R-:W1:Y:S02]  /*7f30*/  SYNCS.PHASECHK.TRANS64.TRYWAIT P1, [R0+URZ+0x36438], R6 ;  /* 0x03643806000075a7 */ /* 0x000e64000802017f */
[----:B-123--:R-:W-:Y:S05]  /*7f40*/  @!P1 BRA `(.L_x_1727) ;  /* 0x0000001c00109947 */ /* 0x00efea0003800000 */
.L_x_1766:
[----:B------:R-:W-:Y:S05]  /*7f50*/  @P0 BRA `(.L_x_1728) ;  /* 0x0000000000140947 */ /* 0x000fea0003800000 */
[----:B------:R-:W-:Y:S01]  /*7f60*/  ISETP.NE.AND P1, PT, R20, RZ, PT ;  /* 0x000000ff1400720c */ /* 0x000fe20003f25270 */
[----:B------:R-:W-:-:S04]  /*7f70*/  IMAD.MOV.U32 R3, RZ, RZ, 0x6100 ;  /* 0x00006100ff037424 */ /* 0x000fc800078e00ff */
[----:B------:R2:W-:Y:S08]  /*7f80*/  SYNCS.ARRIVE.TRANS64 RZ, [R0+URZ+0x36430], R3 ;  /* 0x0364300300ff79a7 */ /* 0x0005f0000800003f */
[----:B------:R-:W-:Y:S05]  /*7f90*/  @!P1 BRA `(.L_x_1728) ;  /* 0x0000000000049947 */ /* 0x000fea0003800000 */
[----:B------:R-:W-:Y:S01]  /*7fa0*/  BPT.TRAP 0x1 ;  /* 0x000000040000795c */ /* 0x000fe20000300000 */
.L_x_1728:
        /* <DEDUP_REMOVED lines=48> */
.L_x_1767:
[----:B------:R-:W-:Y:S05]  /*82b0*/  @P0 BRA `(.L_x_1730) ;  /* 0x0000000000140947 */ /* 0x000fea0003800000 */
[----:B------:R-:W-:Y:S01]  /*82c0*/  ISETP.NE.AND P1, PT, R20, RZ, PT ;  /* 0x000000ff1400720c */ /* 0x000fe20003f25270 */
[----:B--2---:R-:W-:-:S04]  /*82d0*/  IMAD.MOV.U32 R3, RZ, RZ, 0x6100 ;  /* 0x00006100ff037424 */ /* 0x004fc800078e00ff */
[----:B------:R3:W-:Y:S08]  /*82e0*/  SYNCS.ARRIVE.TRANS64 RZ, [R0+URZ+0x36418], R3 ;  /* 0x0364180300ff79a7 */ /* 0x0007f0000800003f */
[----:B------:R-:W-:Y:S05]  /*82f0*/  @!P1 BRA `(.L_x_1730) ;  /* 0x0000000000049947 */ /* 0x000fea0003800000 */
[----:B------:R-:W-:Y:S01]  /*8300*/  BPT.TRAP 0x1 ;  /* 0x000000040000795c */ /* 0x000fe20000300000 */
.L_x_1730:
        /* <DEDUP_REMOVED lines=44> */
.L_x_1768:
[----:B------:R-:W-:Y:S05]  /*85d0*/  @P0 BRA `(.L_x_1732) ;  /* 0x0000000000140947 */ /* 0x000fea0003800000 */
[----:B------:R-:W-:Y:S01]  /*85e0*/  ISETP.NE.AND P1, PT, R20, RZ, PT ;  /* 0x000000ff1400720c */ /* 0x000fe20003f25270 */
[----:B--2---:R-:W-:-:S04]  /*85f0*/  IMAD.MOV.U32 R29, RZ, RZ, 0x6100 ;  /* 0x00006100ff1d7424 */ /* 0x004fc800078e00ff */
[----:B------:R3:W-:Y:S08]  /*8600*/  SYNCS.ARRIVE.TRANS64 RZ, [R0+URZ+0x36430], R29 ;  /* 0x0364301d00ff79a7 */ /* 0x0007f0000800003f */
[----:B------:R-:W-:Y:S05]  /*8610*/  @!P1 BRA `(.L_x_1732) ;  /* 0x0000000000049947 */ /* 0x000fea0003800000 */
[----:B------:R-:W-:Y:S01]  /*8620*/  BPT.TRAP 0x1 ;  /* 0x000000040000795c */ /* 0x000fe20000300000 */
.L_x_1732:
        /* <DEDUP_REMOVED lines=37> */
.L_x_1770:
[----:B------:R-:W-:Y:S05]  /*8880*/  @P0 BRA `(.L_x_1734) ;  /* 0x0000000000140947 */ /* 0x000fea0003800000 */
[----:B------:R-:W-:Y:S01]  /*8890*/  ISETP.NE.AND P1, PT, R20, RZ, PT ;  /* 0x000000ff1400720c */ /* 0x000fe20003f25270 */
[----:B----4-:R-:W-:-:S04]  /*88a0*/  IMAD.MOV.U32 R5, RZ, RZ, 0x6100 ;  /* 0x00006100ff057424 */ /* 0x010fc800078e00ff */
[----:B------:R4:W-:Y:S08]  /*88b0*/  SYNCS.ARRIVE.TRANS64 RZ, [R0+URZ+0x36410], R5 ;  /* 0x0364100500ff79a7 */ /* 0x0009f0000800003f */
[----:B------:R-:W-:Y:S05]  /*88c0*/  @!P1 BRA `(.L_x_1734) ;  /* 0x0000000000049947 */ /* 0x000fea0003800000 */
[----:B------:R-:W-:Y:S01]  /*88d0*/  BPT.TRAP 0x1 ;  /* 0x000000040000795c */ /* 0x000fe20000300000 */
.L_x_1734:
        /* <DEDUP_REMOVED lines=44> */
.L_x_1726:
[----:B------:R-:W-:Y:S01]  /*8ba0*/  ISETP.NE.AND P1, PT, R19, RZ, PT ;  /* 0x000000ff1300720c */ /* 0x000fe20003f25270 */
[----:B------:R-:W-:Y:S02]  /*8bb0*/  IMAD.MOV.U32 R5, RZ, RZ, 0x1 ;  /* 0x00000001ff057424 */ /* 0x000fe400078e00ff */
[----:B------:R-:W-:-:S10]  /*8bc0*/  IMAD.MOV.U32 R4, RZ, RZ, R15 ;  /* 0x000000ffff047224 */ /* 0x000fd400078e000f */
[----:B------:R-:W-:Y:S05]  /*8bd0*/  @!P1 BRA `(.L_x_1725) ;  /* 0x0000000400889947 */ /* 0x000fea0003800000 */
[----:B------:R-:W4:Y:S02]  /*8be0*/  SYNCS.PHASECHK.TRANS64.TRYWAIT P1, [R0+URZ+0x36438], R6 ;  /* 0x03643806000075a7 */ /* 0x000f24000802017f */
[----:B----4-:R-:W-:Y:S05]  /*8bf0*/  @!P1 BRA `(.L_x_1736) ;  /* 0x0000001000389947 */ /* 0x010fea0003800000 */
.L_x_1771:
[----:B------:R-:W-:Y:S05]  /*8c00*/  @P0 BRA `(.L_x_1737) ;  /* 0x0000000000140947 */ /* 0x000fea0003800000 */
[----:B------:R-:W-:Y:S01]  /*8c10*/  ISETP.NE.AND P1, PT, R20, RZ, PT ;  /* 0x000000ff1400720c */ /* 0x000fe20003f25270 */
[----:B------:R-:W-:-:S04]  /*8c20*/  IMAD.MOV.U32 R5, RZ, RZ, 0x6100 ;  /* 0x00006100ff057424 */ /* 0x000fc800078e00ff */
[----:B------:R1:W-:Y:S08]  /*8c30*/  SYNCS.ARRIVE.TRANS64 RZ, [R0+URZ+0x36430], R5 ;  /* 0x0364300500ff79a7 */ /* 0x0003f0000800003f */
[----:B------:R-:W-:Y:S05]  /*8c40*/  @!P1 BRA `(.L_x_1737) ;  /* 0x0000000000049947 */ /* 0x000fea0003800000 */
[----:B------:R-:W-:Y:S01]  /*8c50*/  BPT.TRAP 0x1 ;  /* 0x000000040000795c */ /* 0x000fe20000300000 */
.L_x_1737:
        /* <DEDUP_REMOVED lines=41> */
.L_x_1772:
[----:B-1----:R-:W-:Y:S01]  /*8ef0*/  IMAD.MOV.U32 R5, RZ, RZ, RZ ;  /* 0x000000ffff057224 */ /* 0x002fe200078e00ff */
[----:B------:R-:W-:Y:S06]  /*8f00*/  @P0 BRA `(.L_x_1739) ;  /* 0x0000000000140947 */ /* 0x000fec0003800000 */
[----:B------:R-:W-:Y:S01]  /*8f10*/  ISETP.NE.AND P1, PT, R20, RZ, PT ;  /* 0x000000ff1400720c */ /* 0x000fe20003f25270 */
[----:B------:R-:W-:-:S04]  /*8f20*/  IMAD.MOV.U32 R17, RZ, RZ, 0x6100 ;  /* 0x00006100ff117424 */ /* 0x000fc800078e00ff */
[----:B------:R1:W-:Y:S08]  /*8f30*/  SYNCS.ARRIVE.TRANS64 RZ, [R0+URZ+0x36418], R17 ;  /* 0x0364181100ff79a7 */ /* 0x0003f0000800003f */
[----:B------:R-:W-:Y:S05]  /*8f40*/  @!P1 BRA `(.L_x_1739) ;  /* 0x0000000000049947 */ /* 0x000fea0003800000 */
[----:B------:R-:W-:Y:S01]  /*8f50*/  BPT.TRAP 0x1 ;  /* 0x000000040000795c */ /* 0x000fe20000300000 */
.L_x_1739:
        /* <DEDUP_REMOVED lines=42> */
.L_x_1725:
[----:B------:R-:W-:-:S04]  /*9200*/  SHF.L.U32 R3, R5, 0x1f, RZ ;  /* 0x0000001f05037819 */ /* 0x000fc800000006ff */
[----:B------:R-:W4:Y:S02]  /*9210*/  SYNCS.PHASECHK.TRANS64.TRYWAIT P1, [R0+URZ+0x36438], R3 ;  /* 0x03643803000075a7 */ /* 0x000f24000802017f */
[----:B----4-:R-:W-:Y:S05]  /*9220*/  @!P1 BRA `(.L_x_1740) ;  /* 0x0000000800d49947 */ /* 0x010fea0003800000 */
.L_x_1773:
[----:B------:R-:W-:Y:S05]  /*9230*/  @P0 BRA `(.L_x_1741) ;  /* 0x0000000000180947 */ /* 0x000fea0003800000 */
[----:B------:R-:W5:Y:S01]  /*9240*/  S2R R2, SR_TID.X ;  /* 0x0000000000027919 */ /* 0x000f620000002100 */
[----:B----4-:R-:W-:-:S04]  /*9250*/  IMAD.MOV.U32 R3, RZ, RZ, 0x6100 ;  /* 0x00006100ff037424 */ /* 0x010fc800078e00ff */
[----:B------:R4:W-:Y:S01]  /*9260*/  SYNCS.ARRIVE.TRANS64 RZ, [R0+URZ+0x36430], R3 ;  /* 0x0364300300ff79a7 */ /* 0x0009e2000800003f */
[----:B-----5:R-:W-:-:S13]  /*9270*/  LOP3.LUT P0, RZ, R2, 0x1f, RZ, 0xc0, !PT ;  /* 0x0000001f02ff7812 */ /* 0x020fda000780c0ff */
[----:B----4-:R-:W-:Y:S05]  /*9280*/  @!P0 BRA `(.L_x_1741) ;  /* 0x0000000000048947 */ /* 0x010fea0003800000 */
[----:B------:R-:W-:Y:S01]  /*9290*/  BPT.TRAP 0x1 ;  /* 0x000000040000795c */ /* 0x000fe20000300000 */
.L_x_1741:
        /* <DEDUP_REMOVED lines=43> */
.L_x_1722:
[----:B------:R-:W-:Y:S05]  /*9550*/  BSYNC B0 ;  /* 0x0000000000007941 */ /* 0x000fea0003800000 */
.L_x_1720:
[----:B------:R-:W-:-:S03]  /*9560*/  UMOV UR7, 0xffffffff ;  /* 0xffffffff00077882 */ /* 0x000fc60000000000 */
[----:B------:R-:W-:Y:S05]  /*9570*/  BRA.DIV UR7, `(.L_x_1742) ;  /* 0x0000000a07147947 */ /* 0x000fea000b800000 */
[----:B------:R-:W-:-:S13]  /*9580*/  ELECT P6, URZ, PT ;  /* 0x00000000003f782f */ /* 0x000fda00038c0000 */
.L_x_1776:
[----:B------:R-:W-:Y:S05]  /*9590*/  @!P6 BRA `(.L_x_1611) ;  /* 0x000000000074e947 */ /* 0x000fea0003800000 */
[----:B------:R-:W-:-:S06]  /*95a0*/  ULOP3.LUT UR7, UR38, 0x2, URZ, 0xfc, !UPT ;  /* 0x0000000226077892 */ /* 0x000fcc000f8efc3f */
[----:B------:R-:W-:-:S05]  /*95b0*/  IMAD.U32 R0, RZ, RZ, UR7 ;  /* 0x00000007ff007e24 */ /* 0x000fca000f8e00ff */
[----:B------:R-:W-:-:S13]  /*95c0*/  ISETP.NE.AND P2, PT, R0, 0x3, PT ;  /* 0x000000030000780c */ /* 0x000fda0003f45270 */
[----:B------:R-:W-:Y:S05]  /*95d0*/  @!P2 BRA `(.L_x_1743) ;  /* 0x000000000004a947 */ /* 0x000fea0003800000 */
[----:B------:R-:W-:Y:S01]  /*95e0*/  BPT.TRAP 0x1 ;  /* 0x000000040000795c */ /* 0x000fe20000300000 */
.L_x_1743:
        /* <DEDUP_REMOVED lines=15> */
.L_x_1777:
[----:B------:R-:W2:Y:S02]  /*96e0*/  SYNCS.PHASECHK.TRANS64.TRYWAIT P0, [R3+URZ], R0 ;  /* 0x00000000030075a7 */ /* 0x000ea4000800017f */
[----:B--2---:R-:W-:Y:S05]  /*96f0*/  @!P0 BRA `(.L_x_1745) ;  /* 0x0000000400e88947 */ /* 0x004fea0003800000 */
.L_x_1778:
[----:B------:R-:W-:Y:S05]  /*9700*/  @!P2 BRA `(.L_x_1746) ;  /* 0x000000000004a947 */ /* 0x000fea0003800000 */
[----:B------:R-:W-:Y:S01]  /*9710*/  BPT.TRAP 0x1 ;  /* 0x000000040000795c */ /* 0x000fe20000300000 */
.L_x_1746:
[----:B------:R-:W-:-:S07]  /*9720*/  SHF.L.U32 R5, R5, 0x1f, RZ ;  /* 0x0000001f05057819 */ /* 0x000fce00000006ff */
.L_x_1747:
[----:B---3--:R3:W4:Y:S02]  /*9730*/  SYNCS.PHASECHK.TRANS64.TRYWAIT P0, [R4+URZ+0x36438], R5 ;  /* 0x03643805040075a7 */ /* 0x008724000800017f */
[----:B----4-:R-:W-:Y:S05]  /*9740*/  @!P0 NANOSLEEP.SYNCS 0x989680 ;  /* 0x009896800000895d */ /* 0x010fea0003900000 */
[----:B------:R-:W4:Y:S02]  /*9750*/  @!P0 SYNCS.PHASECHK.TRANS64 P0, [R4+URZ+0x36438], R5 ;  /* 0x03643805040085a7 */ /* 0x000f24000800007f */
[----:B----4-:R-:W-:Y:S05]  /*9760*/  @!P0 BRA `(.L_x_1747) ;  /* 0xfffffffc00f08947 */ /* 0x010fea000383ffff */
.L_x_1611:
[----:B------:R-:W-:Y:S05]  /*9770*/  BSYNC B6 ;  /* 0x0000000000067941 */ /* 0x000fea0003800000 */
.L_x_1608:
[----:B------:R-:W-:Y:S05]  /*9780*/  EXIT ;  /* 0x000000000000794d */ /* 0x000fea0003800000 */
.L_x_1618:
[----:B------:R-:W-:Y:S02]  /*9790*/  IMAD.MOV.U32 R12, RZ, RZ, RZ ;  /* 0x000000ffff0c7224 */ /* 0x000fe400078e00ff */
[----:B------:R-:W-:Y:S02]  /*97a0*/  IMAD.MOV.U32 R11, RZ, RZ, 0x1f ;  /* 0x0000001fff0b7424 */ /* 0x000fe400078e00ff */
[----:B------:R-:W-:-:S07]  /*97b0*/  IMAD.MOV.U32 R15, RZ, RZ, -0x1 ;  /* 0xffffffffff0f7424 */ /* 0x000fce00078e00ff */
[----:B------:R-:W-:Y:S05]  /*97c0*/  WARPSYNC.COLLECTIVE R15, `(.L_x_1748) ;  /* 0x000000000f087348 */ /* 0x000fea0003c00000 */
[----:B------:R1:W2:Y:S02]  /*97d0*/  SHFL.IDX P6, R14, R13, R12, R11 ;  /* 0x0000000c0d0e7389 */ /* 0x0002a400000c000b */
[----:B-12---:R-:W-:Y:S01]  /*97e0*/  ENDCOLLECTIVE ;  /* 0x000000000000791b */ /* 0x006fe20003800000 */
.L_x_1748:
[----:B------:R-:W-:Y:S05]  /*97f0*/  BRA `(.L_x_1749) ;  /* 0xffffff7800307947 */ /* 0x000fea000383ffff */
.L_x_1620:
[----:B--2---:R-:W-:-:S04]  /*9800*/  IMAD.U32 R3, RZ, RZ, UR37 ;  /* 0x00000025ff037e24 */ /* 0x004fc8000f8e00ff */
[----:B------:R2:W3:Y:S03]  /*9810*/  SYNCS.PHASECHK.TRANS64.TRYWAIT P0, [R3+URZ+0x36400], R10 ;  /* 0x0364000a030075a7 */ /* 0x0004e6000800017f */
[----:B---3--:R-:W-:Y:S05]  /*9820*/  @!P0 NANOSLEEP.SYNCS 0x989680 ;  /* 0x009896800000895d */ /* 0x008fea0003900000 */
[----:B------:R-:W3:Y:S02]  /*9830*/  @!P0 SYNCS.PHASECHK.TRANS64 P0, [R3+URZ+0x36400], R10 ;  /* 0x0364000a030085a7 */ /* 0x000ee4000800007f */
[----:B---3--:R-:W-:Y:S05]  /*9840*/  @!P0 BRA `(.L_x_1620) ;  /* 0xfffffffc00ec8947 */ /* 0x008fea000383ffff */
[----:B------:R-:W-:Y:S05]  /*9850*/  BRA `(.L_x_1619) ;  /* 0xffffff7800647947 */ /* 0x000fea000383ffff */
.L_x_1624:
[----:B--2---:R2:W3:Y:S02]  /*9860*/  SYNCS.PHASECHK.TRANS64.TRYWAIT P1, [R3+URZ+0x36410], R10 ;  /* 0x0364100a030075a7 */ /* 0x0044e4000802017f */
[----:B---3--:R-:W-:Y:S05]  /*9870*/  @!P1 NANOSLEEP.SYNCS 0x989680 ;  /* 0x009896800000995d */ /* 0x008fea0003900000 */
[----:B------:R-:W3:Y:S02]  /*9880*/  @!P1 SYNCS.PHASECHK.TRANS64 P1, [R3+URZ+0x36410], R10 ;  /* 0x0364100a030095a7 */ /* 0x000ee4000802007f */
[----:B---3--:R-:W-:Y:S05]  /*9890*/  @!P1 BRA `(.L_x_1624) ;  /* 0xfffffffc00f09947 */ /* 0x008fea000383ffff */
[----:B------:R-:W-:Y:S05]  /*98a0*/  BRA `(.L_x_1623) ;  /* 0xffffff8000387947 */ /* 0x000fea000383ffff */
.L_x_1628:
[----:B----4-:R-:W-:-:S04]  /*98b0*/  IMAD.U32 R12, RZ, RZ, UR37 ;  /* 0x00000025ff0c7e24 */ /* 0x010fc8000f8e00ff */
[----:B------:R4:W1:Y:S03]  /*98c0*/  SYNCS.PHASECHK.TRANS64.TRYWAIT P1, [R12+URZ+0x36430], R11 ;  /* 0x0364300b0c0075a7 */ /* 0x000866000802017f */
[----:B-1----:R-:W-:Y:S05]  /*98d0*/  @!P1 NANOSLEEP.SYNCS 0x989680 ;  /* 0x009896800000995d */ /* 0x002fea0003900000 */
[----:B------:R-:W1:Y:S02]  /*98e0*/  @!P1 SYNCS.PHASECHK.TRANS64 P1, [R12+URZ+0x36430], R11 ;  /* 0x0364300b0c0095a7 */ /* 0x000e64000802007f */
[----:B-1----:R-:W-:Y:S05]  /*98f0*/  @!P1 BRA `(.L_x_1628) ;  /* 0xfffffffc00ec9947 */ /* 0x002fea000383ffff */
[----:B------:R-:W-:Y:S05]  /*9900*/  BRA `(.L_x_1627) ;  /* 0xffffff8400d47947 */ /* 0x000fea000383ffff */
.L_x_1643:
[----:B------:R-:W-:Y:S01]  /*9910*/  BSSY B0, `(.L_x_1750) ;  /* 0x0000005000007945 */ /* 0x000fe20003800000 */
[----:B------:R-:W-:-:S07]  /*9920*/  IMAD.MOV.U32 R15, RZ, RZ, -0x1 ;  /* 0xffffffffff0f7424 */ /* 0x000fce00078e00ff */
[----:B-1----:R-:W-:Y:S05]  /*9930*/  WARPSYNC.COLLECTIVE R15, `(.L_x_1751) ;  /* 0x000000000f087348 */ /* 0x002fea0003c00000 */
[----:B------:R-:W-:Y:S01]  /*9940*/  NOP ;  /* 0x0000000000007918 */ /* 0x000fe20000000000 */
[----:B-1----:R-:W-:Y:S01]  /*9950*/  ENDCOLLECTIVE ;  /* 0x000000000000791b */ /* 0x002fe20003800000 */
.L_x_1751:
[----:B------:R-:W-:Y:S05]  /*9960*/  BSYNC B0 ;  /* 0x0000000000007941 */ /* 0x000fea0003800000 */
.L_x_1750:
[----:B------:R-:W-:Y:S05]  /*9970*/  BRA `(.L_x_1752) ;  /* 0xffffffb000807947 */ /* 0x000fea000383ffff */
.L_x_1652:
[----:B------:R-:W-:Y:S01]  /*9980*/  BSSY B0, `(.L_x_1753) ;  /* 0x0000005000007945 */ /* 0x000fe20003800000 */
[----:B------:R-:W-:-:S07]  /*9990*/  IMAD.MOV.U32 R15, RZ, RZ, -0x1 ;  /* 0xffffffffff0f7424 */ /* 0x000fce00078e00ff */
[----:B-12---:R-:W-:Y:S05]  /*99a0*/  WARPSYNC.COLLECTIVE R15, `(.L_x_1754) ;  /* 0x000000000f087348 */ /* 0x006fea0003c00000 */
[----:B------:R-:W-:Y:S01]  /*99b0*/  NOP ;  /* 0x0000000000007918 */ /* 0x000fe20000000000 */
[----:B-12---:R-:W-:Y:S01]  /*99c0*/  ENDCOLLECTIVE ;  /* 0x000000000000791b */ /* 0x006fe20003800000 */
.L_x_1754:
[----:B------:R-:W-:Y:S05]  /*99d0*/  BSYNC B0 ;  /* 0x0000000000007941 */ /* 0x000fea0003800000 */
.L_x_1753:
[----:B------:R-:W-:Y:S05]  /*99e0*/  BRA `(.L_x_1755) ;  /* 0xffffffb400707947 */ /* 0x000fea000383ffff */
.L_x_1664:
[----:B------:R-:W-:Y:S01]  /*99f0*/  BSSY B0, `(.L_x_1756) ;  /* 0x0000005000007945 */ /* 0x000fe20003800000 */
[----:B------:R-:W-:-:S07]  /*9a00*/  IMAD.MOV.U32 R15, RZ, RZ, -0x1 ;  /* 0xffffffffff0f7424 */ /* 0x000fce00078e00ff */
[----:B------:R-:W-:Y:S05]  /*9a10*/  WARPSYNC.COLLECTIVE R15, `(.L_x_1757) ;  /* 0x000000000f087348 */ /* 0x000fea0003c00000 */
[----:B------:R-:W-:Y:S01]  /*9a20*/  NOP ;  /* 0x0000000000007918 */ /* 0x000fe20000000000 */
[----:B------:R-:W-:Y:S01]  /*9a30*/  ENDCOLLECTIVE ;  /* 0x000000000000791b */ /* 0x000fe20003800000 */
.L_x_1757:
[----:B------:R-:W-:Y:S05]  /*9a40*/  BSYNC B0 ;  /* 0x0000000000007941 */ /* 0x000fea0003800000 */
.L_x_1756:
[----:B------:R-:W-:Y:S05]  /*9a50*/  BRA `(.L_x_1758) ;  /* 0xffffffbc00587947 */ /* 0x000fea000383ffff */
.L_x_1681:
[----:B------:R-:W-:Y:S01]  /*9a60*/  BSSY B0, `(.L_x_1759) ;  /* 0x0000005000007945 */ /* 0x000fe20003800000 */
[----:B------:R-:W-:-:S07]  /*9a70*/  IMAD.MOV.U32 R15, RZ, RZ, -0x1 ;  /* 0xffffffffff0f7424 */ /* 0x000fce00078e00ff */
[----:B------:R-:W-:Y:S05]  /*9a80*/  WARPSYNC.COLLECTIVE R15, `(.L_x_1760) ;  /* 0x000000000f087348 */ /* 0x000fea0003c00000 */
[----:B------:R-:W-:Y:S01]  /*9a90*/  NOP ;  /* 0x0000000000007918 */ /* 0x000fe20000000000 */
[----:B------:R-:W-:Y:S01]  /*9aa0*/  ENDCOLLECTIVE ;  /* 0x000000000000791b */ /* 0x000fe20003800000 */
.L_x_1760:
[----:B------:R-:W-:Y:S05]  /*9ab0*/  BSYNC B0 ;  /* 0x0000000000007941 */ /* 0x000fea0003800000 */
.L_x_1759:
[----:B------:R-:W-:Y:S05]  /*9ac0*/  BRA `(.L_x_1761) ;  /* 0xffffffc400407947 */ /* 0x000fea000383ffff */
.L_x_1697:
[----:B------:R-:W-:Y:S01]  /*9ad0*/  BSSY B0, `(.L_x_1762) ;  /* 0x0000005000007945 */ /* 0x000fe20003800000 */
[----:B------:R-:W-:-:S07]  /*9ae0*/  IMAD.MOV.U32 R15, RZ, RZ, -0x1 ;  /* 0xffffffffff0f7424 */ /* 0x000fce00078e00ff */
[----:B------:R-:W-:Y:S05]  /*9af0*/  WARPSYNC.COLLECTIVE R15, `(.L_x_1763) ;  /* 0x000000000f087348 */ /* 0x000fea0003c00000 */
[----:B------:R-:W-:Y:S01]  /*9b00*/  NOP ;  /* 0x0000000000007918 */ /* 0x000fe20000000000 */
[----:B------:R-:W-:Y:S01]  /*9b10*/  ENDCOLLECTIVE ;  /* 0x000000000000791b */ /* 0x000fe20003800000 */
.L_x_1763:
[----:B------:R-:W-:Y:S05]  /*9b20*/  BSYNC B0 ;  /* 0x0000000000007941 */ /* 0x000fea0003800000 */
.L_x_1762:
[----:B------:R-:W-:Y:S05]  /*9b30*/  BRA `(.L_x_1764) ;  /* 0xffffffc800b07947 */ /* 0x000fea000383ffff */
.L_x_1723:
[----:B-1----:R1:W2:Y:S02]  /*9b40*/  SYNCS.PHASECHK.TRANS64.TRYWAIT P1, [R0+URZ+0x36420], R6 ;  /* 0x03642006000075a7 */ /* 0x0022a4000802017f */
[----:B--2---:R-:W-:Y:S05]  /*9b50*/  @!P1 NANOSLEEP.SYNCS 0x989680 ;  /* 0x009896800000995d */ /* 0x004fea0003900000 */
[----:B------:R-:W2:Y:S02]  /*9b60*/  @!P1 SYNCS.PHASECHK.TRANS64 P1, [R0+URZ+0x36420], R6 ;  /* 0x03642006000095a7 */ /* 0x000ea4000802007f */
[----:B--2---:R-:W-:Y:S05]  /*9b70*/  @!P1 BRA `(.L_x_1723) ;  /* 0xfffffffc00f09947 */ /* 0x004fea000383ffff */
[----:B------:R-:W-:Y:S05]  /*9b80*/  BRA `(.L_x_1765) ;  /* 0xffffffd800f07947 */ /* 0x000fea000383ffff */
.L_x_1727:
[----:B-1----:R1:W2:Y:S02]  /*9b90*/  SYNCS.PHASECHK.TRANS64.TRYWAIT P1, [R0+URZ+0x36438], R6 ;  /* 0x03643806000075a7 */ /* 0x0022a4000802017f */
[----:B--2---:R-:W-:Y:S05]  /*9ba0*/  @!P1 NANOSLEEP.SYNCS 0x989680 ;  /* 0x009896800000995d */ /* 0x004fea0003900000 */
[----:B------:R-:W2:Y:S02]  /*9bb0*/  @!P1 SYNCS.PHASECHK.TRANS64 P1, [R0+URZ+0x36438], R6 ;  /* 0x03643806000095a7 */ /* 0x000ea4000802007f */
[----:B--2---:R-:W-:Y:S05]  /*9bc0*/  @!P1 BRA `(.L_x_1727) ;  /* 0xfffffffc00f09947 */ /* 0x004fea000383ffff */
[----:B------:R-:W-:Y:S05]  /*9bd0*/  BRA `(.L_x_1766) ;  /* 0xffffffe000dc7947 */ /* 0x000fea000383ffff */
.L_x_1729:
[----:B--2---:R2:W3:Y:S02]  /*9be0*/  SYNCS.PHASECHK.TRANS64.TRYWAIT P1, [R0+URZ+0x36428], R3 ;  /* 0x03642803000075a7 */ /* 0x0044e4000802017f */
[----:B---3--:R-:W-:Y:S05]  /*9bf0*/  @!P1 NANOSLEEP.SYNCS 0x989680 ;  /* 0x009896800000995d */ /* 0x008fea0003900000 */
[----:B------:R-:W3:Y:S02]  /*9c00*/  @!P1 SYNCS.PHASECHK.TRANS64 P1, [R0+URZ+0x36428], R3 ;  /* 0x03642803000095a7 */ /* 0x000ee4000802007f */
[----:B---3--:R-:W-:Y:S05]  /*9c10*/  @!P1 BRA `(.L_x_1729) ;  /* 0xfffffffc00f09947 */ /* 0x008fea000383ffff */
[----:B------:R-:W-:Y:S05]  /*9c20*/  BRA `(.L_x_1767) ;  /* 0xffffffe400a07947 */ /* 0x000fea000383ffff */
.L_x_1731:
[----:B--2---:R2:W3:Y:S02]  /*9c30*/  SYNCS.PHASECHK.TRANS64.TRYWAIT P1, [R0+URZ+0x36438], R29 ;  /* 0x0364381d000075a7 */ /* 0x0044e4000802017f */
[----:B---3--:R-:W-:Y:S05]  /*9c40*/  @!P1 NANOSLEEP.SYNCS 0x989680 ;  /* 0x009896800000995d */ /* 0x008fea0003900000 */
[----:B------:R-:W3:Y:S02]  /*9c50*/  @!P1 SYNCS.PHASECHK.TRANS64 P1, [R0+URZ+0x36438], R29 ;  /* 0x0364381d000095a7 */ /* 0x000ee4000802007f */
[----:B---3--:R-:W-:Y:S05]  /*9c60*/  @!P1 BRA `(.L_x_1731) ;  /* 0xfffffffc00f09947 */ /* 0x008fea000383ffff */
[----:B------:R-:W-:Y:S05]  /*9c70*/  BRA `(.L_x_1768) ;  /* 0xffffffe800547947 */ /* 0x000fea000383ffff */
.L_x_1733:
[----:B------:R-:W-:-:S07]  /*9c80*/  SHF.L.U32 R5, R7, 0x1f, RZ ;  /* 0x0000001f07057819 */ /* 0x000fce00000006ff */
.L_x_1769:
[----:B----4-:R4:W1:Y:S02]  /*9c90*/  SYNCS.PHASECHK.TRANS64.TRYWAIT P1, [R0+URZ+0x36420], R5 ;  /* 0x03642005000075a7 */ /* 0x010864000802017f */
[----:B-1----:R-:W-:Y:S05]  /*9ca0*/  @!P1 NANOSLEEP.SYNCS 0x989680 ;  /* 0x009896800000995d */ /* 0x002fea0003900000 */
[----:B------:R-:W1:Y:S02]  /*9cb0*/  @!P1 SYNCS.PHASECHK.TRANS64 P1, [R0+URZ+0x36420], R5 ;  /* 0x03642005000095a7 */ /* 0x000e64000802007f */
[----:B-1----:R-:W-:Y:S05]  /*9cc0*/  @!P1 BRA `(.L_x_1769) ;  /* 0xfffffffc00f09947 */ /* 0x002fea000383ffff */
[----:B------:R-:W-:Y:S05]  /*9cd0*/  BRA `(.L_x_1770) ;  /* 0xffffffe800e87947 */ /* 0x000fea000383ffff */
.L_x_1736:
[----:B----4-:R4:W1:Y:S02]  /*9ce0*/  SYNCS.PHASECHK.TRANS64.TRYWAIT P1, [R0+URZ+0x36438], R6 ;  /* 0x03643806000075a7 */ /* 0x010864000802017f */
[----:B-1----:R-:W-:Y:S05]  /*9cf0*/  @!P1 NANOSLEEP.SYNCS 0x989680 ;  /* 0x009896800000995d */ /* 0x002fea0003900000 */
[----:B------:R-:W1:Y:S02]  /*9d00*/  @!P1 SYNCS.PHASECHK.TRANS64 P1, [R0+URZ+0x36438], R6 ;  /* 0x03643806000095a7 */ /* 0x000e64000802007f */
[----:B-1----:R-:W-:Y:S05]  /*9d10*/  @!P1 BRA `(.L_x_1736) ;  /* 0xfffffffc00f09947 */ /* 0x002fea000383ffff */
[----:B------:R-:W-:Y:S05]  /*9d20*/  BRA `(.L_x_1771) ;  /* 0xffffffec00b47947 */ /* 0x000fea000383ffff */
.L_x_1738:
[----:B-1----:R1:W4:Y:S02]  /*9d30*/  SYNCS.PHASECHK.TRANS64.TRYWAIT P1, [R0+URZ+0x36428], R5 ;  /* 0x03642805000075a7 */ /* 0x002324000802017f */
[----:B----4-:R-:W-:Y:S05]  /*9d40*/  @!P1 NANOSLEEP.SYNCS 0x989680 ;  /* 0x009896800000995d */ /* 0x010fea0003900000 */
[----:B------:R-:W4:Y:S02]  /*9d50*/  @!P1 SYNCS.PHASECHK.TRANS64 P1, [R0+URZ+0x36428], R5 ;  /* 0x03642805000095a7 */ /* 0x000f24000802007f */
[----:B----4-:R-:W-:Y:S05]  /*9d60*/  @!P1 BRA `(.L_x_1738) ;  /* 0xfffffffc00f09947 */ /* 0x010fea000383ffff */
[----:B------:R-:W-:Y:S05]  /*9d70*/  BRA `(.L_x_1772) ;  /* 0xfffffff0005c7947 */ /* 0x000fea000383ffff */
.L_x_1740:
[----:B----4-:R4:W1:Y:S02]  /*9d80*/  SYNCS.PHASECHK.TRANS64.TRYWAIT P1, [R0+URZ+0x36438], R3 ;  /* 0x03643803000075a7 */ /* 0x010864000802017f */
[----:B-1----:R-:W-:Y:S05]  /*9d90*/  @!P1 NANOSLEEP.SYNCS 0x989680 ;  /* 0x009896800000995d */ /* 0x002fea0003900000 */
[----:B------:R-:W1:Y:S02]  /*9da0*/  @!P1 SYNCS.PHASECHK.TRANS64 P1, [R0+URZ+0x36438], R3 ;  /* 0x03643803000095a7 */ /* 0x000e64000802007f */
[----:B-1----:R-:W-:Y:S05]  /*9db0*/  @!P1 BRA `(.L_x_1740) ;  /* 0xfffffffc00f09947 */ /* 0x002fea000383ffff */
[----:B------:R-:W-:Y:S05]  /*9dc0*/  BRA `(.L_x_1773) ;  /* 0xfffffff400187947 */ /* 0x000fea000383ffff */
.L_x_1742:
[----:B------:R-:W-:Y:S01]  /*9dd0*/  BSSY B0, `(.L_x_1774) ;  /* 0x0000006000007945 */ /* 0x000fe20003800000 */
[----:B------:R-:W-:-:S07]  /*9de0*/  IMAD.MOV.U32 R15, RZ, RZ, -0x1 ;  /* 0xffffffffff0f7424 */ /* 0x000fce00078e00ff */
[----:B------:R-:W-:Y:S05]  /*9df0*/  WARPSYNC.COLLECTIVE R15, `(.L_x_1775) ;  /* 0x000000000f0c7348 */ /* 0x000fea0003c00000 */
[----:B------:R-:W-:Y:S02]  /*9e00*/  ELECT P6, UR62, PT ;  /* 0x00000000003e782f */ /* 0x000fe400038c0000 */
[----:B------:R-:W-:Y:S01]  /*9e10*/  MOV R14, UR62 ;  /* 0x0000003e000e7c02 */ /* 0x000fe20008000f00 */
[----:B------:R-:W-:Y:S10]  /*9e20*/  ENDCOLLECTIVE ;  /* 0x000000000000791b */ /* 0x000ff40003800000 */
.L_x_1775:
[----:B------:R-:W-:Y:S05]  /*9e30*/  BSYNC B0 ;  /* 0x0000000000007941 */ /* 0x000fea0003800000 */
.L_x_1774:
[----:B------:R-:W-:Y:S05]  /*9e40*/  BRA `(.L_x_1776) ;  /* 0xfffffff400d07947 */ /* 0x000fea000383ffff */
.L_x_1744:
[----:B-1----:R1:W2:Y:S02]  /*9e50*/  SYNCS.PHASECHK.TRANS64.TRYWAIT P0, [R9+URZ], R2 ;  /* 0x00000002090075a7 */ /* 0x0022a4000800017f */
[----:B--2---:R-:W-:Y:S05]  /*9e60*/  @!P0 NANOSLEEP.SYNCS 0x989680 ;  /* 0x009896800000895d */ /* 0x004fea0003900000 */
[----:B------:R-:W2:Y:S02]  /*9e70*/  @!P0 SYNCS.PHASECHK.TRANS64 P0, [R9+URZ], R2 ;  /* 0x00000002090085a7 */ /* 0x000ea4000800007f */
[----:B--2---:R-:W-:Y:S05]  /*9e80*/  @!P0 BRA `(.L_x_1744) ;  /* 0xfffffffc00f08947 */ /* 0x004fea000383ffff */
[----:B------:R-:W-:Y:S05]  /*9e90*/  BRA `(.L_x_1777) ;  /* 0xfffffff800107947 */ /* 0x000fea000383ffff */
.L_x_1745:
[----:B--2---:R2:W3:Y:S02]  /*9ea0*/  SYNCS.PHASECHK.TRANS64.TRYWAIT P0, [R3+URZ], R0 ;  /* 0x00000000030075a7 */ /* 0x0044e4000800017f */
[----:B---3--:R-:W-:Y:S05]  /*9eb0*/  @!P0 NANOSLEEP.SYNCS 0x989680 ;  /* 0x009896800000895d */ /* 0x008fea0003900000 */
[----:B------:R-:W3:Y:S02]  /*9ec0*/  @!P0 SYNCS.PHASECHK.TRANS64 P0, [R3+URZ], R0 ;  /* 0x00000000030085a7 */ /* 0x000ee4000800007f */
[----:B---3--:R-:W-:Y:S05]  /*9ed0*/  @!P0 BRA `(.L_x_1745) ;  /* 0xfffffffc00f08947 */ /* 0x008fea000383ffff */
[----:B------:R-:W-:Y:S05]  /*9ee0*/  BRA `(.L_x_1778) ;  /* 0xfffffff800047947 */ /* 0x000fea000383ffff */
.L_x_1779:
        /* <DEDUP_REMOVED lines=9> */
.L_x_3866:


//--------------------- .text._ZN7cutlass13device_kernelIN5flash11enable_sm90INS1_16FlashAttnBwdSm90INS1_25CollectiveMainloopBwdSm90ILi2ELi1ELi1EN4cute5tupleIJNS5_1CILi1EEES8_S8_EEENS6_IJNS7_ILi64EEENS7_ILi96EEENS7_ILi192EEEEEENS_10bfloat16_tEfNS_4arch4Sm90ELb0ELb1ELb1ELb1ELb0ELb0ELb1ELb0ELi3ELi1ELi1ELi1ELb0EEENS1_21CollectiveEpilogueBwdISD_SE_SG_Li384ELb1ELb1ELi3EEENS1_19SingleTileSchedulerILb1ELb0ELb0ELi96EEEEEEEEEvNT_6ParamsE --------------------------
	.section	.text._ZN7cutlass13device_kernelIN5flash11enable_sm90INS1_16FlashAttnBwdSm90INS1_25CollectiveMainloopBwdSm90ILi2ELi1ELi1EN4cute5tupleIJNS5_1CILi1EEES8_S8_EEENS6_IJNS7_ILi64EEENS7_ILi96EEENS7_ILi192EEEEEENS_10bfloat16_tEfNS_4arch4Sm90ELb0ELb1ELb1ELb1ELb0ELb0ELb1ELb0ELi3ELi1ELi1ELi1ELb0EEENS1_21CollectiveEpilogueBwdISD_SE_SG_Li384ELb1ELb1ELi3EEENS1_19SingleTileSchedulerILb1ELb0ELb0ELi96EEEEEEEEEvNT_6ParamsE,"ax",@progbits
	.align	128
.text._ZN7cutlass13device_kernelIN5flash11enable_sm90INS1_16FlashAttnBwdSm90INS1_25CollectiveMainloopBwdSm90ILi2ELi1ELi1EN4cute5tupleIJNS5_1CILi1EEES8_S8_EEENS6_IJNS7_ILi64EEENS7_ILi96EEENS7_ILi192EEEEEENS_10bfloat16_tEfNS_4arch4Sm90ELb0ELb1ELb1ELb1ELb0ELb0ELb1ELb0ELi3ELi1ELi1ELi1ELb0EEENS1_21CollectiveEpilogueBwdISD_SE_SG_Li384ELb1ELb1ELi3EEENS1_19SingleTileSchedulerILb1ELb0ELb0ELi96EEEEEEEEEvNT_6ParamsE:
        .type           _ZN7cutlass13device_kernelIN5flash11enable_sm90INS1_16FlashAttnBwdSm90INS1_25CollectiveMainloopBwdSm90ILi2ELi1ELi1EN4cute5tupleIJNS5_1CILi1EEES8_S8_EEENS6_IJNS7_ILi64EEENS7_ILi96EEENS7_ILi192EEEEEENS_10bfloat16_tEfNS_4arch4Sm90ELb0ELb1ELb1ELb1ELb0ELb0ELb1ELb0ELi3ELi1ELi1ELi1ELb0EEENS1_21CollectiveEpilogueBwdISD_SE_SG_Li384ELb1ELb1ELi3EEENS1_19SingleTileSchedulerILb1ELb0ELb0ELi96EEEEEEEEEvNT_6ParamsE,@function
        .size           _ZN7cutlass13device_kernelIN5flash11enable_sm90INS1_16FlashAttnBwdSm90INS1_25CollectiveMainloopBwdSm90ILi2ELi1ELi1EN4cute5tupleIJNS5_1CILi1EEES8_S8_EEENS6_IJNS7_ILi64EEENS7_ILi96EEENS7_ILi192EEEEEENS_10bfloat16_tEfNS_4arch4Sm90ELb0ELb1ELb1ELb1ELb0ELb0ELb1ELb0ELi3ELi1ELi1ELi1ELb0EEENS1_21CollectiveEpilogueBwdISD_SE_SG_Li384ELb1ELb1ELi3EEENS1_19SingleTileSchedulerILb1ELb0ELb0ELi96EEEEEEEEEvNT_6ParamsE,(.L_x_3867 - _ZN7cutlass13device_kernelIN5flash11enable_sm90INS1_16FlashAttnBwdSm90INS1_25CollectiveMainloopBwdSm90ILi2ELi1ELi1EN4cute5tupleIJNS5_1CILi1EEES8_S8_EEENS6_IJNS7_ILi64EEENS7_ILi96EEENS7_ILi192EEEEEENS_10bfloat16_tEfNS_4arch4Sm90ELb0ELb1ELb1ELb1ELb0ELb0ELb1ELb0ELi3ELi1ELi1ELi1ELb0EEENS1_21CollectiveEpilogueBwdISD_SE_SG_Li384ELb1ELb1ELi3EEENS1_19SingleTileSchedulerILb1ELb0ELb0ELi96EEEEEEEEEvNT_6ParamsE)
        .other          _ZN7cutlass13device_kernelIN5flash11enable_sm90INS1_16FlashAttnBwdSm90INS1_25CollectiveMainloopBwdSm90ILi2ELi1ELi1EN4cute5tupleIJNS5_1CILi1EEES8_S8_EEENS6_IJNS7_ILi64EEENS7_ILi96EEENS7_ILi192EEEEEENS_10bfloat16_tEfNS_4arch4Sm90ELb0ELb1ELb1ELb1ELb0ELb0ELb1ELb0ELi3ELi1ELi1ELi1ELb0EEENS1_21CollectiveEpilogueBwdISD_SE_SG_Li384ELb1ELb1ELi3EEENS1_19SingleTileSchedulerILb1ELb0ELb0ELi96EEEEEEEEEvNT_6ParamsE,@"STO_CUDA_ENTRY STV_DEFAULT"
_ZN7cutlass13device_kernelIN5flash11enable_sm90INS1_16FlashAttnBwdSm90INS1_25CollectiveMainloopBwdSm90ILi2ELi1ELi1EN4cute5tupleIJNS5_1CILi1EEES8_S8_EEENS6_IJNS7_ILi64EEENS7_ILi96EEENS7_ILi192EEEEEENS_10bfloat16_tEfNS_4arch4Sm90ELb0ELb1ELb1ELb1ELb0ELb0ELb1ELb0ELi3ELi1ELi1ELi1ELb0EEENS1_21CollectiveEpilogueBwdISD_SE_SG_Li384ELb1ELb1ELi3EEENS1_19SingleTileSchedulerILb1ELb0ELb0ELi96EEEEEEEEEvNT_6ParamsE:
        /* <DEDUP_REMOVED lines=23> */
.L_x_1781:
[----:B------:R-:W-:Y:S05]  /*0170*/  BSYNC B0 ;  /* 0x0000000000007941 */ /* 0x000fea0003800000 */
.L_x_1780:
        /* <DEDUP_REMOVED lines=34> */
.L_x_1782:
        /* <DEDUP_REMOVED lines=20> */
.L_x_1783:
[----:B---3--:R-:W-:Y:S01]  /*04e0*/  ISETP.NE.AND P0, PT, R2, RZ, PT ;  /* 0x000000ff0200720c */ /* 0x008fe20003f05270 */
[----:B------:R-:W-:Y:S01]  /*04f0*/  IMAD.MOV.U32 R2, RZ, RZ, 0x1 ;  /* 0x00000001ff027424 */ /* 0x000fe200078e00ff */
[----:B------:R-:W-:Y:S01]  /*0500*/  NOP ;  /* 0x0000000000007918 */ /* 0x000fe20000000000 */
[----:B------:R-:W-:Y:S01]  /*0510*/  ULDC.64 UR38, c[0x0][0x208] ;  /* 0x0000820000267ab9 */ /* 0x000fe20000000a00 */
[----:B------:R-:W-:Y:S02]  /*0520*/  BSSY B6, `(.L_x_1784) ;  /* 0x0000ae6000067945 */ /* 0x000fe40003800000 */
[----:B------:R-:W-:-:S05]  /*0530*/  SEL R2, R2, 0x2, !P0 ;  /* 0x0000000202027807 */ /* 0x000fca0004000000 */
[----:B------:R3:W-:Y:S01]  /*0540*/  STL [R1], R2 ;  /* 0x0000000201007387 */ /* 0x0007e20000100800 */
[----:B-12-4-:R-:W-:Y:S06]  /*0550*/  BAR.SYNC.DEFER_BLOCKING 0x0 ;  /* 0x0000000000007b1d */ /* 0x016fec0000010000 */
[----:B------:R-:W-:Y:S05]  /*0560*/  @!P0 BRA `(.L_x_1785) ;  /* 0x0000006c00048947 */ /* 0x000fea0003800000 */
.L_x_1786:
[----:B------:R-:W-:-:S08]  /*0570*/  NOP ;  /* 0x0000000000007918 */ /* 0x000fd00000000000 */
[----:B------:R-:W1:Y:S02]  /*0580*/  USETMAXREG.TRY_ALLOC.CTAPOOL UP0, 0xa0 ;  /* 0x000000a0000079c8 */ /* 0x000e640008000600 */
[----:B-1----:R-:W-:-:S13]  /*0590*/  PLOP3.LUT P0, PT, PT, PT, UP0, 0x80, 0x0 ;  /* 0x000000000000781c */ /* 0x002fda0003f0f008 */
[----:B------:R-:W-:Y:S05]  /*05a0*/  @!P0 BRA `(.L_x_1786) ;  /* 0xfffffffc00f08947 */ /* 0x000fea000383ffff */
[----:B------:R-:W-:Y:S01]  /*05b0*/  LOP3.LUT R0, R0, 0x3, RZ, 0xc0, !PT ;  /* 0x0000000300007812 */ /* 0x000fe200078ec0ff */
[----:B---3--:R-:W1:Y:S01]  /*05c0*/  S2R R2, SR_TID.X ;  /* 0x0000000000027919 */ /* 0x008e620000002100 */
        /* <DEDUP_REMOVED lines=15> */
.L_x_1787:
        /* <DEDUP_REMOVED lines=10> */
.L_x_1789:
[----:B------:R-:W2:Y:S02]  /*0760*/  LDC R0, c[0x0][0x8bc] ;  /* 0x00022f00ff007b82 */ /* 0x000ea40000000800 */
.L_x_1788:
[----:B------:R-:W-:-:S05]  /*0770*/  IMAD R5, R19, 0x60, RZ ;  /* 0x0000006013057824 */ /* 0x000fca00078e02ff */
[----:B--2--5:R-:W-:-:S04]  /*0780*/  ISETP.GE.AND P0, PT, R5, R0, PT ;  /* 0x000000000500720c */ /* 0x024fc80003f06270 */
[----:B------:R-:W-:-:S04]  /*0790*/  SEL R4, R7, 0xffffffff, !P0 ;  /* 0xffffffff07047807 */ /* 0x000fc80004000000 */
[----:B------:R-:W-:Y:S01]  /*07a0*/  ISETP.GE.AND P0, PT, R4, RZ, PT ;  /* 0x000000ff0400720c */ /* 0x000fe20003f06270 */
[----:B------:R2:W-:-:S12]  /*07b0*/  STL [R1+0x18], R4 ;  /* 0x0000180401007387 */ /* 0x0005d80000100800 */
[----:B------:R-:W-:Y:S05]  /*07c0*/  @!P0 BRA `(.L_x_1790) ;  /* 0x000000a800ec8947 */ /* 0x000fea0003800000 */
[----:B------:R-:W-:Y:S02]  /*07d0*/  ULDC.64 UR4, c[0x0][0x780] ;  /* 0x0001e00000047ab9 */ /* 0x000fe40000000a00 */
[----:B------:R-:W-:Y:S01]  /*07e0*/  ISETP.NE.U32.AND P0, PT, RZ, UR4, PT ;  /* 0x00000004ff007c0c */ /* 0x000fe2000bf05070 */
[----:B------:R-:W-:Y:S02]  /*07f0*/  ULDC UR4, c[0x0][0x290] ;  /* 0x0000a40000047ab9 */ /* 0x000fe40000000800 */
[----:B------:R-:W-:Y:S01]  /*0800*/  IMAD.U32 R18, RZ, RZ, UR4 ;  /* 0x00000004ff127e24 */ /* 0x000fe2000f8e00ff */
[----:B------:R-:W-:-:S13]  /*0810*/  ISETP.NE.AND.EX P0, PT, RZ, UR5, PT, P0 ;  /* 0x00000005ff007c0c */ /* 0x000fda000bf05300 */
[----:B------:R-:W-:Y:S05]  /*0820*/  @!P0 BRA `(.L_x_1791) ;  /* 0x0000000000108947 */ /* 0x000fea0003800000 */
[----:B-1----:R-:W1:Y:S02]  /*0830*/  LDC.64 R2, c[0x0][0x780] ;  /* 0x0001e000ff027b82 */ /* 0x002e640000000a00 */
[----:B-1----:R-:W-:-:S05]  /*0840*/  IMAD.WIDE R2, R4, 0x4, R2 ;  /* 0x0000000404027825 */ /* 0x002fca00078e0202 */
[----:B------:R1:W5:Y:S01]  /*0850*/  LDG.E R17, desc[UR38][R2.64] ;  /* 0x0000002602117981 */ /* 0x000362000c1e1900 */
[----:B------:R-:W-:Y:S05]  /*0860*/  BRA `(.L_x_1792) ;  /* 0x0000000000287947 */ /* 0x000fea0003800000 */
.L_x_1791:
[----:B------:R-:W-:Y:S01]  /*0870*/  ULDC.64 UR4, c[0x0][0x770] ;  /* 0x0001dc0000047ab9 */ /* 0x000fe20000000a00 */
[----:B------:R-:W3:Y:S01]  /*0880*/  LDC R17, c[0x0][0x280] ;  /* 0x0000a000ff117b82 */ /* 0x000ee20000000800 */
[----:B------:R-:W-:-:S04]  /*0890*/  ISETP.NE.U32.AND P0, PT, RZ, UR4, PT ;  /* 0x00000004ff007c0c */ /* 0x000fc8000bf05070 */
[----:B------:R-:W-:-:S13]  /*08a0*/  ISETP.NE.AND.EX P0, PT, RZ, UR5, PT, P0 ;  /* 0x00000005ff007c0c */ /* 0x000fda000bf05300 */
[----:B------:R-:W-:Y:S05]  /*08b0*/  @!P0 BRA `(.L_x_1792) ;  /* 0x0000000000148947 */ /* 0x000fea0003800000 */
[----:B-1----:R-:W1:Y:S02]  /*08c0*/  LDC.64 R2, c[0x0][0x770] ;  /* 0x0001dc00ff027b82 */ /* 0x002e640000000a00 */
[----:B-1----:R-:W-:-:S05]  /*08d0*/  IMAD.WIDE R2, R4, 0x4, R2 ;  /* 0x0000000404027825 */ /* 0x002fca00078e0202 */
[----:B---3--:R-:W3:Y:S04]  /*08e0*/  LDG.E R17, desc[UR38][R2.64] ;  /* 0x0000002602117981 */ /* 0x008ee8000c1e1900 */
[----:B------:R-:W3:Y:S02]  /*08f0*/  LDG.E R0, desc[UR38][R2.64+0x4] ;  /* 0x0000042602007981 */ /* 0x000ee4000c1e1900 */
[----:B---3--:R-:W-:-:S07]  /*0900*/  IMAD.IADD R17, R0, 0x1, -R17 ;  /* 0x0000000100117824 */ /* 0x008fce00078e0a11 */
.L_x_1792:
[----:B------:R-:W-:Y:S02]  /*0910*/  ULDC.64 UR4, c[0x0][0x788] ;  /* 0x0001e20000047ab9 */ /* 0x000fe40000000a00 */
[----:B------:R-:W-:-:S04]  /*0920*/  ISETP.NE.U32.AND P0, PT, RZ, UR4, PT ;  /* 0x00000004ff007c0c */ /* 0x000fc8000bf05070 */
[----:B------:R-:W-:-:S13]  /*0930*/  ISETP.NE.AND.EX P0, PT, RZ, UR5, PT, P0 ;  /* 0x00000005ff007c0c */ /* 0x000fda000bf05300 */
[----:B------:R-:W-:Y:S05]  /*0940*/  @!P0 BRA `(.L_x_1793) ;  /* 0x0000000000108947 */ /* 0x000fea0003800000 */
[----:B-1----:R-:W1:Y:S02]  /*0950*/  LDC.64 R2, c[0x0][0x788] ;  /* 0x0001e200ff027b82 */ /* 0x002e640000000a00 */
[----:B-1----:R-:W-:-:S05]  /*0960*/  IMAD.WIDE R2, R4, 0x4, R2 ;  /* 0x0000000404027825 */ /* 0x002fca00078e0202 */
[----:B------:R1:W5:Y:S01]  /*0970*/  LDG.E R18, desc[UR38][R2.64] ;  /* 0x0000002602127981 */ /* 0x000362000c1e1900 */
[----:B------:R-:W-:Y:S05]  /*0980*/  BRA `(.L_x_1794) ;  /* 0x0000000000247947 */ /* 0x000fea0003800000 */
.L_x_1793:
[----:B------:R-:W-:Y:S02]  /*0990*/  ULDC.64 UR4, c[0x0][0x778] ;  /* 0x0001de0000047ab9 */ /* 0x000fe40000000a00 */
[----:B------:R-:W-:-:S04]  /*09a0*/  ISETP.NE.U32.AND P0, PT, RZ, UR4, PT ;  /* 0x00000004ff007c0c */ /* 0x000fc8000bf05070 */
[----:B------:R-:W-:-:S13]  /*09b0*/  ISETP.NE.AND.EX P0, PT, RZ, UR5, PT, P0 ;  /* 0x00000005ff007c0c */ /* 0x000fda000bf05300 */
[----:B------:R-:W-:Y:S05]  /*09c0*/  @!P0 BRA `(.L_x_1794) ;  /* 0x0000000000148947 */ /* 0x000fea0003800000 */
[----:B-1----:R-:W1:Y:S02]  /*09d0*/  LDC.64 R2, c[0x0][0x778] ;  /* 0x0001de00ff027b82 */ /* 0x002e640000000a00 */
[----:B-1----:R-:W-:-:S05]  /*09e0*/  IMAD.WIDE R2, R4, 0x4, R2 ;  /* 0x0000000404027825 */ /* 0x002fca00078e0202 */
[----:B------:R-:W4:Y:S04]  /*09f0*/  LDG.E R18, desc[UR38][R2.64] ;  /* 0x0000002602127981 */ /* 0x000f28000c1e1900 */
[----:B------:R-:W4:Y:S02]  /*0a00*/  LDG.E R7, desc[UR38][R2.64+0x4] ;  /* 0x0000042602077981 */ /* 0x000f24000c1e1900 */
[----:B----4-:R-:W-:-:S07]  /*0a10*/  IMAD.IADD R18, R7, 0x1, -R18 ;  /* 0x0000000107127824 */ /* 0x010fce00078e0a12 */
.L_x_1794:
[----:B---3-5:R-:W-:Y:S01]  /*0a20*/  VIADD R0, R17, 0x3f ;  /* 0x0000003f11007836 */ /* 0x028fe20000000000 */
[----:B------:R-:W-:Y:S01]  /*0a30*/  ISETP.GE.AND P1, PT, R19, RZ, PT ;  /* 0x000000ff1300720c */ /* 0x000fe20003f26270 */
[----:B------:R-:W-:Y:S01]  /*0a40*/  ULDC UR4, c[0x0][0x74c] ;  /* 0x0001d30000047ab9 */ /* 0x000fe20000000800 */
[----:B-1----:R-:W-:Y:S02]  /*0a50*/  IADD3 R2, R5, R17, -R18 ;  /* 0x0000001105027210 */ /* 0x002fe40007ffe812 */
[----:B------:R-:W-:Y:S02]  /*0a60*/  SHF.R.S32.HI R3, RZ, 0x1f, R0 ;  /* 0x0000001fff037819 */ /* 0x000fe40000011400 */
[----:B------:R-:W-:Y:S01]  /*0a70*/  PLOP3.LUT P0, PT, PT, PT, PT, 0x80, 0x0 ;  /* 0x000000000000781c */ /* 0x000fe20003f0f070 */
[----:B------:R-:W-:Y:S01]  /*0a80*/  VIADD R2, R2, -UR4 ;  /* 0x8000000402027c36 */ /* 0x000fe20008000000 */
[----:B------:R-:W-:-:S04]  /*0a90*/  LEA.HI R3, R3, R0, RZ, 0x6 ;  /* 0x0000000003037211 */ /* 0x000fc800078f30ff */
[----:B--2---:R-:W-:Y:S02]  /*0aa0*/  SHF.R.S32.HI R4, RZ, 0x6, R3 ;  /* 0x00000006ff047819 */ /* 0x004fe40000011403 */
[----:B------:R-:W-:-:S03]  /*0ab0*/  SHF.R.S32.HI R7, RZ, 0x1f, R2 ;  /* 0x0000001fff077819 */ /* 0x000fc60000011402 */
[----:B------:R1:W-:Y:S01]  /*0ac0*/  STL [R1+0x14], R4 ;  /* 0x0000140401007387 */ /* 0x0003e20000100800 */
[----:B------:R-:W-:Y:S01]  /*0ad0*/  LEA.HI R7, R7, R2, RZ, 0x6 ;  /* 0x0000000207077211 */ /* 0x000fe200078f30ff */
[----:B------:R-:W-:Y:S06]  /*0ae0*/  @!P1 BRA `(.L_x_1795) ;  /* 0x0000000000249947 */ /* 0x000fec0003800000 */
[----:B------:R-:W-:Y:S01]  /*0af0*/  IADD3 R0, -R18, 0x9f, R17 ;  /* 0x0000009f12007810 */ /* 0x000fe20007ffe111 */
[----:B------:R-:W-:Y:S01]  /*0b00*/  ULDC UR4, c[0x0][0x748] ;  /* 0x0001d20000047ab9 */ /* 0x000fe20000000800 */
[----:B------:R-:W-:Y:S02]  /*0b10*/  IMAD.MOV.U32 R2, RZ, RZ, R4 ;  /* 0x000000ffff027224 */ /* 0x000fe400078e0004 */
[----:B------:R-:W-:-:S04]  /*0b20*/  IADD3 R0, R0, UR4, R5 ;  /* 0x0000000400007c10 */ /* 0x000fc8000fffe005 */
[----:B------:R-:W-:-:S04]  /*0b30*/  SHF.R.S32.HI R3, RZ, 0x1f, R0 ;  /* 0x0000001fff037819 */ /* 0x000fc80000011400 */
[----:B------:R-:W-:-:S04]  /*0b40*/  LEA.HI R3, R3, R0, RZ, 0x6 ;  /* 0x0000000003037211 */ /* 0x000fc800078f30ff */
[----:B------:R-:W-:-:S04]  /*0b50*/  SHF.R.S32.HI R3, RZ, 0x6, R3 ;  /* 0x00000006ff037819 */ /* 0x000fc80000011403 */
[----:B------:R-:W-:-:S05]  /*0b60*/  VIMNMX R2, R2, R3, PT ;  /* 0x0000000302027248 */ /* 0x000fca0003fe0100 */
[----:B------:R2:W-:Y:S02]  /*0b70*/  STL [R1+0x14], R2 ;  /* 0x0000140201007387 */ /* 0x0005e40000100800 */
.L_x_1795:
[----:B------:R-:W3:Y:S01]  /*0b80*/  LDL R0, [R1+0x14] ;  /* 0x0000140001007983 */ /* 0x000ee20000100800 */
[----:B------:R-:W-:Y:S02]  /*0b90*/  SHF.R.S32.HI R7, RZ, 0x6, R7 ;  /* 0x00000006ff077819 */ /* 0x000fe40000011407 */
[----:B------:R-:W-:Y:S02]  /*0ba0*/  CS2R R70, SRZ ;  /* 0x0000000000467805 */ /* 0x000fe4000001ff00 */
[----:B------:R-:W-:Y:S02]  /*0bb0*/  CS2R R68, SRZ ;  /* 0x0000000000447805 */ /* 0x000fe4000001ff00 */
[----:B------:R-:W-:Y:S02]  /*0bc0*/  CS2R R66, SRZ ;  /* 0x0000000000427805 */ /* 0x000fe4000001ff00 */
[----:B------:R-:W-:Y:S02]  /*0bd0*/  VIMNMX R16, RZ, R7, !PT ;  /* 0x00000007ff107248 */ /* 0x000fe40007fe0100 */
        /* <DEDUP_REMOVED lines=45> */
[----:B---3--:R-:W-:-:S13]  /*0eb0*/  ISETP.GT.AND P1, PT, R0, R16, PT ;  /* 0x000000100000720c */ /* 0x008fda0003f24270 */
[----:B------:R-:W-:Y:S05]  /*0ec0*/  @!P1 BRA `(.L_x_1796) ;  /* 0x0000003800749947 */ /* 0x000fea0003800000 */
[----:B------:R-:W3:Y:S01]  /*0ed0*/  S2UR UR4, SR_CgaCtaId ;  /* 0x00000000000479c3 */ /* 0x000ee20000008800 */
[----:B------:R-:W-:Y:S01]  /*0ee0*/  UMOV UR36, 0x400 ;  /* 0x0000040000247882 */ /* 0x000fe20000000000 */
[----:B------:R-:W-:Y:S01]  /*0ef0*/  ULDC UR42, c[0x0][0x75c] ;  /* 0x0001d700002a7ab9 */ /* 0x000fe20000000800 */
[----:B------:R-:W-:Y:S01]  /*0f00*/  ULDC UR43, c[0x0][0x744] ;  /* 0x0001d100002b7ab9 */ /* 0x000fe20000000800 */
[----:B------:R-:W-:Y:S01]  /*0f10*/  ULDC.64 UR40, c[0x0][0x748] ;  /* 0x0001d20000287ab9 */ /* 0x000fe20000000a00 */
[----:B---3--:R-:W-:-:S04]  /*0f20*/  ULEA UR36, UR4, UR36, 0x18 ;  /* 0x0000002404247291 */ /* 0x008fc8000f8ec03f */
[----:B------:R-:W-:-:S04]  /*0f30*/  UIADD3 UR37, UR36, 0x30400, URZ ;  /* 0x0003040024257890 */ /* 0x000fc8000fffe03f */
[----:B------:R-:W-:-:S06]  /*0f40*/  ULOP3.LUT UP0, URZ, UR37, 0x1bf, URZ, 0xc0, !UPT ;  /* 0x000001bf253f7892 */ /* 0x000fcc000f80c03f */
[----:B------:R-:W-:-:S13]  /*0f50*/  PLOP3.LUT P0, PT, PT, PT, UP0, 0x80, 0x0 ;  /* 0x000000000000781c */ /* 0x000fda0003f0f008 */
[----:B------:R-:W-:Y:S05]  /*0f60*/  @!P0 BRA `(.L_x_1797) ;  /* 0x00000000007c8947 */ /* 0x000fea0003800000 */
[----:B--2---:R-:W-:Y:S01]  /*0f70*/  MOV R2, 0x0 ;  /* 0x0000000000027802 */ /* 0x004fe20000000f00 */
[----:B------:R-:W-:Y:S01]  /*0f80*/  ULDC.64 UR4, c[0x4][0x80] ;  /* 0x0100200000047ab9 */ /* 0x000fe20000000a00 */
[----:B------:R-:W-:Y:S01]  /*0f90*/  ULDC.64 UR6, c[0x4][0x8] ;  /* 0x0100020000067ab9 */ /* 0x000fe20000000a00 */
[----:B-1----:R-:W-:Y:S01]  /*0fa0*/  IMAD.U32 R4, RZ, RZ, UR4 ;  /* 0x00000004ff047e24 */ /* 0x002fe2000f8e00ff */
        /* <DEDUP_REMOVED lines=12> */
.L_x_1798:
        /* <DEDUP_REMOVED lines=15> */
.L_x_1797:
[----:B------:R-:W-:-:S04]  /*1160*/  IMAD.U32 R0, RZ, RZ, UR36 ;  /* 0x00000024ff007e24 */ /* 0x000fc8000f8e00ff */
[----:B------:R-:W-:-:S05]  /*1170*/  VIADD R0, R0, 0x33400 ;  /* 0x0003340000007836 */ /* 0x000fca0000000000 */
[----:B------:R-:W-:-:S13]  /*1180*/  LOP3.LUT P0, RZ, R0, 0x1bf, RZ, 0xc0, !PT ;  /* 0x000001bf00ff7812 */ /* 0x000fda000780c0ff */
        /* <DEDUP_REMOVED lines=17> */
.L_x_1800:
        /* <DEDUP_REMOVED lines=15> */
.L_x_1799:
[----:B--2---:R-:W2:Y:S01]  /*1390*/  S2R R2, SR_TID.X ;  /* 0x0000000000027919 */ /* 0x004ea20000002100 */
[----:B------:R-:W-:Y:S01]  /*13a0*/  UMOV UR4, 0xffffffff ;  /* 0xffffffff00047882 */ /* 0x000fe20000000000 */
[----:B--2---:R-:W-:-:S05]  /*13b0*/  VIADD R0, R2, 0xffffff80 ;  /* 0xffffff8002007836 */ /* 0x004fca0000000000 */
[----:B------:R-:W-:-:S04]  /*13c0*/  SHF.R.S32.HI R3, RZ, 0x1f, R0 ;  /* 0x0000001fff037819 */ /* 0x000fc80000011400 */
[----:B------:R-:W-:-:S04]  /*13d0*/  LEA.HI R2, R3, R0, RZ, 0x7 ;  /* 0x0000000003027211 */ /* 0x000fc800078f38ff */
[----:B------:R-:W-:Y:S01]  /*13e0*/  SHF.R.S32.HI R13, RZ, 0x7, R2 ;  /* 0x00000007ff0d7819 */ /* 0x000fe20000011402 */
[----:B------:R-:W-:Y:S06]  /*13f0*/  BRA.DIV UR4, `(.L_x_1801) ;  /* 0x0000009e04e87947 */ /* 0x000fec000b800000 */
[----:B------:R2:W3:Y:S02]  /*1400*/  SHFL.IDX PT, R14, R13, RZ, 0x1f ;  /* 0x00001fff0d0e7589 */ /* 0x0004e400000e0000 */
.L_x_1946:
[----:B------:R-:W-:Y:S02]  /*1410*/  SHF.L.U32 R10, RZ, 0x1f, RZ ;  /* 0x0000001fff0a7819 */ /* 0x000fe400000006ff */
[CC--:B-1----:R-:W-:Y:S02]  /*1420*/  LEA.HI R4, R3.reuse, R0.reuse, RZ, 0x4 ;  /* 0x0000000003047211 */ /* 0x0c2fe400078f20ff */
[----:B------:R-:W1:Y:S01]  /*1430*/  SYNCS.PHASECHK.TRANS64.TRYWAIT P0, [UR36+0x36400], R10 ;  /* 0x0364000aff0075a7 */ /* 0x000e620008000164 */
[----:B------:R-:W-:Y:S01]  /*1440*/  LEA.HI R6, R3, R0, RZ, 0x5 ;  /* 0x0000000003067211 */ /* 0x000fe200078f28ff */
[----:B---3--:R-:W-:Y:S01]  /*1450*/  IMAD.HI R3, R14, 0x55555556, RZ ;  /* 0x555555560e037827 */ /* 0x008fe200078e02ff */
        /* <DEDUP_REMOVED lines=11> */
[----:B-1----:R-:W-:Y:S06]  /*1510*/  @P0 BRA `(.L_x_1802) ;  /* 0x0000000000080947 */ /* 0x002fec0003800000 */
[----:B------:R-:W1:Y:S02]  /*1520*/  SYNCS.PHASECHK.TRANS64.TRYWAIT P0, [UR36+0x36400], R10 ;  /* 0x0364000aff0075a7 */ /* 0x000e640008000164 */
[----:B-1----:R-:W-:Y:S05]  /*1530*/  @!P0 BRA `(.L_x_1803) ;  /* 0x0000009c00b48947 */ /* 0x002fea0003800000 */
.L_x_1802:
[----:B------:R-:W3:Y:S01]  /*1540*/  LDL.LU R14, [R1] ;  /* 0x00000000010e7983 */ /* 0x000ee20000300800 */
[----:B------:R-:W-:Y:S01]  /*1550*/  IMAD.IADD R11, R8, 0x1, -R9 ;  /* 0x00000001080b7824 */ /* 0x000fe200078e0a09 */
[----:B------:R-:W-:Y:S01]  /*1560*/  SHF.R.S32.HI R8, RZ, 0x1f, R7 ;  /* 0x0000001fff087819 */ /* 0x000fe20000011407 */
[C---:B-1----:R-:W-:Y:S01]  /*1570*/  IMAD.HI R10, R13.reuse, 0x55555556, RZ ;  /* 0x555555560d0a7827 */ /* 0x042fe200078e02ff */
[--C-:B------:R-:W-:Y:S02]  /*1580*/  SHF.R.S32.HI R5, RZ, 0x1, R2.reuse ;  /* 0x00000001ff057819 */ /* 0x100fe40000011402 */
[----:B------:R-:W-:Y:S02]  /*1590*/  CS2R R70, SRZ ;  /* 0x0000000000467805 */ /* 0x000fe4000001ff00 */
[----:B------:R-:W-:Y:S01]  /*15a0*/  SHF.R.S32.HI R6, RZ, 0x1f, R2 ;  /* 0x0000001fff067819 */ /* 0x000fe20000011402 */
[----:B------:R-:W-:Y:S01]  /*15b0*/  IMAD R12, R13, 0x400, R0 ;  /* 0x000004000d0c7824 */ /* 0x000fe200078e0200 */
[----:B------:R-:W-:-:S02]  /*15c0*/  LEA.HI R8, R8, R7, RZ, 0x3 ;  /* 0x0000000708087211 */ /* 0x000fc400078f18ff */
[----:B------:R-:W-:Y:S02]  /*15d0*/  CS2R R68, SRZ ;  /* 0x0000000000447805 */ /* 0x000fe4000001ff00 */
[----:B------:R-:W-:Y:S02]  /*15e0*/  LEA.HI R6, R6, R5, RZ, 0x2 ;  /* 0x0000000506067211 */ /* 0x000fe400078f10ff */
[----:B------:R-:W-:Y:S02]  /*15f0*/  CS2R R66, SRZ ;  /* 0x0000000000427805 */ /* 0x000fe4000001ff00 */
[----:B------:R-:W-:Y:S01]  /*1600*/  LOP3.LUT R2, R2, 0x7fffffe, RZ, 0xc0, !PT ;  /* 0x07fffffe02027812 */ /* 0x000fe200078ec0ff */
[----:B------:R-:W-:Y:S01]  /*1610*/  IMAD.SHL.U32 R8, R8, 0x20, RZ ;  /* 0x0000002008087824 */ /* 0x000fe200078e00ff */
[----:B------:R-:W-:Y:S02]  /*1620*/  LOP3.LUT R6, R6, 0xfffffffc, RZ, 0xc0, !PT ;  /* 0xfffffffc06067812 */ /* 0x000fe400078ec0ff */
[----:B------:R-:W-:-:S02]  /*1630*/  CS2R R64, SRZ ;  /* 0x0000000000407805 */ /* 0x000fc4000001ff00 */
[----:B------:R-:W-:Y:S01]  /*1640*/  SHF.R.S32.HI R3, RZ, 0x1f, R0 ;  /* 0x0000001fff037819 */ /* 0x000fe20000011400 */
[----:B------:R-:W-:Y:S01]  /*1650*/  IMAD.IADD R9, R7, 0x1, -R2 ;  /* 0x0000000107097824 */ /* 0x000fe200078e0a02 */
[----:B------:R-:W-:Y:S01]  /*1660*/  SHF.R.S32.HI R4, RZ, 0x4, R4 ;  /* 0x00000004ff047819 */ /* 0x000fe20000011404 */
[----:B------:R-:W-:Y:S01]  /*1670*/  IMAD.IADD R7, R5, 0x1, -R6 ;  /* 0x0000000105077824 */ /* 0x000fe200078e0a06 */
[----:B------:R-:W-:Y:S02]  /*1680*/  LEA.HI R10, R10, R10, RZ, 0x1 ;  /* 0x0000000a0a0a7211 */ /* 0x000fe400078f08ff */
[----:B------:R-:W-:Y:S02]  /*1690*/  CS2R R62, SRZ ;  /* 0x00000000003e7805 */ /* 0x000fe4000001ff00 */
[----:B------:R-:W-:Y:S01]  /*16a0*/  LOP3.LUT R8, R8, 0x7fffff00, RZ, 0xc0, !PT ;  /* 0x7fffff0008087812 */ /* 0x000fe200078ec0ff */
[----:B------:R-:W-:Y:S01]  /*16b0*/  IMAD.SHL.U32 R6, R7, 0x40, RZ ;  /* 0x0000004007067824 */ /* 0x000fe200078e00ff */
[CC--:B------:R-:W-:Y:S01]  /*16c0*/  LEA.HI R2, R3.reuse, R0.reuse, RZ, 0x2 ;  /* 0x0000000003027211 */ /* 0x0c0fe200078f10ff */
[----:B------:R-:W-:Y:S01]  /*16d0*/  IMAD.SHL.U32 R15, R4, 0x8, RZ ;  /* 0x00000008040f7824 */ /* 0x000fe200078e00ff */
[----:B------:R-:W-:Y:S01]  /*16e0*/  LEA.HI R3, R3, R0, RZ, 0x5 ;  /* 0x0000000003037211 */ /* 0x000fe200078f28ff */
[----:B------:R-:W-:Y:S01]  /*16f0*/  IMAD R10, R10, -0x3, R13 ;  /* 0xfffffffd0a0a7824 */ /* 0x000fe200078e020d */
[----:B------:R-:W-:Y:S01]  /*1700*/  SHF.R.S32.HI R4, RZ, 0x2, R2 ;  /* 0x00000002ff047819 */ /* 0x000fe20000011402 */
[----:B------:R-:W-:Y:S01]  /*1710*/  IMAD R8, R13, 0x800, R8 ;  /* 0x000008000d087824 */ /* 0x000fe200078e0208 */
[----:B------:R-:W-:-:S02]  /*1720*/  SHF.R.S32.HI R5, RZ, 0x1f, R2 ;  /* 0x0000001fff057819 */ /* 0x000fc40000011402 */
[----:B------:R-:W-:Y:S02]  /*1730*/  CS2R R60, SRZ ;  /* 0x00000000003c7805 */ /* 0x000fe4000001ff00 */
[----:B--2---:R-:W-:Y:S01]  /*1740*/  LOP3.LUT R13, R2, 0x7ffffffc, RZ, 0xc0, !PT ;  /* 0x7ffffffc020d7812 */ /* 0x004fe200078ec0ff */
[----:B------:R-:W-:Y:S01]  /*1750*/  IMAD R8, R9, 0x20, R8 ;  /* 0x0000002009087824 */ /* 0x000fe200078e0208 */
[----:B------:R-:W-:Y:S01]  /*1760*/  LOP3.LUT R6, R6, 0xc0, RZ, 0xc0, !PT ;  /* 0x000000c006067812 */ /* 0x000fe200078ec0ff */
[----:B------:R-:W-:Y:S01]  /*1770*/  IMAD.MOV.U32 R9, RZ, RZ, 0x20 ;  /* 0x00000020ff097424 */ /* 0x000fe200078e00ff */
[----:B------:R-:W-:Y:S01]  /*1780*/  LEA.HI R5, R5, R4, RZ, 0x3 ;  /* 0x0000000405057211 */ /* 0x000fe200078f18ff */
[----:B------:R-:W-:Y:S01]  /*1790*/  IMAD.IADD R13, R0, 0x1, -R13 ;  /* 0x00000001000d7824 */ /* 0x000fe200078e0a0d */
[----:B------:R-:W-:Y:S01]  /*17a0*/  LOP3.LUT R15, R6, 0x8, R15, 0xf8, !PT ;  /* 0x00000008060f7812 */ /* 0x000fe200078ef80f */
[----:B------:R-:W-:Y:S01]  /*17b0*/  IMAD R8, R11, 0x200, R8 ;  /* 0x000002000b087824 */ /* 0x000fe200078e0208 */
[----:B------:R-:W-:Y:S01]  /*17c0*/  SHF.R.U32.HI R0, RZ, 0x3, R6 ;  /* 0x00000003ff007819 */ /* 0x000fe20000011606 */
[----:B------:R-:W-:Y:S01]  /*17d0*/  IMAD R10, R10, 0x10, R13 ;  /* 0x000000100a0a7824 */ /* 0x000fe200078e020d */
[----:B------:R-:W-:Y:S01]  /*17e0*/  LOP3.LUT R5, R5, 0xfffffff8, RZ, 0xc0, !PT ;  /* 0xfffffff805057812 */ /* 0x000fe200078ec0ff */
[----:B------:R-:W-:Y:S01]  /*17f0*/  IMAD R13, R19, -0x60, RZ ;  /* 0xffffffa0130d7824 */ /* 0x000fe200078e02ff */
[----:B------:R-:W-:Y:S01]  /*1800*/  LOP3.LUT R15, R15, R0, RZ, 0x3c, !PT ;  /* 0x000000000f0f7212 */ /* 0x000fe200078e3cff */
[----:B------:R-:W-:Y:S01]  /*1810*/  IMAD.IADD R0, R18, 0x1, -R17 ;  /* 0x0000000112007824 */ /* 0x000fe200078e0a11 */
[----:B------:R-:W-:Y:S01]  /*1820*/  SHF.R.S32.HI R3, RZ, 0x5, R3 ;  /* 0x00000005ff037819 */ /* 0x000fe20000011403 */
[----:B------:R-:W-:Y:S01]  /*1830*/  IMAD.IADD R6, R4, 0x1, -R5 ;  /* 0x0000000104067824 */ /* 0x000fe200078e0a05 */
[----:B------:R-:W-:Y:S01]  /*1840*/  LOP3.LUT P0, RZ, R7, 0x2, RZ, 0xc0, !PT ;  /* 0x0000000207ff7812 */ /* 0x000fe2000780c0ff */
[----:B------:R-:W-:Y:S01]  /*1850*/  IMAD.IADD R18, R13, 0x1, R18 ;  /* 0x000000010d127824 */ /* 0x000fe200078e0212 */
[----:B------:R1:W-:Y:S01]  /*1860*/  STL [R1+0x4], R0 ;  /* 0x0000040001007387 */ /* 0x0003e20000100800 */
[----:B------:R-:W-:Y:S01]  /*1870*/  IMAD.IADD R15, R8, 0x1, R15 ;  /* 0x00000001080f7824 */ /* 0x000fe200078e020f */
[----:B------:R-:W-:Y:S01]  /*1880*/  SEL R9, R9, 0xffffffe0, !P0 ;  /* 0xffffffe009097807 */ /* 0x000fe20004000000 */
[----:B------:R-:W-:Y:S01]  /*1890*/  IMAD R6, R3, 0x10, R6 ;  /* 0x0000001003067824 */ /* 0x000fe200078e0206 */
[----:B------:R-:W-:Y:S01]  /*18a0*/  IADD3 R4, -R17, 0x1, R18 ;  /* 0x0000000111047810 */ /* 0x000fe20007ffe112 */
[----:B------:R-:W-:Y:S01]  /*18b0*/  IMAD.SHL.U32 R3, R10, 0x2, RZ ;  /* 0x000000020a037824 */ /* 0x000fe200078e00ff */
[----:B------:R-:W-:Y:S01]  /*18c0*/  LEA R11, R15, UR36, 0x1 ;  /* 0x000000240f0b7c11 */ /* 0x000fe2000f8e08ff */
[----:B------:R-:W-:Y:S01]  /*18d0*/  IMAD.MOV.U32 R7, RZ, RZ, RZ ;  /* 0x000000ffff077224 */ /* 0x000fe200078e00ff */
[----:B------:R-:W-:Y:S01]  /*18e0*/  CS2R R58, SRZ ;  /* 0x00000000003a7805 */ /* 0x000fe2000001ff00 */
[--C-:B------:R-:W-:Y:S01]  /*18f0*/  IMAD.IADD R4, R4, 0x1, -R3.reuse ;  /* 0x0000000104047824 */ /* 0x100fe200078e0a03 */
[----:B------:R-:W-:Y:S01]  /*1900*/  CS2R R56, SRZ ;  /* 0x0000000000387805 */ /* 0x000fe2000001ff00 */
[----:B-1----:R-:W-:Y:S01]  /*1910*/  IMAD.SHL.U32 R0, R12, 0x4, RZ ;  /* 0x000000040c007824 */ /* 0x002fe200078e00ff */
[----:B------:R-:W-:Y:S01]  /*1920*/  CS2R R54, SRZ ;  /* 0x0000000000367805 */ /* 0x000fe2000001ff00 */
[--C-:B------:R-:W-:Y:S01]  /*1930*/  IMAD.IADD R12, R18, 0x1, -R3.reuse ;  /* 0x00000001120c7824 */ /* 0x100fe200078e0a03 */
[----:B------:R-:W-:Y:S01]  /*1940*/  CS2R R52, SRZ ;  /* 0x0000000000347805 */ /* 0x000fe2000001ff00 */
[----:B------:R-:W-:Y:S01]  /*1950*/  IMAD.IADD R10, R13, 0x1, -R3 ;  /* 0x000000010d0a7824 */ /* 0x000fe200078e0a03 */
[----:B------:R-:W-:Y:S01]  /*1960*/  IADD3 R3, R9, 0x30400, R11 ;  /* 0x0003040009037810 */ /* 0x000fe20007ffe00b */
[----:B------:R-:W-:Y:S01]  /*1970*/  IMAD.MOV.U32 R2, RZ, RZ, RZ ;  /* 0x000000ffff027224 */ /* 0x000fe200078e00ff */
[----:B------:R1:W-:Y:S01]  /*1980*/  STL [R1+0x8], R12 ;  /* 0x0000080c01007387 */ /* 0x0003e20000100800 */
[----:B------:R-:W-:Y:S01]  /*1990*/  IMAD.MOV.U32 R5, RZ, RZ, RZ ;  /* 0x000000ffff057224 */ /* 0x000fe200078e00ff */
[----:B------:R-:W-:-:S02]  /*19a0*/  CS2R R50, SRZ ;  /* 0x0000000000327805 */ /* 0x000fc4000001ff00 */
[----:B------:R-:W-:Y:S01]  /*19b0*/  CS2R R48, SRZ ;  /* 0x0000000000307805 */ /* 0x000fe2000001ff00 */
[----:B------:R1:W-:Y:S01]  /*19c0*/  STL [R1], R11 ;  /* 0x0000000b01007387 */ /* 0x0003e20000100800 */
[----:B------:R-:W-:Y:S02]  /*19d0*/  CS2R R46, SRZ ;  /* 0x00000000002e7805 */ /* 0x000fe4000001ff00 */
[----:B------:R-:W-:Y:S02]  /*19e0*/  CS2R R44, SRZ ;  /* 0x00000000002c7805 */ /* 0x000fe4000001ff00 */
[----:B------:R-:W-:Y:S01]  /*19f0*/  CS2R R42, SRZ ;  /* 0x00000000002a7805 */ /* 0x000fe2000001ff00 */
[----:B------:R1:W-:Y:S01]  /*1a00*/  STL [R1+0x10], R10 ;  /* 0x0000100a01007387 */ /* 0x0003e20000100800 */
[----:B------:R-:W-:Y:S02]  /*1a10*/  CS2R R40, SRZ ;  /* 0x0000000000287805 */ /* 0x000fe4000001ff00 */
[----:B------:R-:W-:-:S02]  /*1a20*/  CS2R R38, SRZ ;  /* 0x0000000000267805 */ /* 0x000fc4000001ff00 */
[----:B------:R-:W-:Y:S01]  /*1a30*/  CS2R R36, SRZ ;  /* 0x0000000000247805 */ /* 0x000fe2000001ff00 */
[----:B------:R1:W-:Y:S01]  /*1a40*/  STL [R1+0xc], R3 ;  /* 0x00000c0301007387 */ /* 0x0003e20000100800 */
        /* <DEDUP_REMOVED lines=31> */
[----:B-1-3--:R-:W-:-:S07]  /*1c40*/  LOP3.LUT R8, R14, 0x1, RZ, 0xfc, !PT ;  /* 0x000000010e087812 */ /* 0x00afce00078efcff */
.L_x_1822:
[----:B------:R-:W-:-:S13]  /*1c50*/  ISETP.NE.AND P0, PT, R8, 0x3, PT ;  /* 0x000000030800780c */ /* 0x000fda0003f05270 */
[----:B------:R-:W-:Y:S05]  /*1c60*/  @!P0 BRA `(.L_x_1804) ;  /* 0x0000000000048947 */ /* 0x000fea0003800000 */
[----:B------:R-:W-:Y:S01]  /*1c70*/  BPT.TRAP 0x1 ;  /* 0x000000040000795c */ /* 0x000fe20000300000 */
.L_x_1804:
[----:B------:R-:W-:Y:S02]  /*1c80*/  LEA R3, R2, UR36, 0x3 ;  /* 0x0000002402037c11 */ /* 0x000fe4000f8e18ff */
[----:B------:R-:W-:-:S04]  /*1c90*/  SHF.L.U32 R10, R7, 0x1f, RZ ;  /* 0x0000001f070a7819 */ /* 0x000fc800000006ff */
[----:B------:R1:W2:Y:S01]  /*1ca0*/  SYNCS.PHASECHK.TRANS64.TRYWAIT P1, [R3+URZ+0x36410], R10 ;  /* 0x0364100a030075a7 */ /* 0x0002a2000802017f */
[----:B------:R-:W-:Y:S05]  /*1cb0*/  @!P0 BRA `(.L_x_1805) ;  /* 0x0000000000048947 */ /* 0x000fea0003800000 */
[----:B------:R-:W-:Y:S01]  /*1cc0*/  BPT.TRAP 0x1 ;  /* 0x000000040000795c */ /* 0x000fe20000300000 */
.L_x_1805:
[----:B--2---:R-:W-:Y:S05]  /*1cd0*/  @P1 BRA `(.L_x_1806) ;  /* 0x0000000000081947 */ /* 0x004fea0003800000 */
[----:B------:R-:W2:Y:S02]  /*1ce0*/  SYNCS.PHASECHK.TRANS64.TRYWAIT P1, [R3+URZ+0x36410], R10 ;  /* 0x0364100a030075a7 */ /* 0x000ea4000802017f */
[----:B--2---:R-:W-:Y:S05]  /*1cf0*/  @!P1 BRA `(.L_x_1807) ;  /* 0x0000009400dc9947 */ /* 0x004fea0003800000 */
.L_x_1806:
        /* <DEDUP_REMOVED lines=99> */
[----:B-12---:R1:W2:Y:S04]  /*2330*/  LDS R10, [R11+0x30000] ;  /* 0x030000000b0a7984 */ /* 0x0062a80000000800 */
[----:B------:R1:W3:Y:S01]  /*2340*/  LDS R9, [R11+0x30020] ;  /* 0x030020000b097984 */ /* 0x0002e20000000800 */
[----:B------:R-:W-:Y:S05]  /*2350*/  @!P0 BRA `(.L_x_1808) ;  /* 0x0000000000048947 */ /* 0x000fea0003800000 */
[----:B------:R-:W-:Y:S01]  /*2360*/  BPT.TRAP 0x1 ;  /* 0x000000040000795c */ /* 0x000fe20000300000 */
.L_x_1808:
[----:B-1----:R-:W-:-:S04]  /*2370*/  SHF.L.U32 R11, R5, 0x1f, RZ ;  /* 0x0000001f050b7819 */ /* 0x002fc800000006ff */
[----:B------:R1:W4:Y:S01]  /*2380*/  SYNCS.PHASECHK.TRANS64.TRYWAIT P1, [UR36+0x36430], R11 ;  /* 0x0364300bff0075a7 */ /* 0x0003220008020164 */
[----:B------:R-:W-:Y:S05]  /*2390*/  @!P0 BRA `(.L_x_1809) ;  /* 0x0000000000048947 */ /* 0x000fea0003800000 */
[----:B------:R-:W-:Y:S01]  /*23a0*/  BPT.TRAP 0x1 ;  /* 0x000000040000795c */ /* 0x000fe20000300000 */
.L_x_1809:
[----:B----4-:R-:W-:Y:S05]  /*23b0*/  @P1 BRA `(.L_x_1810) ;  /* 0x0000000000081947 */ /* 0x010fea0003800000 */
[----:B------:R-:W4:Y:S02]  /*23c0*/  SYNCS.PHASECHK.TRANS64.TRYWAIT P1, [UR36+0x36430], R11 ;  /* 0x0364300bff0075a7 */ /* 0x000f240008020164 */
[----:B----4-:R-:W-:Y:S05]  /*23d0*/  @!P1 BRA `(.L_x_1811) ;  /* 0x0000009000389947 */ /* 0x010fea0003800000 */
.L_x_1810:
[----:B------:R-:W-:Y:S01]  /*23e0*/  UIADD3 UR5, UR36, 0x2a000, URZ ;  /* 0x0002a00024057890 */ /* 0x000fe2000fffe03f */
[----:B------:R-:W5:Y:S01]  /*23f0*/  LDL R152, [R1+0x8] ;  /* 0x0000080001987983 */ /* 0x000f620000100800 */
[----:B------:R-:W-:Y:S01]  /*2400*/  UIADD3 UR4, UR4, 0x9000, URZ ;  /* 0x0000900004047890 */ /* 0x000fe2000fffe03f */
[----:B------:R-:W-:Y:S01]  /*2410*/  WARPGROUP.ARRIVE ;  /* 0x00000000000079c5 */ /* 0x000fe20000000000 */
[----:B------:R-:W-:Y:S01]  /*2420*/  USHF.R.U32.HI UR5, URZ, 0x4, UR5 ;  /* 0x000000043f057899 */ /* 0x000fe20008011605 */
[----:B------:R-:W-:Y:S01]  /*2430*/  FMUL.FTZ R15, R140, UR42 ;  /* 0x0000002a8c0f7c20 */ /* 0x000fe20008410000 */
[----:B------:R-:W-:Y:S01]  /*2440*/  USHF.R.U32.HI UR4, URZ, 0x4, UR4 ;  /* 0x000000043f047899 */ /* 0x000fe20008011604 */
[----:B------:R-:W2:Y:S01]  /*2450*/  LDC R140, c[0x0][0x750] ;  /* 0x0001d400ff8c7b82 */ /* 0x000ea20000000800 */
[----:B------:R-:W-:Y:S01]  /*2460*/  ULOP3.LUT UR5, UR5, 0x3fff, URZ, 0xc0, !UPT ;  /* 0x00003fff05057892 */ /* 0x000fe2000f8ec03f */
[----:B-1--4-:R-:W-:Y:S01]  /*2470*/  FMUL.FTZ R11, R136, UR42 ;  /* 0x0000002a880b7c20 */ /* 0x012fe20008410000 */
        /* <DEDUP_REMOVED lines=26> */
[----:B--2---:R-:W-:Y:S01]  /*2620*/  ISETP.GE.AND P2, PT, R140, 0x1, PT ;  /* 0x000000018c00780c */ /* 0x004fe20003f46270 */
[----:B------:R-:W1:Y:S01]  /*2630*/  MUFU.TANH R11, R11 ;  /* 0x0000000b000b7308 */ /* 0x000e620000002400 */
[----:B------:R-:W-:-:S02]  /*2640*/  IMAD R141, R16, 0x40, R6 ;  /* 0x00000040108d7824 */ /* 0x000fc400078e0206 */
[----:B------:R-:W-:-:S05]  /*2650*/  VIADD R144, R4, UR41 ;  /* 0x0000002904907c36 */ /* 0x000fca0008000000 */
[----:B------:R-:W2:Y:S08]  /*2660*/  MUFU.TANH R12, R12 ;  /* 0x0000000c000c7308 */ /* 0x000eb00000002400 */
[----:B------:R-:W4:Y:S08]  /*2670*/  MUFU.TANH R13, R13 ;  /* 0x0000000d000d7308 */ /* 0x000f300000002400 */
        /* <DEDUP_REMOVED lines=89> */
[----:B-12-4-:R-:W-:Y:S05]  /*2c10*/  @!P2 BRA `(.L_x_1812) ;  /* 0x000000000060a947 */ /* 0x016fea0003800000 */
[----:B------:R-:W2:Y:S01]  /*2c20*/  LDL R153, [R1+0x4] ;  /* 0x0000040001997983 */ /* 0x000ea20000100800 */
[----:B------:R-:W-:Y:S01]  /*2c30*/  BSSY B0, `(.L_x_1813) ;  /* 0x0000011000007945 */ /* 0x000fe20003800000 */
[----:B--2---:R-:W-:-:S05]  /*2c40*/  IMAD.IADD R145, R153, 0x1, R141 ;  /* 0x0000000199917824 */ /* 0x004fca00078e028d */
[----:B------:R-:W-:-:S13]  /*2c50*/  ISETP.GT.AND P1, PT, R145, -0x1, PT ;  /* 0xffffffff9100780c */ /* 0x000fda0003f24270 */
[----:B------:R-:W-:Y:S05]  /*2c60*/  @P1 BRA `(.L_x_1814) ;  /* 0x0000000000201947 */ /* 0x000fea0003800000 */
[----:B------:R-:W-:Y:S02]  /*2c70*/  ISETP.NE.AND P1, PT, R140, 0x1, PT ;  /* 0x000000018c00780c */ /* 0x000fe40003f25270 */
[----:B------:R-:W-:-:S11]  /*2c80*/  LOP3.LUT R145, RZ, R145, RZ, 0x33, !PT ;  /* 0x00000091ff917212 */ /* 0x000fd600078e33ff */
[----:B------:R-:W1:Y:S08]  /*2c90*/  @P1 LDC R142, c[0x0][0x754] ;  /* 0x0001d500ff8e1b82 */ /* 0x000e700000000800 */
[----:B------:R-:W2:Y:S01]  /*2ca0*/  @P1 LDC R143, c[0x0][0x758] ;  /* 0x0001d600ff8f1b82 */ /* 0x000ea20000000800 */
[----:B-1----:R-:W-:-:S05]  /*2cb0*/  @P1 IMAD.HI.U32 R142, R145, R142, RZ ;  /* 0x0000008e918e1227 */ /* 0x002fca00078e00ff */
[----:B--2---:R-:W-:-:S04]  /*2cc0*/  @P1 SHF.R.U32.HI R145, RZ, R143, R142 ;  /* 0x0000008fff911219 */ /* 0x004fc8000001168e */
[----:B------:R-:W-:Y:S01]  /*2cd0*/  LOP3.LUT R145, RZ, R145, RZ, 0x33, !PT ;  /* 0x00000091ff917212 */ /* 0x000fe200078e33ff */
[----:B------:R-:W-:Y:S06]  /*2ce0*/  BRA `(.L_x_1815) ;  /* 0x0000000000147947 */ /* 0x000fec0003800000 */
.L_x_1814:
[----:B------:R-:W-:-:S13]  /*2cf0*/  ISETP.NE.AND P1, PT, R140, 0x1, PT ;  /* 0x000000018c00780c */ /* 0x000fda0003f25270 */
[----:B------:R-:W1:Y:S08]  /*2d00*/  @P1 LDC R143, c[0x0][0x754] ;  /* 0x0001d500ff8f1b82 */ /* 0x000e700000000800 */
[----:B------:R-:W2:Y:S01]  /*2d10*/  @P1 LDC R142, c[0x0][0x758] ;  /* 0x0001d600ff8e1b82 */ /* 0x000ea20000000800 */
[----:B-1----:R-:W-:-:S05]  /*2d20*/  @P1 IMAD.HI.U32 R143, R145, R143, RZ ;  /* 0x0000008f918f1227 */ /* 0x002fca00078e00ff */
[----:B--2---:R-:W-:-:S07]  /*2d30*/  @P1 SHF.R.U32.HI R145, RZ, R142, R143 ;  /* 0x0000008eff911219 */ /* 0x004fce000001168f */
.L_x_1815:
[----:B------:R-:W-:Y:S05]  /*2d40*/  BSYNC B0 ;  /* 0x0000000000007941 */ /* 0x000fea0003800000 */
.L_x_1813:
[----:B------:R-:W2:Y:S01]  /*2d50*/  LDL R142, [R1+0x10] ;  /* 0x00001000018e7983 */ /* 0x000ea20000100800 */
[----:B------:R-:W-:Y:S01]  /*2d60*/  IADD3 R150, R141, UR4, R4 ;  /* 0x000000048d967c10 */ /* 0x000fe2000fffe004 */
[----:B--2---:R-:W-:-:S05]  /*2d70*/  IMAD R145, R145, R140, R142 ;  /* 0x0000008c91917224 */ /* 0x004fca00078e028e */
[----:B------:R-:W-:Y:S02]  /*2d80*/  VIADDMNMX R146, R145, R140, R146, PT ;  /* 0x0000008c91927246 */ /* 0x000fe40003800192 */
[----:B------:R-:W-:-:S07]  /*2d90*/  VIMNMX R150, R150, R145, !PT ;  /* 0x0000009196967248 */ /* 0x000fce0007fe0100 */
.L_x_1812:
[----:B------:R-:W-:-:S04]  /*2da0*/  VIADD R141, R141, 0x8 ;  /* 0x000000088d8d7836 */ /* 0x000fc80000000000 */
[----:B------:R-:W-:Y:S01]  /*2db0*/  IMAD.IADD R147, R147, 0x1, R141 ;  /* 0x0000000193937824 */ /* 0x000fe200078e028d */
[----:B------:R-:W-:Y:S01]  /*2dc0*/  VIADDMNMX R144, R141, R144, R152, PT ;  /* 0x000000908d907246 */ /* 0x000fe20003800198 */
[----:B------:R-:W-:Y:S06]  /*2dd0*/  @!P2 BRA `(.L_x_1816) ;  /* 0x00000000005ca947 */ /* 0x000fec0003800000 */
        /* <DEDUP_REMOVED lines=13> */
.L_x_1818:
[----:B------:R-:W-:-:S13]  /*2eb0*/  ISETP.NE.AND P1, PT, R140, 0x1, PT ;  /* 0x000000018c00780c */ /* 0x000fda0003f25270 */
[----:B------:R-:W1:Y:S08]  /*2ec0*/  @P1 LDC R142, c[0x0][0x754] ;  /* 0x0001d500ff8e1b82 */ /* 0x000e700000000800 */
[----:B------:R-:W2:Y:S01]  /*2ed0*/  @P1 LDC R141, c[0x0][0x758] ;  /* 0x0001d600ff8d1b82 */ /* 0x000ea20000000800 */
[----:B-1----:R-:W-:-:S05]  /*2ee0*/  @P1 IMAD.HI.U32 R142, R143, R142, RZ ;  /* 0x0000008e8f8e1227 */ /* 0x002fca00078e00ff */
[----:B--2---:R-:W-:-:S07]  /*2ef0*/  @P1 SHF.R.U32.HI R143, RZ, R141, R142 ;  /* 0x0000008dff8f1219 */ /* 0x004fce000001168e */
.L_x_1819:
[----:B------:R-:W-:Y:S05]  /*2f00*/  BSYNC B0 ;  /* 0x0000000000007941 */ /* 0x000fea0003800000 */
.L_x_1817:
[----:B------:R-:W2:Y:S02]  /*2f10*/  LDL R141, [R1+0x10] ;  /* 0x00001000018d7983 */ /* 0x000ea40000100800 */
[----:B--2---:R-:W-:-:S05]  /*2f20*/  IMAD R143, R143, R140, R141 ;  /* 0x0000008c8f8f7224 */ /* 0x004fca00078e028d */
[----:B------:R-:W-:Y:S02]  /*2f30*/  VIMNMX R147, R147, R143, !PT ;  /* 0x0000008f93937248 */ /* 0x000fe40007fe0100 */
[----:B------:R-:W-:-:S07]  /*2f40*/  VIADDMNMX R144, R143, R140, R144, PT ;  /* 0x0000008c8f907246 */ /* 0x000fce0003800190 */
.L_x_1816:
[----:B------:R-:W1:Y:S01]  /*2f50*/  S2R R152, SR_CTAID.X ;  /* 0x0000000000987919 */ /* 0x000e620000002500 */
[----:B------:R-:W-:Y:S01]  /*2f60*/  P2R R149, PR, RZ, 0x1 ;  /* 0x00000001ff957803 */ /* 0x000fe20000000000 */
[----:B------:R-:W-:Y:S01]  /*2f70*/  FFMA.FTZ R157, -R11, R11, 1 ;  /* 0x3f8000000b9d7423 */ /* 0x000fe2000001010b */
[----:B-1----:R-:W-:-:S05]  /*2f80*/  IMAD R152, R152, -0x60, RZ ;  /* 0xffffffa098987824 */ /* 0x002fca00078e02ff */
[C---:B------:R-:W-:Y:S02]  /*2f90*/  ISETP.GE.AND P6, PT, R152.reuse, 0x2, PT ;  /* 0x000000029800780c */ /* 0x040fe40003fc6270 */
[----:B------:R-:W-:Y:S02]  /*2fa0*/  ISETP.GE.AND P4, PT, R152, 0x9, PT ;  /* 0x000000099800780c */ /* 0x000fe40003f86270 */
[C---:B------:R-:W-:Y:S02]  /*2fb0*/  ISETP.GT.AND P5, PT, R147.reuse, 0x1, !P6 ;  /* 0x000000019300780c */ /* 0x040fe400077a4270 */
[----:B------:R-:W-:Y:S02]  /*2fc0*/  ISETP.GT.AND P6, PT, R150, 0x1, !P6 ;  /* 0x000000019600780c */ /* 0x000fe400077c4270 */
[----:B------:R-:W-:Y:S02]  /*2fd0*/  ISETP.GT.AND P3, PT, R147, 0x8, !P4 ;  /* 0x000000089300780c */ /* 0x000fe40006764270 */
[----:B------:R-:W-:-:S02]  /*2fe0*/  ISETP.LT.OR P6, PT, R146, 0x2, P6 ;  /* 0x000000029200780c */ /* 0x000fc400037c1670 */
[----:B------:R-:W-:Y:S02]  /*2ff0*/  ISETP.GE.AND P2, PT, R152, 0xa, PT ;  /* 0x0000000a9800780c */ /* 0x000fe40003f46270 */
[----:B------:R-:W-:Y:S02]  /*3000*/  ISETP.LT.OR P3, PT, R144, 0x9, P3 ;  /* 0x000000099000780c */ /* 0x000fe40001f61670 */
[----:B------:R-:W-:Y:S02]  /*3010*/  FSEL R155, R12, -INF , !P6 ;  /* 0xff8000000c9b7808 */ /* 0x000fe40007000000 */
[----:B------:R-:W-:Y:S02]  /*3020*/  ISETP.LT.OR P5, PT, R144, 0x2, P5 ;  /* 0x000000029000780c */ /* 0x000fe40002fa1670 */
[----:B------:R-:W-:Y:S01]  /*3030*/  ISETP.GE.AND P1, PT, R152, 0x11, PT ;  /* 0x000000119800780c */ /* 0x000fe20003f26270 */
[----:B------:R-:W-:Y:S01]  /*3040*/  FFMA.FTZ R155, R155, UR43, -R10 ;  /* 0x0000002b9b9b7c23 */ /* 0x000fe2000801080a */
[----:B------:R-:W-:-:S02]  /*3050*/  ISETP.GT.AND P4, PT, R150, 0x8, !P4 ;  /* 0x000000089600780c */ /* 0x000fc40006784270 */
[----:B------:R-:W-:Y:S02]  /*3060*/  ISETP.GT.AND P6, PT, R150, 0x9, !P2 ;  /* 0x000000099600780c */ /* 0x000fe400057c4270 */
[----:B------:R-:W-:Y:S01]  /*3070*/  FSEL R145, R18, -INF , !P3 ;  /* 0xff80000012917808 */ /* 0x000fe20005800000 */
[----:B------:R-:W-:Y:S01]  /*3080*/  MUFU.EX2 R155, R155 ;  /* 0x0000009b009b7308 */ /* 0x000fe20000000800 */
        /* <DEDUP_REMOVED lines=8> */
[----:B------:R-:W-:Y:S02]  /*3110*/  ISETP.LT.OR P3, PT, R146, 0x11, P3 ;  /* 0x000000119200780c */ /* 0x000fe40001f61670 */
[----:B------:R-:W-:Y:S01]  /*3120*/  FSEL R143, R17, -INF , !P6 ;  /* 0xff800000118f7808 */ /* 0x000fe20007000000 */
[--C-:B------:R-:W-:Y:S01]  /*3130*/  FFMA.FTZ R141, R141, UR43, -R10.reuse ;  /* 0x0000002b8d8d7c23 */ /* 0x100fe2000801080a */
[----:B------:R-:W-:Y:S02]  /*3140*/  ISETP.GE.AND P4, PT, R152, 0x19, PT ;  /* 0x000000199800780c */ /* 0x000fe40003f86270 */
[----:B------:R-:W-:Y:S01]  /*3150*/  ISETP.GT.AND P6, PT, R150, 0x11, !P5 ;  /* 0x000000119600780c */ /* 0x000fe20006fc4270 */
[----:B------:R-:W-:Y:S01]  /*3160*/  FFMA.FTZ R143, R143, UR43, -R10 ;  /* 0x0000002b8f8f7c23 */ /* 0x000fe2000801080a */
[----:B------:R-:W-:Y:S01]  /*3170*/  FSEL R140, R20, -INF , !P3 ;  /* 0xff800000148c7808 */ /* 0x000fe20005800000 */
[----:B------:R-:W1:Y:S01]  /*3180*/  MUFU.EX2 R141, R141 ;  /* 0x0000008d008d7308 */ /* 0x000e620000000800 */
[----:B------:R-:W-:-:S02]  /*3190*/  ISETP.GT.AND P3, PT, R150, 0x18, !P4 ;  /* 0x000000189600780c */ /* 0x000fc40006764270 */
[----:B------:R-:W-:Y:S01]  /*31a0*/  ISETP.LT.OR P6, PT, R146, 0x12, P6 ;  /* 0x000000129200780c */ /* 0x000fe200037c1670 */
[--C-:B------:R-:W-:Y:S01]  /*31b0*/  FFMA.FTZ R140, R140, UR43, -R10.reuse ;  /* 0x0000002b8c8c7c23 */ /* 0x100fe2000801080a */
[----:B------:R-:W-:Y:S02]  /*31c0*/  ISETP.LT.OR P3, PT, R146, 0x19, P3 ;  /* 0x000000199200780c */ /* 0x000fe40001f61670 */
[----:B------:R-:W-:Y:S01]  /*31d0*/  FSEL R151, R21, -INF , !P6 ;  /* 0xff80000015977808 */ /* 0x000fe20007000000 */
[----:B------:R-:W2:Y:S01]  /*31e0*/  MUFU.EX2 R143, R143 ;  /* 0x0000008f008f7308 */ /* 0x000ea20000000800 */
[----:B------:R-:W-:Y:S02]  /*31f0*/  ISETP.GE.AND P6, PT, R152, 0x1, PT ;  /* 0x000000019800780c */ /* 0x000fe40003fc6270 */
[----:B------:R-:W-:Y:S01]  /*3200*/  FSEL R142, R22, -INF , !P3 ;  /* 0xff800000168e7808 */ /* 0x000fe20005800000 */
[----:B------:R-:W-:Y:S01]  /*3210*/  FFMA.FTZ R151, R151, UR43, -R10 ;  /* 0x0000002b97977c23 */ /* 0x000fe2000801080a */
[----:B------:R-:W-:-:S02]  /*3220*/  ISETP.GT.AND P3, PT, R150, RZ, !P6 ;  /* 0x000000ff9600720c */ /* 0x000fc40007764270 */
[C---:B------:R-:W-:Y:S01]  /*3230*/  ISETP.GT.AND P6, PT, R147.reuse, RZ, !P6 ;  /* 0x000000ff9300720c */ /* 0x040fe200077c4270 */
[--C-:B------:R-:W-:Y:S01]  /*3240*/  FFMA.FTZ R142, R142, UR43, -R10.reuse ;  /* 0x0000002b8e8e7c23 */ /* 0x100fe2000801080a */
[----:B------:R-:W-:Y:S01]  /*3250*/  ISETP.LT.OR P3, PT, R146, 0x1, P3 ;  /* 0x000000019200780c */ /* 0x000fe20001f61670 */
[----:B------:R-:W3:Y:S01]  /*3260*/  MUFU.EX2 R140, R140 ;  /* 0x0000008c008c7308 */ /* 0x000ee20000000800 */
[----:B------:R-:W-:Y:S02]  /*3270*/  ISETP.GT.AND P2, PT, R147, 0x9, !P2 ;  /* 0x000000099300780c */ /* 0x000fe40005744270 */
[----:B------:R-:W-:Y:S02]  /*3280*/  FSEL R154, R11, -INF , !P3 ;  /* 0xff8000000b9a7808 */ /* 0x000fe40005800000 */
[----:B------:R-:W-:Y:S02]  /*3290*/  ISETP.GE.AND P3, PT, R152, 0x1a, PT ;  /* 0x0000001a9800780c */ /* 0x000fe40003f66270 */
[C---:B------:R-:W-:Y:S01]  /*32a0*/  ISETP.GT.AND P1, PT, R147.reuse, 0x10, !P1 ;  /* 0x000000109300780c */ /* 0x040fe20004f24270 */
[----:B------:R-:W-:Y:S01]  /*32b0*/  FFMA.FTZ R154, R154, UR43, -R10 ;  /* 0x0000002b9a9a7c23 */ /* 0x000fe2000801080a */
[----:B------:R-:W-:Y:S01]  /*32c0*/  ISETP.GT.AND P0, PT, R150, 0x19, !P3 ;  /* 0x000000199600780c */ /* 0x000fe20005f04270 */
[----:B------:R4:W-:Y:S01]  /*32d0*/  MUFU.EX2 R11, R151 ;  /* 0x00000097000b7308 */ /* 0x0009e20000000800 */
[----:B------:R-:W-:-:S02]  /*32e0*/  ISETP.GT.AND P5, PT, R147, 0x11, !P5 ;  /* 0x000000119300780c */ /* 0x000fc40006fa4270 */
[----:B------:R-:W-:Y:S02]  /*32f0*/  ISETP.LT.OR P0, PT, R146, 0x1a, P0 ;  /* 0x0000001a9200780c */ /* 0x000fe40000701670 */
[C---:B------:R-:W-:Y:S02]  /*3300*/  ISETP.GT.AND P4, PT, R147.reuse, 0x18, !P4 ;  /* 0x000000189300780c */ /* 0x040fe40006784270 */
[----:B------:R-:W-:Y:S01]  /*3310*/  ISETP.GT.AND P3, PT, R147, 0x19, !P3 ;  /* 0x000000199300780c */ /* 0x000fe20005f64270 */
[----:B------:R-:W-:Y:S01]  /*3320*/  MUFU.EX2 R154, R154 ;  /* 0x0000009a009a7308 */ /* 0x000fe20000000800 */
[----:B------:R-:W-:Y:S01]  /*3330*/  FSEL R146, R23, -INF , !P0 ;  /* 0xff80000017927808 */ /* 0x000fe20004000000 */
[----:B----4-:R-:W4:Y:S01]  /*3340*/  LDL R151, [R1+0xc] ;  /* 0x00000c0001977983 */ /* 0x010f220000100800 */
[C---:B------:R-:W-:Y:S02]  /*3350*/  ISETP.LT.OR P6, PT, R144.reuse, 0x1, P6 ;  /* 0x000000019000780c */ /* 0x040fe400037c1670 */
[----:B------:R-:W-:Y:S01]  /*3360*/  ISETP.LT.OR P2, PT, R144, 0xa, P2 ;  /* 0x0000000a9000780c */ /* 0x000fe20001741670 */
[----:B------:R-:W-:Y:S01]  /*3370*/  FFMA.FTZ R146, R146, UR43, -R10 ;  /* 0x0000002b92927c23 */ /* 0x000fe2000801080a */
[----:B------:R-:W-:-:S02]  /*3380*/  ISETP.LT.OR P1, PT, R144, 0x11, P1 ;  /* 0x000000119000780c */ /* 0x000fc40000f21670 */
[C---:B------:R-:W-:Y:S02]  /*3390*/  ISETP.LT.OR P5, PT, R144.reuse, 0x12, P5 ;  /* 0x000000129000780c */ /* 0x040fe40002fa1670 */
[C---:B------:R-:W-:Y:S02]  /*33a0*/  ISETP.LT.OR P4, PT, R144.reuse, 0x19, P4 ;  /* 0x000000199000780c */ /* 0x040fe40002781670 */
[----:B------:R-:W-:Y:S02]  /*33b0*/  ISETP.LT.OR P3, PT, R144, 0x1a, P3 ;  /* 0x0000001a9000780c */ /* 0x000fe40001f61670 */
[----:B------:R-:W-:Y:S02]  /*33c0*/  ISETP.NE.AND P0, PT, R149, RZ, PT ;  /* 0x000000ff9500720c */ /* 0x000fe40003f05270 */
[----:B------:R-:W-:Y:S02]  /*33d0*/  FSEL R150, R13, -INF , !P6 ;  /* 0xff8000000d967808 */ /* 0x000fe40007000000 */
[----:B------:R-:W-:-:S02]  /*33e0*/  FSEL R144, R19, -INF , !P2 ;  /* 0xff80000013907808 */ /* 0x000fc40005000000 */
[----:B------:R-:W-:Y:S01]  /*33f0*/  FSEL R149, R136, -INF , !P1 ;  /* 0xff80000088957808 */ /* 0x000fe20004800000 */
[--C-:B------:R-:W-:Y:S01]  /*3400*/  FFMA.FTZ R150, R150, UR43, -R9.reuse ;  /* 0x0000002b96967c23 */ /* 0x100fe20008010809 */
[----:B------:R-:W-:Y:S01]  /*3410*/  FSEL R147, R137, -INF , !P5 ;  /* 0xff80000089937808 */ /* 0x000fe20006800000 */
[--C-:B------:R-:W-:Y:S01]  /*3420*/  FFMA.FTZ R144, R144, UR43, -R9.reuse ;  /* 0x0000002b90907c23 */ /* 0x100fe20008010809 */
[----:B------:R-:W-:Y:S01]  /*3430*/  FSEL R10, R138, -INF , !P4 ;  /* 0xff8000008a0a7808 */ /* 0x000fe20006000000 */
[--C-:B------:R-:W-:Y:S01]  /*3440*/  FFMA.FTZ R149, R149, UR43, -R9.reuse ;  /* 0x0000002b95957c23 */ /* 0x100fe20008010809 */
[----:B------:R-:W-:Y:S01]  /*3450*/  FSEL R152, R139, -INF , !P3 ;  /* 0xff8000008b987808 */ /* 0x000fe20005800000 */
[--C-:B------:R-:W-:Y:S02]  /*3460*/  FFMA.FTZ R147, R147, UR43, -R9.reuse ;  /* 0x0000002b93937c23 */ /* 0x100fe40008010809 */
[--C-:B------:R-:W-:Y:S02]  /*3470*/  FFMA.FTZ R10, R10, UR43, -R9.reuse ;  /* 0x0000002b0a0a7c23 */ /* 0x100fe40008010809 */
[----:B------:R-:W-:Y:S01]  /*3480*/  FFMA.FTZ R9, R152, UR43, -R9 ;  /* 0x0000002b98097c23 */ /* 0x000fe20008010809 */
[----:B------:R-:W-:-:S05]  /*3490*/  LEA R152, R6, UR36, 0x2 ;  /* 0x0000002406987c11 */ /* 0x000fca000f8e10ff */
[----:B------:R-:W5:Y:S01]  /*34a0*/  LDS R153, [R152+0x30200] ;  /* 0x0302000098997984 */ /* 0x000f620000000800 */
[----:B------:R-:W3:Y:S03]  /*34b0*/  MUFU.EX2 R142, R142 ;  /* 0x0000008e008e7308 */ /* 0x000ee60000000800 */
[----:B------:R-:W3:Y:S01]  /*34c0*/  LDS R152, [R152+0x30220] ;  /* 0x0302200098987984 */ /* 0x000ee20000000800 */
[--C-:B-----5:R-:W-:Y:S01]  /*34d0*/  FADD.FTZ R120, R120, -R153.reuse ;  /* 0x8000009978787221 */ /* 0x120fe20000010000 */
[--C-:B------:R-:W-:Y:S01]  /*34e0*/  FADD.FTZ R121, R121, -R153.reuse ;  /* 0x8000009979797221 */ /* 0x100fe20000010000 */
[--C-:B------:R-:W-:Y:S01]  /*34f0*/  FADD.FTZ R124, R124, -R153.reuse ;  /* 0x800000997c7c7221 */ /* 0x100fe20000010000 */
[--C-:B------:R-:W-:Y:S01]  /*3500*/  FADD.FTZ R125, R125, -R153.reuse ;  /* 0x800000997d7d7221 */ /* 0x100fe20000010000 */
[--C-:B------:R-:W-:Y:S01]  /*3510*/  FADD.FTZ R128, R128, -R153.reuse ;  /* 0x8000009980807221 */ /* 0x100fe20000010000 */
[--C-:B------:R-:W-:Y:S01]  /*3520*/  FADD.FTZ R129, R129, -R153.reuse ;  /* 0x8000009981817221 */ /* 0x100fe20000010000 */
[--C-:B------:R-:W-:Y:S01]  /*3530*/  FADD.FTZ R132, R132, -R153.reuse ;  /* 0x8000009984847221 */ /* 0x100fe20000010000 */
[----:B------:R-:W-:-:S02]  /*3540*/  FADD.FTZ R133, R133, -R153 ;  /* 0x8000009985857221 */ /* 0x000fc40000010000 */
[----:B------:R-:W5:Y:S01]  /*3550*/  LDL R153, [R1] ;  /* 0x0000000001997983 */ /* 0x000f620000100800 */
[----:B------:R-:W-:Y:S01]  /*3560*/  MUFU.EX2 R150, R150 ;  /* 0x0000009600967308 */ /* 0x000fe20000000800 */
[----:B------:R-:W-:Y:S01]  /*3570*/  FFMA.FTZ R15, -R15, R15, 1 ;  /* 0x3f8000000f0f7423 */ /* 0x000fe2000001010f */
[----:B-1----:R-:W-:-:S06]  /*3580*/  FMUL.FTZ R124, R141, R124 ;  /* 0x0000007c8d7c7220 */ /* 0x002fcc0000410000 */
[----:B------:R-:W1:Y:S08]  /*3590*/  MUFU.EX2 R148, R148 ;  /* 0x0000009400947308 */ /* 0x000e700000000800 */
[----:B------:R-:W-:Y:S08]  /*35a0*/  MUFU.EX2 R145, R145 ;  /* 0x0000009100917308 */ /* 0x000ff00000000800 */
[----:B------:R-:W1:Y:S08]  /*35b0*/  MUFU.EX2 R144, R144 ;  /* 0x0000009000907308 */ /* 0x000e700000000800 */
[----:B------:R-:W-:Y:S08]  /*35c0*/  MUFU.EX2 R146, R146 ;  /* 0x0000009200927308 */ /* 0x000ff00000000800 */
[----:B------:R-:W-:Y:S08]  /*35d0*/  MUFU.EX2 R149, R149 ;  /* 0x0000009500957308 */ /* 0x000ff00000000800 */
[----:B------:R-:W1:Y:S08]  /*35e0*/  MUFU.EX2 R147, R147 ;  /* 0x0000009300937308 */ /* 0x000e700000000800 */
[----:B------:R-:W-:Y:S08]  /*35f0*/  MUFU.EX2 R10, R10 ;  /* 0x0000000a000a7308 */ /* 0x000ff00000000800 */
[----:B------:R-:W1:Y:S01]  /*3600*/  MUFU.EX2 R9, R9 ;  /* 0x0000000900097308 */ /* 0x000e620000000800 */
[----:B------:R-:W-:Y:S01]  /*3610*/  FMUL.FTZ R15, R124, R15 ;  /* 0x0000000f7c0f7220 */ /* 0x000fe20000410000 */
[----:B------:R-:W-:Y:S01]  /*3620*/  FFMA.FTZ R12, -R12, R12, 1 ;  /* 0x3f8000000c0c7423 */ /* 0x000fe2000001010c */
[----:B------:R-:W-:Y:S01]  /*3630*/  FMUL.FTZ R121, R155, R121 ;  /* 0x000000799b797220 */ /* 0x000fe20000410000 */
[----:B------:R-:W-:Y:S01]  /*3640*/  FFMA.FTZ R17, -R17, R17, 1 ;  /* 0x3f80000011117423 */ /* 0x000fe20000010111 */
[----:B--2---:R-:W-:Y:S01]  /*3650*/  FMUL.FTZ R125, R143, R125 ;  /* 0x0000007d8f7d7220 */ /* 0x004fe20000410000 */
[----:B------:R-:W-:Y:S01]  /*3660*/  FFMA.FTZ R124, -R20, R20, 1 ;  /* 0x3f800000147c7423 */ /* 0x000fe20000010114 */
[----:B---3--:R-:W-:Y:S01]  /*3670*/  FMUL.FTZ R128, R140, R128 ;  /* 0x000000808c807220 */ /* 0x008fe20000410000 */
[----:B------:R-:W-:Y:S01]  /*3680*/  FMUL.FTZ R12, R121, R12 ;  /* 0x0000000c790c7220 */ /* 0x000fe20000410000 */
[----:B------:R-:W-:Y:S01]  /*3690*/  FMUL.FTZ R17, R125, R17 ;  /* 0x000000117d117220 */ /* 0x000fe20000410000 */
[----:B------:R-:W-:Y:S01]  /*36a0*/  FFMA.FTZ R121, -R21, R21, 1 ;  /* 0x3f80000015797423 */ /* 0x000fe20000010115 */
[----:B------:R-:W-:Y:S01]  /*36b0*/  FMUL.FTZ R124, R128, R124 ;  /* 0x0000007c807c7220 */ /* 0x000fe20000410000 */
[----:B------:R-:W-:Y:S01]  /*36c0*/  FFMA.FTZ R125, -R22, R22, 1 ;  /* 0x3f800000167d7423 */ /* 0x000fe20000010116 */
[----:B------:R-:W-:Y:S01]  /*36d0*/  FFMA.FTZ R128, -R23, R23, 1 ;  /* 0x3f80000017807423 */ /* 0x000fe20000010117 */
[----:B------:R-:W-:Y:S01]  /*36e0*/  FMUL.FTZ R132, R142, R132 ;  /* 0x000000848e847220 */ /* 0x000fe20000410000 */
[----:B------:R-:W-:-:S02]  /*36f0*/  F2FP.BF16.F32.PACK_AB R20, R155, R154 ;  /* 0x0000009a9b14723e */ /* 0x000fc400000010ff */
[----:B-1----:R-:W-:Y:S02]  /*3700*/  F2FP.BF16.F32.PACK_AB R21, R148, R150 ;  /* 0x000000969415723e */ /* 0x002fe400000010ff */
[----:B------:R-:W-:Y:S02]  /*3710*/  F2FP.BF16.F32.PACK_AB R22, R143, R141 ;  /* 0x0000008d8f16723e */ /* 0x000fe400000010ff */
[----:B------:R-:W-:Y:S01]  /*3720*/  F2FP.BF16.F32.PACK_AB R23, R144, R145 ;  /* 0x000000919017723e */ /* 0x000fe200000010ff */
[----:B------:R-:W-:Y:S01]  /*3730*/  BAR.SYNC.DEFER_BLOCKING 0x9, 0x180 ;  /* 0x0246000000007b1d */ /* 0x000fe20000010000 */
[----:B------:R-:W-:Y:S02]  /*3740*/  F2FP.BF16.F32.PACK_AB R140, R11, R140 ;  /* 0x0000008c0b8c723e */ /* 0x000fe400000010ff */
[----:B------:R-:W-:Y:S02]  /*3750*/  F2FP.BF16.F32.PACK_AB R141, R147, R149 ;  /* 0x00000095938d723e */ /* 0x000fe400000010ff */
[----:B------:R-:W-:-:S02]  /*3760*/  F2FP.BF16.F32.PACK_AB R142, R146, R142 ;  /* 0x0000008e928e723e */ /* 0x000fc400000010ff */
[----:B------:R-:W-:Y:S02]  /*3770*/  F2FP.BF16.F32.PACK_AB R143, R9, R10 ;  /* 0x0000000a098f723e */ /* 0x000fe400000010ff */
[----:B------:R-:W-:Y:S01]  /*3780*/  R2UR UR7, R156 ;  /* 0x000000009c0772ca */ /* 0x000fe200000e0000 */
[--C-:B------:R-:W-:Y:S01]  /*3790*/  FADD.FTZ R123, R123, -R152.reuse ;  /* 0x800000987b7b7221 */ /* 0x100fe20000010000 */
[----:B------:R-:W-:Y:S01]  /*37a0*/  FMUL.FTZ R129, R11, R129 ;  /* 0x000000810b817220 */ /* 0x000fe20000410000 */
[--C-:B------:R-:W-:Y:S01]  /*37b0*/  FADD.FTZ R122, R122, -R152.reuse ;  /* 0x800000987a7a7221 */ /* 0x100fe20000010000 */
[--C-:B------:R-:W-:Y:S01]  /*37c0*/  FADD.FTZ R126, R126, -R152.reuse ;  /* 0x800000987e7e7221 */ /* 0x100fe20000010000 */
[--C-:B------:R-:W-:Y:S01]  /*37d0*/  FADD.FTZ R127, R127, -R152.reuse ;  /* 0x800000987f7f7221 */ /* 0x100fe20000010000 */
[--C-:B------:R-:W-:Y:S01]  /*37e0*/  FADD.FTZ R134, R134, -R152.reuse ;  /* 0x8000009886867221 */ /* 0x100fe20000010000 */
[--C-:B------:R-:W-:Y:S01]  /*37f0*/  FADD.FTZ R135, R135, -R152.reuse ;  /* 0x8000009887877221 */ /* 0x100fe20000010000 */
[----:B------:R-:W-:Y:S01]  /*3800*/  FMUL.FTZ R123, R148, R123 ;  /* 0x0000007b947b7220 */ /* 0x000fe20000410000 */
[----:B------:R-:W-:Y:S01]  /*3810*/  FFMA.FTZ R14, -R14, R14, 1 ;  /* 0x3f8000000e0e7423 */ /* 0x000fe2000001010e */
[--C-:B------:R-:W-:Y:S01]  /*3820*/  FADD.FTZ R130, R130, -R152.reuse ;  /* 0x8000009882827221 */ /* 0x100fe20000010000 */
[----:B------:R-:W-:Y:S01]  /*3830*/  FADD.FTZ R131, R131, -R152 ;  /* 0x8000009883837221 */ /* 0x000fe20000010000 */
[----:B------:R-:W-:Y:S01]  /*3840*/  FMUL.FTZ R121, R129, R121 ;  /* 0x0000007981797220 */ /* 0x000fe20000410000 */
[----:B------:R-:W-:Y:S01]  /*3850*/  FMUL.FTZ R125, R132, R125 ;  /* 0x0000007d847d7220 */ /* 0x000fe20000410000 */
[----:B------:R-:W-:Y:S01]  /*3860*/  FMUL.FTZ R122, R150, R122 ;  /* 0x0000007a967a7220 */ /* 0x000fe20000410000 */
[----:B------:R-:W-:Y:S01]  /*3870*/  FFMA.FTZ R13, -R13, R13, 1 ;  /* 0x3f8000000d0d7423 */ /* 0x000fe2000001010d */
[----:B------:R-:W-:Y:S01]  /*3880*/  FFMA.FTZ R129, -R18, R18, 1 ;  /* 0x3f80000012817423 */ /* 0x000fe20000010112 */
[----:B------:R-:W-:Y:S01]  /*3890*/  FMUL.FTZ R120, R154, R120 ;  /* 0x000000789a787220 */ /* 0x000fe20000410000 */
[----:B------:R-:W-:Y:S01]  /*38a0*/  FMUL.FTZ R133, R146, R133 ;  /* 0x0000008592857220 */ /* 0x000fe20000410000 */
[----:B------:R-:W-:Y:S01]  /*38b0*/  FMUL.FTZ R126, R145, R126 ;  /* 0x0000007e917e7220 */ /* 0x000fe20000410000 */
[----:B------:R-:W-:Y:S01]  /*38c0*/  FMUL.FTZ R127, R144, R127 ;  /* 0x0000007f907f7220 */ /* 0x000fe20000410000 */
[----:B------:R-:W-:Y:S01]  /*38d0*/  FFMA.FTZ R132, -R19, R19, 1 ;  /* 0x3f80000013847423 */ /* 0x000fe20000010113 */
[----:B------:R-:W-:Y:S01]  /*38e0*/  FMUL.FTZ R18, R123, R14 ;  /* 0x0000000e7b127220 */ /* 0x000fe20000410000 */
        /* <DEDUP_REMOVED lines=14> */
[----:B------:R-:W-:Y:S01]  /*39d0*/  USHF.R.U32.HI UR6, URZ, 0x4, UR37 ;  /* 0x000000043f067899 */ /* 0x000fe20008011625 */
        /* <DEDUP_REMOVED lines=9> */
[----:B------:R-:W-:Y:S02]  /*3a70*/  F2FP.BF16.F32.PACK_AB R124, R121, R124 ;  /* 0x0000007c797c723e */ /* 0x000fe400000010ff */
[----:B------:R-:W-:Y:S01]  /*3a80*/  F2FP.BF16.F32.PACK_AB R125, R10, R9 ;  /* 0x000000090a7d723e */ /* 0x000fe200000010ff */
[----:B------:R-:W-:Y:S02]  /*3a90*/  ULOP3.LUT UR12, UR6, 0x1000000, URZ, 0xfc, !UPT ;  /* 0x01000000060c7892 */ /* 0x000fe4000f8efc3f */
[----:B------:R-:W-:Y:S01]  /*3aa0*/  ULOP3.LUT UR6, UR5, 0x3fff, URZ, 0xc0, !UPT ;  /* 0x00003fff05067892 */ /* 0x000fe2000f8ec03f */
[----:B------:R-:W-:Y:S01]  /*3ab0*/  UMOV UR11, 0x80000020 ;  /* 0x80000020000b7882 */ /* 0x000fe20000000000 */
[----:B------:R-:W-:-:S03]  /*3ac0*/  UMOV UR9, 0x40000040 ;  /* 0x4000004000097882 */ /* 0x000fc60000000000 */
[----:B------:R-:W-:Y:S02]  /*3ad0*/  UMOV UR10, UR12 ;  /* 0x0000000c000a7c82 */ /* 0x000fe40008000000 */
[----:B------:R-:W-:Y:S01]  /*3ae0*/  UMOV UR8, UR6 ;  /* 0x0000000600087c82 */ /* 0x000fe20008000000 */
[----:B-----5:R1:W-:Y:S04]  /*3af0*/  STSM.16.M88.4 [R153+0x30400], R20 ;  /* 0x0304001499007844 */ /* 0x0203e80000000200 */
[----:B----4-:R-:W-:Y:S01]  /*3b00*/  STSM.16.M88.4 [R151], R140 ;  /* 0x0000008c97007844 */ /* 0x010fe20000000200 */
[----:B------:R-:W-:Y:S01]  /*3b10*/  @!PT LDS RZ, [RZ] ;  /* 0x00000000fffff984 */ /* 0x000fe20000000800 */
[----:B------:R-:W-:Y:S01]  /*3b20*/  @!PT LDS RZ, [RZ] ;  /* 0x00000000fffff984 */ /* 0x000fe20000000800 */
[----:B------:R-:W-:Y:S01]  /*3b30*/  @!PT LDS RZ, [RZ] ;  /* 0x00000000fffff984 */ /* 0x000fe20000000800 */
[----:B------:R-:W-:Y:S01]  /*3b40*/  @!PT LDS RZ, [RZ] ;  /* 0x00000000fffff984 */ /* 0x000fe20000000800 */
[----:B------:R2:W-:Y:S06]  /*3b50*/  MEMBAR.ALL.CTA ;  /* 0x0000000000007992 */ /* 0x0005ec0000008000 */
[----:B--2---:R-:W2:Y:S01]  /*3b60*/  FENCE.VIEW.ASYNC.S ;  /* 0x00000000000073c6 */ /* 0x004ea20000000000 */
[----:B-1----:R-:W-:Y:S01]  /*3b70*/  FMUL.FTZ R20, R135, R14 ;  /* 0x0000000e87147220 */ /* 0x002fe20000410000 */
[----:B------:R-:W-:-:S02]  /*3b80*/  F2FP.BF16.F32.PACK_AB R14, R17, R15 ;  /* 0x0000000f110e723e */ /* 0x000fc400000010ff */
[----:B------:R-:W-:Y:S01]  /*3b90*/  F2FP.BF16.F32.PACK_AB R15, R122, R19 ;  /* 0x000000137a0f723e */ /* 0x000fe200000010ff */
[----:B--2---:R-:W-:Y:S01]  /*3ba0*/  BAR.SYNC.DEFER_BLOCKING 0x9, 0x180 ;  /* 0x0246000000007b1d */ /* 0x004fe20000010000 */
[----:B------:R-:W-:-:S05]  /*3bb0*/  F2FP.BF16.F32.PACK_AB R127, R20, R11 ;  /* 0x0000000b147f723e */ /* 0x000fca00000010ff */
        /* <DEDUP_REMOVED lines=84> */
.L_x_1820:
        /* <DEDUP_REMOVED lines=59> */
.L_x_1821:
[----:B-1----:R-:W2:Y:S01]  /*44b0*/  LDL R9, [R1+0x14] ;  /* 0x0000140001097983 */ /* 0x002ea20000100800 */
[----:B------:R-:W-:Y:S01]  /*44c0*/  VIADD R16, R16, 0x1 ;  /* 0x0000000110107836 */ /* 0x000fe20000000000 */
[----:B------:R-:W-:Y:S01]  /*44d0*/  LOP3.LUT R5, R5, 0x1, RZ, 0x3c, !PT ;  /* 0x0000000105057812 */ /* 0x000fe200078e3cff */
[----:B------:R-:W-:Y:S02]  /*44e0*/  VIADD R2, R2, 0x1 ;  /* 0x0000000102027836 */ /* 0x000fe40000000000 */
[----:B------:R-:W-:-:S03]  /*44f0*/  VIADD R3, R3, 0x36420 ;  /* 0x0003642003037836 */ /* 0x000fc60000000000 */
[C---:B------:R-:W-:Y:S02]  /*4500*/  ISETP.NE.AND P0, PT, R2.reuse, 0x2, PT ;  /* 0x000000020200780c */ /* 0x040fe40003f05270 */
[----:B------:R-:W-:Y:S02]  /*4510*/  PRMT R3, RZ, 0x654, R3 ;  /* 0x00000654ff037816 */ /* 0x000fe40000000003 */
[----:B------:R-:W-:Y:S02]  /*4520*/  SEL R10, RZ, 0x1, P0 ;  /* 0x00000001ff0a7807 */ /* 0x000fe40000000000 */
[----:B------:R1:W-:Y:S01]  /*4530*/  SYNCS.ARRIVE.TRANS64.RED.A1T0 RZ, [R3+URZ], RZ ;  /* 0x000000ff03ff79a7 */ /* 0x0003e2000810043f */
[----:B------:R-:W-:Y:S02]  /*4540*/  SEL R2, R2, RZ, P0 ;  /* 0x000000ff02027207 */ /* 0x000fe40000000000 */
[----:B------:R-:W-:Y:S02]  /*4550*/  LOP3.LUT R7, R7, R10, RZ, 0x3c, !PT ;  /* 0x0000000a07077212 */ /* 0x000fe400078e3cff */
[----:B--2---:R-:W-:-:S13]  /*4560*/  ISETP.GE.AND P1, PT, R16, R9, PT ;  /* 0x000000091000720c */ /* 0x004fda0003f26270 */
        /* <DEDUP_REMOVED lines=51> */
.L_x_1796:
        /* <DEDUP_REMOVED lines=129> */
.L_x_1824:
        /* <DEDUP_REMOVED lines=54> */
.L_x_1826:
[----:B------:R-:W-:Y:S05]  /*5410*/  BSYNC B0 ;  /* 0x0000000000007941 */ /* 0x000fea0003800000 */
.L_x_1825:
        /* <DEDUP_REMOVED lines=15> */
.L_x_1828:
[----:B------:R-:W-:Y:S05]  /*5510*/  BSYNC B0 ;  /* 0x0000000000007941 */ /* 0x000fea0003800000 */
.L_x_1827:
        /* <DEDUP_REMOVED lines=18> */
.L_x_1830:
[----:B------:R-:W-:Y:S05]  /*5640*/  BSYNC B0 ;  /* 0x0000000000007941 */ /* 0x000fea0003800000 */
.L_x_1829:
        /* <DEDUP_REMOVED lines=17> */
.L_x_1832:
[----:B------:R-:W-:Y:S05]  /*5760*/  BSYNC B0 ;  /* 0x0000000000007941 */ /* 0x000fea0003800000 */
.L_x_1831:
        /* <DEDUP_REMOVED lines=18> */
.L_x_1834:
[----:B------:R-:W-:Y:S05]  /*5890*/  BSYNC B0 ;  /* 0x0000000000007941 */ /* 0x000fea0003800000 */
.L_x_1833:
        /* <DEDUP_REMOVED lines=20> */
.L_x_1836:
[----:B------:R-:W-:Y:S05]  /*59e0*/  BSYNC B0 ;  /* 0x0000000000007941 */ /* 0x000fea0003800000 */
.L_x_1835:
        /* <DEDUP_REMOVED lines=26> */
.L_x_1838:
[----:B------:R-:W-:Y:S05]  /*5b90*/  BSYNC B0 ;  /* 0x0000000000007941 */ /* 0x000fea0003800000 */
.L_x_1837:
        /* <DEDUP_REMOVED lines=15> */
.L_x_1840:
[----:B------:R-:W-:Y:S05]  /*5c90*/  BSYNC B0 ;  /* 0x0000000000007941 */ /* 0x000fea0003800000 */
.L_x_1839:
        /* <DEDUP_REMOVED lines=15> */
.L_x_1842:
[----:B------:R-:W-:Y:S05]  /*5d90*/  BSYNC B0 ;  /* 0x0000000000007941 */ /* 0x000fea0003800000 */
.L_x_1841:
        /* <DEDUP_REMOVED lines=15> */
.L_x_1844:
[----:B------:R-:W-:Y:S05]  /*5e90*/  BSYNC B0 ;  /* 0x0000000000007941 */ /* 0x000fea0003800000 */
.L_x_1843:
        /* <DEDUP_REMOVED lines=15> */
.L_x_1846:
[----:B------:R-:W-:Y:S05]  /*5f90*/  BSYNC B0 ;  /* 0x0000000000007941 */ /* 0x000fea0003800000 */
.L_x_1845:
        /* <DEDUP_REMOVED lines=15> */
.L_x_1823:
[----:B------:R-:W3:Y:S01]  /*6090*/  LDL R16, [R1+0x18] ;  /* 0x0000180001107983 */ /* 0x000ee20000100800 */
[----:B-1----:R-:W1:Y:S08]  /*60a0*/  LDC.64 R4, c[0x0][0x870] ;  /* 0x00021c00ff047b82 */ /* 0x002e700000000a00 */
[----:B--2---:R-:W3:Y:S01]  /*60b0*/  LDC.64 R2, c[0x0][0x870] ;  /* 0x00021c00ff027b82 */ /* 0x004ee20000000a00 */
[----:B------:R-:W-:Y:S01]  /*60c0*/  ULDC UR4, c[0x0][0x808] ;  /* 0x0002020000047ab9 */ /* 0x000fe20000000800 */
[----:B------:R-:W2:Y:S06]  /*60d0*/  S2R R13, SR_CTAID.X ;  /* 0x00000000000d7919 */ /* 0x000eac0000002500 */
[----:B------:R-:W4:Y:S01]  /*60e0*/  LDC.64 R14, c[0x0][0x820] ;  /* 0x00020800ff0e7b82 */ /* 0x000f220000000a00 */
[----:B-1----:R-:W-:-:S04]  /*60f0*/  ISETP.NE.U32.AND P0, PT, R4, RZ, PT ;  /* 0x000000ff0400720c */ /* 0x002fc80003f05070 */
[----:B------:R-:W-:Y:S01]  /*6100*/  ISETP.NE.AND.EX P0, PT, R5, RZ, PT, P0 ;  /* 0x000000ff0500720c */ /* 0x000fe20003f05300 */
[----:B------:R-:W-:Y:S02]  /*6110*/  IMAD.U32 R0, RZ, RZ, UR4 ;  /* 0x00000004ff007e24 */ /* 0x000fe4000f8e00ff */
[----:B---3--:R-:W-:Y:S02]  /*6120*/  IMAD.WIDE R4, R16, 0x4, R2 ;  /* 0x0000000410047825 */ /* 0x008fe400078e0202 */
[----:B------:R-:W1:Y:S08]  /*6130*/  LDC.64 R2, c[0x0][0x878] ;  /* 0x00021e00ff027b82 */ /* 0x000e700000000a00 */
[----:B------:R-:W3:Y:S01]  /*6140*/  @P0 LDG.E R9, desc[UR38][R4.64] ;  /* 0x0000002604090981 */ /* 0x000ee2000c1e1900 */
[----:B-1----:R-:W-:-:S04]  /*6150*/  ISETP.NE.U32.AND P1, PT, R2, RZ, PT ;  /* 0x000000ff0200720c */ /* 0x002fc80003f25070 */
[----:B------:R-:W-:-:S13]  /*6160*/  ISETP.NE.AND.EX P1, PT, R3, RZ, PT, P1 ;  /* 0x000000ff0300720c */ /* 0x000fda0003f25310 */
[----:B------:R-:W1:Y:S02]  /*6170*/  @P1 LDC.64 R2, c[0x0][0x878] ;  /* 0x00021e00ff021b82 */ /* 0x000e640000000a00 */
[----:B-1----:R-:W-:-:S05]  /*6180*/  @P1 IMAD.WIDE R6, R16, 0x4, R2 ;  /* 0x0000000410061825 */ /* 0x002fca00078e0202 */
        /* <DEDUP_REMOVED lines=8> */
[--C-:B---3--:R-:W-:Y:S01]  /*6210*/  @P0 SHF.R.S32.HI R3, RZ, 0x1f, R9.reuse ;  /* 0x0000001fff030819 */ /* 0x108fe20000011409 */
[----:B------:R-:W-:Y:S01]  /*6220*/  @P0 IMAD.MOV.U32 R2, RZ, RZ, R9 ;  /* 0x000000ffff020224 */ /* 0x000fe200078e0009 */
[----:B-1--4-:R-:W-:Y:S06]  /*6230*/  @P1 BRA `(.L_x_1847) ;  /* 0x0000000000101947 */ /* 0x012fec0003800000 */
[----:B------:R-:W-:Y:S05]  /*6240*/  @!P0 BRA `(.L_x_1847) ;  /* 0x00000000000c8947 */ /* 0x000fea0003800000 */
[----:B------:R-:W2:Y:S04]  /*6250*/  LDG.E R7, desc[UR38][R4.64] ;  /* 0x0000002604077981 */ /* 0x000ea8000c1e1900 */
[----:B-----5:R-:W2:Y:S02]  /*6260*/  LDG.E R0, desc[UR38][R4.64+0x4] ;  /* 0x0000042604007981 */ /* 0x020ea4000c1e1900 */
[----:B--2---:R-:W-:-:S07]  /*6270*/  IMAD.IADD R0, R0, 0x1, -R7 ;  /* 0x0000000100007824 */ /* 0x004fce00078e0a07 */
.L_x_1847:
        /* <DEDUP_REMOVED lines=45> */
.L_x_1849:
[----:B------:R-:W-:Y:S05]  /*6550*/  BSYNC B0 ;  /* 0x0000000000007941 */ /* 0x000fea0003800000 */
.L_x_1848:
        /* <DEDUP_REMOVED lines=16> */
.L_x_1851:
[----:B------:R-:W-:Y:S05]  /*6660*/  BSYNC B0 ;  /* 0x0000000000007941 */ /* 0x000fea0003800000 */
.L_x_1850:
        /* <DEDUP_REMOVED lines=16> */
.L_x_1853:
[----:B------:R-:W-:Y:S05]  /*6770*/  BSYNC B0 ;  /* 0x0000000000007941 */ /* 0x000fea0003800000 */
.L_x_1852:
        /* <DEDUP_REMOVED lines=17> */
.L_x_1855:
[----:B------:R-:W-:Y:S05]  /*6890*/  BSYNC B0 ;  /* 0x0000000000007941 */ /* 0x000fea0003800000 */
.L_x_1854:
        /* <DEDUP_REMOVED lines=16> */
.L_x_1857:
[----:B------:R-:W-:Y:S05]  /*69a0*/  BSYNC B0 ;  /* 0x0000000000007941 */ /* 0x000fea0003800000 */
.L_x_1856:
        /* <DEDUP_REMOVED lines=20> */
.L_x_1859:
[----:B------:R-:W-:Y:S05]  /*6af0*/  BSYNC B0 ;  /* 0x0000000000007941 */ /* 0x000fea0003800000 */
.L_x_1858:
        /* <DEDUP_REMOVED lines=24> */
.L_x_1861:
[----:B------:R-:W-:Y:S05]  /*6c80*/  BSYNC B0 ;  /* 0x0000000000007941 */ /* 0x000fea0003800000 */
.L_x_1860:
        /* <DEDUP_REMOVED lines=15> */
.L_x_1863:
[----:B------:R-:W-:Y:S05]  /*6d80*/  BSYNC B0 ;  /* 0x0000000000007941 */ /* 0x000fea0003800000 */
.L_x_1862:
        /* <DEDUP_REMOVED lines=15> */
.L_x_1865:
[----:B------:R-:W-:Y:S05]  /*6e80*/  BSYNC B0 ;  /* 0x0000000000007941 */ /* 0x000fea0003800000 */
.L_x_1864:
        /* <DEDUP_REMOVED lines=15> */
.L_x_1867:
[----:B------:R-:W-:Y:S05]  /*6f80*/  BSYNC B0 ;  /* 0x0000000000007941 */ /* 0x000fea0003800000 */
.L_x_1866:
        /* <DEDUP_REMOVED lines=15> */
.L_x_1869:
[----:B------:R-:W-:Y:S05]  /*7080*/  BSYNC B0 ;  /* 0x0000000000007941 */ /* 0x000fea0003800000 */
.L_x_1868:
        /* <DEDUP_REMOVED lines=15> */
.L_x_1785:
[----:B------:R-:W-:-:S08]  /*7180*/  NOP ;  /* 0x0000000000007918 */ /* 0x000fd00000000000 */
[----:B---3--:R-:W1:-:S00]  /*7190*/  USETMAXREG.DEALLOC.CTAPOOL 0x20 ;  /* 0x00000020000079c8 */ /* 0x008e4000080e0500 */
        /* <DEDUP_REMOVED lines=19> */
.L_x_1871:
        /* <DEDUP_REMOVED lines=13> */
.L_x_1873:
[----:B------:R-:W-:-:S05]  /*73a0*/  ULDC UR4, c[0x0][0x8bc] ;  /* 0x00022f0000047ab9 */ /* 0x000fca0000000800 */
.L_x_1872:
[----:B-1----:R-:W-:-:S04]  /*73b0*/  UIMAD UR11, UR12, 0x60, URZ ;  /* 0x000000600c0b78a4 */ /* 0x002fc8000f8e023f */
[----:B------:R-:W-:-:S04]  /*73c0*/  UISETP.GE.AND UP0, UPT, UR11, UR4, UPT ;  /* 0x000000040b00728c */ /* 0x000fc8000bf06270 */
[----:B--2---:R-:W-:-:S06]  /*73d0*/  USEL UR16, UR16, 0xffffffff, !UP0 ;  /* 0xffffffff10107887 */ /* 0x004fcc000c000000 */
[----:B------:R-:W-:-:S13]  /*73e0*/  ISETP.LE.AND P0, PT, RZ, UR16, PT ;  /* 0x00000010ff007c0c */ /* 0x000fda000bf03270 */
[----:B------:R-:W-:Y:S05]  /*73f0*/  @!P0 BRA `(.L_x_1790) ;  /* 0x0000003c00e08947 */ /* 0x000fea0003800000 */
[----:B------:R-:W-:Y:S01]  /*7400*/  ULDC.64 UR4, c[0x0][0x770] ;  /* 0x0001dc0000047ab9 */ /* 0x000fe20000000a00 */
[----:B------:R-:W1:Y:S01]  /*7410*/  S2UR UR17, SR_CTAID.Y ;  /* 0x00000000001179c3 */ /* 0x000e620000002600 */
[----:B------:R-:W-:Y:S01]  /*7420*/  UISETP.NE.U32.AND UP0, UPT, UR4, URZ, UPT ;  /* 0x0000003f0400728c */ /* 0x000fe2000bf05070 */
[----:B------:R-:W-:-:S03]  /*7430*/  ULDC.64 UR8, c[0x0][0x788] ;  /* 0x0001e20000087ab9 */ /* 0x000fc60000000a00 */
        /* <DEDUP_REMOVED lines=8> */
[----:B------:R-:W-:-:S04]  /*74c0*/  UISETP.NE.U32.AND UP1, UPT, UR4, URZ, UPT ;  /* 0x0000003f0400728c */ /* 0x000fc8000bf25070 */
[----:B------:R-:W-:-:S06]  /*74d0*/  UISETP.NE.AND.EX UP1, UPT, UR5, URZ, UPT, UP1 ;  /* 0x0000003f0500728c */ /* 0x000fcc000bf25310 */
[----:B------:R-:W-:-:S05]  /*74e0*/  PLOP3.LUT P2, PT, PT, PT, UP1, 0x80, 0x0 ;  /* 0x000000000000781c */ /* 0x000fca0003f4f018 */
[----:B------:R-:W-:Y:S02]  /*74f0*/  @UP1 ULDC.64 UR4, c[0x0][0x780] ;  /* 0x0001e00000041ab9 */ /* 0x000fe40000000a00 */
[----:B------:R-:W-:-:S06]  /*7500*/  @UP1 UIMAD.WIDE UR4, UR16, 0x4, UR4 ;  /* 0x00000004100418a5 */ /* 0x000fcc000f8e0204 */
[----:B------:R-:W-:Y:S02]  /*7510*/  IMAD.U32 R4, RZ, RZ, UR4 ;  /* 0x00000004ff047e24 */ /* 0x000fe4000f8e00ff */
[----:B------:R-:W-:-:S05]  /*7520*/  IMAD.U32 R5, RZ, RZ, UR5 ;  /* 0x00000005ff057e24 */ /* 0x000fca000f8e00ff */
[----:B------:R-:W3:Y:S01]  /*7530*/  @P2 LDG.E R4, desc[UR38][R4.64] ;  /* 0x0000002604042981 */ /* 0x000ee2000c1e1900 */
[----:B------:R-:W-:Y:S01]  /*7540*/  PLOP3.LUT P0, PT, PT, PT, UP0, 0x80, 0x0 ;  /* 0x000000000000781c */ /* 0x000fe20003f0f008 */
[----:B-1----:R-:W-:-:S12]  /*7550*/  USHF.R.S32.HI UR14, URZ, 0x1f, UR17 ;  /* 0x0000001f3f0e7899 */ /* 0x002fd80008011411 */
[----:B--2---:R-:W-:Y:S02]  /*7560*/  @P0 R2UR UR4, R0 ;  /* 0x00000000000402ca */ /* 0x004fe400000e0000 */
[----:B------:R-:W-:Y:S01]  /*7570*/  ISETP.NE.U32.AND P0, PT, RZ, UR8, PT ;  /* 0x00000008ff007c0c */ /* 0x000fe2000bf05070 */
[----:B------:R-:W-:-:S03]  /*7580*/  ULDC UR8, c[0x0][0x280] ;  /* 0x0000a00000087ab9 */ /* 0x000fc60000000800 */
[----:B------:R-:W-:-:S07]  /*7590*/  ISETP.NE.AND.EX P0, PT, RZ, UR9, PT, P0 ;  /* 0x00000009ff007c0c */ /* 0x000fce000bf05300 */
[----:B------:R-:W-:-:S04]  /*75a0*/  @UP0 ULEA UR4, UR16, UR4, 0x6 ;  /* 0x0000000410040291 */ /* 0x000fc8000f8e303f */
[----:B------:R-:W-:-:S04]  /*75b0*/  @UP0 USHF.R.S32.HI UR5, URZ, 0x1f, UR4 ;  /* 0x0000001f3f050899 */ /* 0x000fc80008011404 */
[----:B------:R-:W-:-:S04]  /*75c0*/  @UP0 ULEA.HI UR5, UR5, UR4, URZ, 0x6 ;  /* 0x0000000405050291 */ /* 0x000fc8000f8f303f */
[----:B------:R-:W-:-:S04]  /*75d0*/  @UP0 USHF.R.S32.HI UR5, URZ, 0x6, UR5 ;  /* 0x000000063f050899 */ /* 0x000fc80008011405 */
[----:B------:R-:W-:Y:S01]  /*75e0*/  @UP0 UIMAD UR7, UR5, 0x3000, URZ ;  /* 0x00003000050708a4 */ /* 0x000fe2000f8e023f */
[----:B---3--:R-:W-:-:S03]  /*75f0*/  @P2 R2UR UR8, R4 ;  /* 0x00000000040822ca */ /* 0x008fc600000e0000 */
[----:B------:R-:W-:Y:S01]  /*7600*/  @UP0 USHF.R.S32.HI UR9, URZ, 0x1f, UR7 ;  /* 0x0000001f3f090899 */ /* 0x000fe20008011407 */
[----:B------:R-:W-:Y:S11]  /*7610*/  @P2 BRA `(.L_x_1874) ;  /* 0x0000000000142947 */ /* 0x000ff60003800000 */
[----:B------:R-:W-:Y:S05]  /*7620*/  @!P1 BRA `(.L_x_1874) ;  /* 0x0000000000109947 */ /* 0x000fea0003800000 */
[----:B------:R-:W2:Y:S04]  /*7630*/  LDG.E R5, desc[UR38][R2.64] ;  /* 0x0000002602057981 */ /* 0x000ea8000c1e1900 */
[----:B------:R-:W2:Y:S02]  /*7640*/  LDG.E R0, desc[UR38][R2.64+0x4] ;  /* 0x0000042602007981 */ /* 0x000ea4000c1e1900 */
[----:B--2---:R-:W-:-:S05]  /*7650*/  IMAD.IADD R0, R0, 0x1, -R5 ;  /* 0x0000000100007824 */ /* 0x004fca00078e0a05 */
[----:B------:R-:W-:-:S15]  /*7660*/  R2UR UR8, R0 ;  /* 0x00000000000872ca */ /* 0x000fde00000e0000 */
.L_x_1874:
[----:B------:R-:W-:Y:S01]  /*7670*/  UMOV UR4, URZ ;  /* 0x0000003f00047c82 */ /* 0x000fe20008000000 */
[----:B------:R-:W-:Y:S01]  /*7680*/  UMOV UR5, URZ ;  /* 0x0000003f00057c82 */ /* 0x000fe20008000000 */
[----:B------:R-:W-:Y:S01]  /*7690*/  ULDC UR6, c[0x0][0x290] ;  /* 0x0000a40000067ab9 */ /* 0x000fe20000000800 */
[----:B------:R-:W-:Y:S01]  /*76a0*/  @UP0 UMOV UR4, UR7 ;  /* 0x0000000700040c82 */ /* 0x000fe20008000000 */
[----:B------:R-:W-:Y:S01]  /*76b0*/  @UP0 UMOV UR5, UR9 ;  /* 0x0000000900050c82 */ /* 0x000fe20008000000 */
[----:B------:R-:W-:Y:S05]  /*76c0*/  @!P0 BRA `(.L_x_1875) ;  /* 0x00000000001c8947 */ /* 0x000fea0003800000 */
[----:B------:R-:W-:Y:S02]  /*76d0*/  ULDC.64 UR6, c[0x0][0x788] ;  /* 0x0001e20000067ab9 */ /* 0x000fe40000000a00 */
[----:B------:R-:W-:-:S06]  /*76e0*/  UIMAD.WIDE UR6, UR16, 0x4, UR6 ;  /* 0x00000004100678a5 */ /* 0x000fcc000f8e0206 */
[----:B------:R-:W-:Y:S02]  /*76f0*/  IMAD.U32 R2, RZ, RZ, UR6 ;  /* 0x00000006ff027e24 */ /* 0x000fe4000f8e00ff */
[----:B------:R-:W-:-:S05]  /*7700*/  IMAD.U32 R3, RZ, RZ, UR7 ;  /* 0x00000007ff037e24 */ /* 0x000fca000f8e00ff */
[----:B------:R-:W2:Y:S02]  /*7710*/  LDG.E R2, desc[UR38][R2.64] ;  /* 0x0000002602027981 */ /* 0x000ea4000c1e1900 */
[----:B--2---:R-:W-:Y:S01]  /*7720*/  R2UR UR6, R2 ;  /* 0x00000000020672ca */ /* 0x004fe200000e0000 */
[----:B------:R-:W-:-:S14]  /*7730*/  BRA `(.L_x_1876) ;  /* 0x0000000000307947 */ /* 0x000fdc0003800000 */
.L_x_1875:
[----:B------:R-:W-:Y:S02]  /*7740*/  ULDC.64 UR18, c[0x0][0x778] ;  /* 0x0001de0000127ab9 */ /* 0x000fe40000000a00 */
[----:B------:R-:W-:-:S04]  /*7750*/  ISETP.NE.U32.AND P0, PT, RZ, UR18, PT ;  /* 0x00000012ff007c0c */ /* 0x000fc8000bf05070 */
[----:B------:R-:W-:-:S13]  /*7760*/  ISETP.NE.AND.EX P0, PT, RZ, UR19, PT, P0 ;  /* 0x00000013ff007c0c */ /* 0x000fda000bf05300 */
[----:B------:R-:W-:Y:S05]  /*7770*/  @!P0 BRA `(.L_x_1876) ;  /* 0x0000000000208947 */ /* 0x000fea0003800000 */
[----:B------:R-:W-:Y:S02]  /*7780*/  ULDC.64 UR6, c[0x0][0x778] ;  /* 0x0001de0000067ab9 */ /* 0x000fe40000000a00 */
[----:B------:R-:W-:-:S06]  /*7790*/  UIMAD.WIDE UR6, UR16, 0x4, UR6 ;  /* 0x00000004100678a5 */ /* 0x000fcc000f8e0206 */
[----:B------:R-:W-:Y:S02]  /*77a0*/  IMAD.U32 R2, RZ, RZ, UR6 ;  /* 0x00000006ff027e24 */ /* 0x000fe4000f8e00ff */
[----:B------:R-:W-:-:S05]  /*77b0*/  IMAD.U32 R3, RZ, RZ, UR7 ;  /* 0x00000007ff037e24 */ /* 0x000fca000f8e00ff */
[----:B------:R-:W2:Y:S04]  /*77c0*/  LDG.E R0, desc[UR38][R2.64] ;  /* 0x0000002602007981 */ /* 0x000ea8000c1e1900 */
[----:B------:R-:W2:Y:S02]  /*77d0*/  LDG.E R5, desc[UR38][R2.64+0x4] ;  /* 0x0000042602057981 */ /* 0x000ea4000c1e1900 */
[----:B--2---:R-:W-:-:S05]  /*77e0*/  IMAD.IADD R0, R5, 0x1, -R0 ;  /* 0x0000000105007824 */ /* 0x004fca00078e0a00 */
[----:B------:R-:W-:-:S15]  /*77f0*/  R2UR UR6, R0 ;  /* 0x00000000000672ca */ /* 0x000fde00000e0000 */
.L_x_1876:
[----:B------:R-:W-:Y:S01]  /*7800*/  UIADD3 UR7, -UR6, UR8, UR11 ;  /* 0x0000000806077290 */ /* 0x000fe2000fffe10b */
[----:B------:R-:W-:Y:S01]  /*7810*/  ISETP.LE.AND P0, PT, RZ, UR12, PT ;  /* 0x0000000cff007c0c */ /* 0x000fe2000bf03270 */
[----:B------:R-:W-:Y:S02]  /*7820*/  ULDC UR9, c[0x0][0x74c] ;  /* 0x0001d30000097ab9 */ /* 0x000fe40000000800 */
[----:B------:R-:W-:Y:S02]  /*7830*/  UIADD3 UR9, UR7, -UR9, URZ ;  /* 0x8000000907097290 */ /* 0x000fe4000fffe03f */
[----:B------:R-:W-:Y:S02]  /*7840*/  UIADD3 UR7, UR8, 0x3f, URZ ;  /* 0x0000003f08077890 */ /* 0x000fe4000fffe03f */
[----:B------:R-:W-:-:S04]  /*7850*/  USHF.R.S32.HI UR10, URZ, 0x1f, UR9 ;  /* 0x0000001f3f0a7899 */ /* 0x000fc80008011409 */
[----:B------:R-:W-:Y:S02]  /*7860*/  ULEA.HI UR10, UR10, UR9, URZ, 0x6 ;  /* 0x000000090a0a7291 */ /* 0x000fe4000f8f303f */
[----:B------:R-:W-:Y:S02]  /*7870*/  USHF.R.S32.HI UR9, URZ, 0x1f, UR7 ;  /* 0x0000001f3f097899 */ /* 0x000fe40008011407 */
[----:B------:R-:W-:Y:S02]  /*7880*/  USHF.R.S32.HI UR10, URZ, 0x6, UR10 ;  /* 0x000000063f0a7899 */ /* 0x000fe4000801140a */
[----:B------:R-:W-:Y:S02]  /*7890*/  ULEA.HI UR9, UR9, UR7, URZ, 0x6 ;  /* 0x0000000709097291 */ /* 0x000fe4000f8f303f */
[----:B------:R-:W-:Y:S02]  /*78a0*/  UISETP.LT.AND UP1, UPT, URZ, UR10, UPT ;  /* 0x0000000a3f00728c */ /* 0x000fe4000bf21270 */
[----:B------:R-:W-:-:S02]  /*78b0*/  USHF.R.S32.HI UR9, URZ, 0x6, UR9 ;  /* 0x000000063f097899 */ /* 0x000fc40008011409 */
[----:B------:R-:W-:-:S04]  /*78c0*/  USEL UR7, URZ, UR10, !UP1 ;  /* 0x0000000a3f077287 */ /* 0x000fc8000c800000 */
[----:B------:R-:W-:Y:S01]  /*78d0*/  IMAD.U32 R2, RZ, RZ, UR9 ;  /* 0x00000009ff027e24 */ /* 0x000fe2000f8e00ff */
[----:B------:R-:W-:Y:S07]  /*78e0*/  @!P0 BRA `(.L_x_1877) ;  /* 0x00000000001c8947 */ /* 0x000fee0003800000 */
[----:B------:R-:W-:Y:S01]  /*78f0*/  UIADD3 UR8, UR11, 0x9f, UR8 ;  /* 0x0000009f0b087890 */ /* 0x000fe2000fffe008 */
[----:B------:R-:W-:-:S03]  /*7900*/  ULDC UR9, c[0x0][0x748] ;  /* 0x0001d20000097ab9 */ /* 0x000fc60000000800 */
[----:B------:R-:W-:-:S04]  /*7910*/  UIADD3 UR8, UR8, UR9, -UR6 ;  /* 0x0000000908087290 */ /* 0x000fc8000fffe806 */
[----:B------:R-:W-:-:S04]  /*7920*/  USHF.R.S32.HI UR6, URZ, 0x1f, UR8 ;  /* 0x0000001f3f067899 */ /* 0x000fc80008011408 */
[----:B------:R-:W-:-:S04]  /*7930*/  ULEA.HI UR6, UR6, UR8, URZ, 0x6 ;  /* 0x0000000806067291 */ /* 0x000fc8000f8f303f */
[----:B------:R-:W-:-:S06]  /*7940*/  USHF.R.S32.HI UR6, URZ, 0x6, UR6 ;  /* 0x000000063f067899 */ /* 0x000fcc0008011406 */
[----:B------:R-:W-:-:S07]  /*7950*/  VIMNMX R2, R2, UR6, PT ;  /* 0x0000000602027c48 */ /* 0x000fce000bfe0100 */
.L_x_1877:
[----:B------:R-:W-:-:S13]  /*7960*/  ISETP.GT.AND P0, PT, R2, UR7, PT ;  /* 0x0000000702007c0c */ /* 0x000fda000bf04270 */
[----:B------:R-:W-:Y:S05]  /*7970*/  @!P0 BRA `(.L_x_1790) ;  /* 0x0000003800808947 */ /* 0x000fea0003800000 */
[----:B------:R-:W-:Y:S01]  /*7980*/  ULDC.64 UR12, c[0x0][0x2d8] ;  /* 0x0000b600000c7ab9 */ /* 0x000fe20000000a00 */
[----:B------:R-:W-:Y:S01]  /*7990*/  VIADD R0, R2, -UR7 ;  /* 0x8000000702007c36 */ /* 0x000fe20008000000 */
[----:B------:R-:W-:Y:S02]  /*79a0*/  UIMAD UR8, UR14, UR12, URZ ;  /* 0x0000000c0e0872a4 */ /* 0x000fe4000f8e023f */
[----:B------:R-:W-:Y:S02]  /*79b0*/  UIMAD.WIDE.U32 UR10, UR17, UR12, URZ ;  /* 0x0000000c110a72a5 */ /* 0x000fe4000f8e003f */
[----:B------:R-:W-:Y:S01]  /*79c0*/  USHF.R.S32.HI UR6, URZ, 0x1f, UR16 ;  /* 0x0000001f3f067899 */ /* 0x000fe20008011410 */
[----:B------:R-:W-:Y:S01]  /*79d0*/  LOP3.LUT R0, R0, 0x1, RZ, 0xc0, !PT ;  /* 0x0000000100007812 */ /* 0x000fe200078ec0ff */
[----:B------:R-:W-:Y:S02]  /*79e0*/  UIMAD UR17, UR17, UR13, UR8 ;  /* 0x0000000d111172a4 */ /* 0x000fe4000f8e0208 */
[----:B------:R-:W-:Y:S01]  /*79f0*/  UIADD3 UR8, UP1, UR4, UR10, URZ ;  /* 0x0000000a04087290 */ /* 0x000fe2000ff3e03f */
[----:B------:R-:W-:Y:S01]  /*7a00*/  ISETP.NE.U32.AND P1, PT, R0, 0x1, PT ;  /* 0x000000010000780c */ /* 0x000fe20003f25070 */
[----:B------:R-:W-:-:S02]  /*7a10*/  UIADD3 UR17, UR11, UR17, URZ ;  /* 0x000000110b117290 */ /* 0x000fc4000fffe03f */
[----:B------:R-:W-:Y:S01]  /*7a20*/  USEL UR6, UR6, URZ, !UP0 ;  /* 0x0000003f06067287 */ /* 0x000fe2000c000000 */
[----:B------:R-:W-:Y:S01]  /*7a30*/  ULDC.64 UR36, c[0x0][0x2e0] ;  /* 0x0000b80000247ab9 */ /* 0x000fe20000000a00 */
[----:B------:R-:W-:Y:S02]  /*7a40*/  USEL UR16, UR16, URZ, !UP0 ;  /* 0x0000003f10107287 */ /* 0x000fe4000c000000 */
[----:B------:R-:W-:Y:S02]  /*7a50*/  UIADD3.X UR9, UR5, UR17, URZ, UP1, !UPT ;  /* 0x0000001105097290 */ /* 0x000fe40008ffe43f */
[----:B------:R-:W-:Y:S02]  /*7a60*/  UIMAD UR18, UR6, UR36, URZ ;  /* 0x00000024061272a4 */ /* 0x000fe4000f8e023f */
[----:B------:R-:W-:Y:S02]  /*7a70*/  UIMAD.WIDE.U32 UR8, UR16, UR36, UR8 ;  /* 0x00000024100872a5 */ /* 0x000fe4000f8e0008 */
[----:B------:R-:W-:Y:S01]  /*7a80*/  UIMAD UR18, UR16, UR37, UR18 ;  /* 0x00000025101272a4 */ /* 0x000fe2000f8e0212 */
[----:B------:R-:W-:-:S03]  /*7a90*/  ELECT P0, URZ, PT ;  /* 0x00000000003f782f */ /* 0x000fc60003800000 */
        /* <DEDUP_REMOVED lines=20> */
.L_x_1880:
[----:B------:R-:W-:Y:S05]  /*7be0*/  BSYNC B0 ;  /* 0x0000000000007941 */ /* 0x000fea0003800000 */
.L_x_1879:
        /* <DEDUP_REMOVED lines=18> */
.L_x_1882:
[----:B------:R-:W-:Y:S05]  /*7d10*/  BSYNC B0 ;  /* 0x0000000000007941 */ /* 0x000fea0003800000 */
.L_x_1881:
        /* <DEDUP_REMOVED lines=19> */
.L_x_1884:
[----:B------:R-:W-:Y:S05]  /*7e50*/  BSYNC B0 ;  /* 0x0000000000007941 */ /* 0x000fea0003800000 */
.L_x_1883:
[----:B------:R-:W-:Y:S06]  /*7e60*/  BAR.ARV 0xa, 0xa0 ;  /* 0x0282800000007b1d */ /* 0x000fec0000002000 */
[----:B------:R-:W-:Y:S04]  /*7e70*/  BSSY B0, `(.L_x_1885) ;  /* 0x0000003000007945 */ /* 0x000fe80003800000 */
[----:B------:R-:W-:Y:S05]  /*7e80*/  @!P0 BRA `(.L_x_1886) ;  /* 0x0000000000048947 */ /* 0x000fea0003800000 */
[----:B------:R-:W-:-:S04]  /*7e90*/  DEPBAR.LE SB0, 0x1 ;  /* 0x000080400000791a */ /* 0x000fc80000000000 */
.L_x_1886:
[----:B------:R-:W-:Y:S05]  /*7ea0*/  BSYNC B0 ;  /* 0x0000000000007941 */ /* 0x000fea0003800000 */
.L_x_1885:
[----:B------:R-:W-:Y:S06]  /*7eb0*/  BAR.ARV 0xb, 0xa0 ;  /* 0x02c2800000007b1d */ /* 0x000fec0000002000 */
[----:B------:R-:W-:Y:S04]  /*7ec0*/  BSSY B0, `(.L_x_1887) ;  /* 0x0000003000007945 */ /* 0x000fe80003800000 */
[----:B------:R-:W-:Y:S05]  /*7ed0*/  @!P0 BRA `(.L_x_1888) ;  /* 0x0000000000048947 */ /* 0x000fea0003800000 */
[----:B------:R-:W-:-:S04]  /*7ee0*/  DEPBAR.LE SB0, 0x0 ;  /* 0x000080000000791a */ /* 0x000fc80000000000 */
.L_x_1888:
[----:B------:R-:W-:Y:S05]  /*7ef0*/  BSYNC B0 ;  /* 0x0000000000007941 */ /* 0x000fea0003800000 */
.L_x_1887:
[----:B------:R-:W-:Y:S06]  /*7f00*/  BAR.ARV 0xc, 0xa0 ;  /* 0x0302800000007b1d */ /* 0x000fec0000002000 */
[----:B------:R-:W-:Y:S01]  /*7f10*/  UIADD3 UR19, UR7, 0x1, URZ ;  /* 0x0000000107137890 */ /* 0x000fe2000fffe03f */
[----:B------:R-:W-:Y:S11]  /*7f20*/  BRA `(.L_x_1889) ;  /* 0x0000000000047947 */ /* 0x000ff60003800000 */
.L_x_1878:
[----:B------:R-:W-:-:S05]  /*7f30*/  UMOV UR19, UR7 ;  /* 0x0000000700137c82 */ /* 0x000fca0008000000 */
.L_x_1889:
[----:B------:R-:W-:-:S06]  /*7f40*/  UIADD3 UR6, UR7, 0x1, URZ ;  /* 0x0000000107067890 */ /* 0x000fcc000fffe03f */
[----:B------:R-:W-:-:S13]  /*7f50*/  ISETP.NE.AND P1, PT, R2, UR6, PT ;  /* 0x0000000602007c0c */ /* 0x000fda000bf25270 */
[----:B------:R-:W-:Y:S05]  /*7f60*/  @!P1 BRA `(.L_x_1790) ;  /* 0x0000003400049947 */ /* 0x000fea0003800000 */
[----:B------:R-:W-:Y:S01]  /*7f70*/  UMOV UR12, UR10 ;  /* 0x0000000a000c7c82 */ /* 0x000fe20008000000 */
[----:B------:R-:W-:Y:S01]  /*7f80*/  UMOV UR13, UR17 ;  /* 0x00000011000d7c82 */ /* 0x000fe20008000000 */
[----:B------:R-:W-:Y:S01]  /*7f90*/  ULDC.64 UR14, c[0x0][0x2c0] ;  /* 0x0000b000000e7ab9 */ /* 0x000fe20000000a00 */
[----:B------:R-:W-:Y:S02]  /*7fa0*/  UIMAD.WIDE.U32 UR12, UR16, UR36, UR12 ;  /* 0x00000024100c72a5 */ /* 0x000fe4000f8e000c */
[----:B------:R-:W-:Y:S02]  /*7fb0*/  UIMAD UR20, UR19, 0x3000, URZ ;  /* 0x00003000131478a4 */ /* 0x000fe4000f8e023f */
[----:B------:R-:W-:Y:S01]  /*7fc0*/  UIADD3 UR37, UP0, UR4, UR12, URZ ;  /* 0x0000000c04257290 */ /* 0x000fe2000ff1e03f */
[----:B------:R-:W-:Y:S01]  /*7fd0*/  UMOV UR6, URZ ;  /* 0x0000003f00067c82 */ /* 0x000fe20008000000 */
[----:B------:R-:W-:Y:S02]  /*7fe0*/  ULDC.64 UR34, c[0x0][0x2c0] ;  /* 0x0000b00000227ab9 */ /* 0x000fe40000000a00 */
[----:B------:R-:W-:-:S02]  /*7ff0*/  UIADD3.X UR12, UR5, UR18, UR13, UP0, !UPT ;  /* 0x00000012050c7290 */ /* 0x000fc400087fe40d */
[----:B------:R-:W-:Y:S01]  /*8000*/  ULEA UR25, UP0, UR37, UR14, 0x2 ;  /* 0x0000000e25197291 */ /* 0x000fe2000f80103f */
[----:B------:R-:W-:-:S03]  /*8010*/  UMOV UR46, UR20 ;  /* 0x00000014002e7c82 */ /* 0x000fc60008000000 */
        /* <DEDUP_REMOVED lines=10> */
[----:B------:R-:W-:-:S12]  /*80c0*/  UIADD3.X UR37, URZ, UR37, URZ, UP4, !UPT ;  /* 0x000000253f257290 */ /* 0x000fd8000a7fe43f */
.L_x_1910:
[----:B------:R-:W-:Y:S01]  /*80d0*/  UIADD3 UR44, UR20, UR6, URZ ;  /* 0x00000006142c7290 */ /* 0x000fe2000fffe03f */
[----:B------:R-:W-:Y:S06]  /*80e0*/  BAR.SYNC.DEFER_BLOCKING 0xd, 0xa0 ;  /* 0x0342800000007b1d */ /* 0x000fec0000010000 */
[----:B------:R-:W-:Y:S01]  /*80f0*/  UMOV UR14, UR22 ;  /* 0x00000016000e7c82 */ /* 0x000fe20008000000 */
[----:B------:R-:W-:Y:S01]  /*8100*/  UMOV UR15, UR27 ;  /* 0x0000001b000f7c82 */ /* 0x000fe20008000000 */
[----:B------:R-:W-:Y:S01]  /*8110*/  UMOV UR12, UR24 ;  /* 0x00000018000c7c82 */ /* 0x000fe20008000000 */
[----:B------:R-:W-:Y:S01]  /*8120*/  UMOV UR13, UR29 ;  /* 0x0000001d000d7c82 */ /* 0x000fe20008000000 */
[----:B------:R-:W-:Y:S01]  /*8130*/  UIMAD.WIDE UR32, UR44, 0x4, UR14 ;  /* 0x000000042c2078a5 */ /* 0x000fe2000f8e020e */
[----:B------:R-:W-:Y:S01]  /*8140*/  BSSY B0, `(.L_x_1890) ;  /* 0x0000019000007945 */ /* 0x000fe20003800000 */
[----:B------:R-:W-:Y:S01]  /*8150*/  UIMAD.WIDE UR30, UR44, 0x4, UR12 ;  /* 0x000000042c1e78a5 */ /* 0x000fe2000f8e020c */
[----:B------:R-:W-:Y:S01]  /*8160*/  UMOV UR14, UR21 ;  /* 0x00000015000e7c82 */ /* 0x000fe20008000000 */
[----:B------:R-:W-:Y:S01]  /*8170*/  UMOV UR15, UR26 ;  /* 0x0000001a000f7c82 */ /* 0x000fe20008000000 */
[----:B------:R-:W-:Y:S01]  /*8180*/  UMOV UR12, UR23 ;  /* 0x00000017000c7c82 */ /* 0x000fe20008000000 */
[----:B------:R-:W-:Y:S01]  /*8190*/  UMOV UR13, UR28 ;  /* 0x0000001c000d7c82 */ /* 0x000fe20008000000 */
[----:B------:R-:W-:-:S02]  /*81a0*/  UIMAD.WIDE UR40, UR44, 0x4, UR14 ;  /* 0x000000042c2878a5 */ /* 0x000fc4000f8e020e */
[----:B------:R-:W-:Y:S01]  /*81b0*/  UIMAD.WIDE UR42, UR44, 0x4, UR12 ;  /* 0x000000042c2a78a5 */ /* 0x000fe2000f8e020c */
[----:B------:R-:W-:Y:S01]  /*81c0*/  UMOV UR14, UR25 ;  /* 0x00000019000e7c82 */ /* 0x000fe20008000000 */
[----:B------:R-:W-:Y:S02]  /*81d0*/  UMOV UR15, UR37 ;  /* 0x00000025000f7c82 */ /* 0x000fe40008000000 */
[----:B------:R-:W-:Y:S01]  /*81e0*/  UIMAD.WIDE UR12, UR44, 0x4, UR14 ;  /* 0x000000042c0c78a5 */ /* 0x000fe2000f8e020e */
[----:B------:R-:W-:Y:S11]  /*81f0*/  @!P0 BRA `(.L_x_1891) ;  /* 0x0000000000348947 */ /* 0x000ff60003800000 */
[----:B------:R-:W1:Y:S01]  /*8200*/  S2UR UR15, SR_CgaCtaId ;  /* 0x00000000000f79c3 */ /* 0x000e620000008800 */
[----:B------:R-:W-:Y:S01]  /*8210*/  UIADD3 UR44, UP0, UR46, UR8, URZ ;  /* 0x000000082e2c7290 */ /* 0x000fe2000ff1e03f */
[----:B------:R-:W-:Y:S01]  /*8220*/  UMOV UR14, 0x400 ;  /* 0x00000400000e7882 */ /* 0x000fe20000000000 */
[----:B------:R-:W-:Y:S02]  /*8230*/  UMOV UR49, 0x400 ;  /* 0x0000040000317882 */ /* 0x000fe40000000000 */
[----:B------:R-:W-:Y:S02]  /*8240*/  ULEA.HI.X.SX32 UR45, UR46, UR47, 0x1, UP0 ;  /* 0x0000002f2e2d7291 */ /* 0x000fe400080f0e3f */
[----:B-1----:R-:W-:Y:S02]  /*8250*/  ULEA UR15, UR15, UR14, 0x18 ;  /* 0x0000000e0f0f7291 */ /* 0x002fe4000f8ec03f */
[----:B------:R-:W-:Y:S02]  /*8260*/  ULEA UR14, UP0, UR44, UR34, 0x2 ;  /* 0x000000222c0e7291 */ /* 0x000fe4000f80103f */
[----:B------:R-:W-:-:S02]  /*8270*/  UIADD3 UR48, UR15, 0x12000, URZ ;  /* 0x000120000f307890 */ /* 0x000fc4000fffe03f */
[----:B------:R-:W-:-:S03]  /*8280*/  ULEA.HI.X UR15, UR44, UR35, UR45, 0x2, UP0 ;  /* 0x000000232c0f7291 */ /* 0x000fc600080f142d */
[----:B------:R-:W-:Y:S01]  /*8290*/  UMOV UR44, 0x0 ;  /* 0x00000000002c7882 */ /* 0x000fe20000000000 */
[----:B------:R-:W-:-:S05]  /*82a0*/  UMOV UR45, 0x14f00000 ;  /* 0x14f00000002d7882 */ /* 0x000fca0000000000 */
[----:B------:R1:W-:Y:S02]  /*82b0*/  UBLKRED.G.S.ADD.F32.RN [UR14], [UR48], UR49, desc[UR44] ;  /* 0x00002c0e300073bb */ /* 0x0003e400080a1431 */
[----:B-1----:R0:W-:Y:S02]  /*82c0*/  UTMACMDFLUSH ;  /* 0x00000000000079b7 */ /* 0x0021e40000000000 */
.L_x_1891:
[----:B------:R-:W-:Y:S05]  /*82d0*/  BSYNC B0 ;  /* 0x0000000000007941 */ /* 0x000fea0003800000 */
.L_x_1890:
[----:B------:R-:W-:Y:S06]  /*82e0*/  BAR.SYNC.DEFER_BLOCKING 0xe, 0xa0 ;  /* 0x0382800000007b1d */ /* 0x000fec0000010000 */
[----:B------:R-:W-:Y:S04]  /*82f0*/  BSSY B0, `(.L_x_1892) ;  /* 0x000000b000007945 */ /* 0x000fe80003800000 */
[----:B------:R-:W-:Y:S05]  /*8300*/  @!P0 BRA `(.L_x_1893) ;  /* 0x0000000000248947 */ /* 0x000fea0003800000 */
[----:B------:R-:W1:Y:S01]  /*8310*/  S2UR UR15, SR_CgaCtaId ;  /* 0x00000000000f79c3 */ /* 0x000e620000008800 */
[----:B------:R-:W-:Y:S01]  /*8320*/  UMOV UR14, 0x400 ;  /* 0x00000400000e7882 */ /* 0x000fe20000000000 */
[----:B------:R-:W-:Y:S01]  /*8330*/  UMOV UR45, 0x400 ;  /* 0x00000400002d7882 */ /* 0x000fe20000000000 */
[----:B-1----:R-:W-:-:S03]  /*8340*/  ULEA UR14, UR15, UR14, 0x18 ;  /* 0x0000000e0f0e7291 */ /* 0x002fc6000f8ec03f */
[----:B------:R-:W-:Y:S01]  /*8350*/  UMOV UR15, 0x14f00000 ;  /* 0x14f00000000f7882 */ /* 0x000fe20000000000 */
[----:B------:R-:W-:-:S03]  /*8360*/  UIADD3 UR44, UR14, 0x16000, URZ ;  /* 0x000160000e2c7890 */ /* 0x000fc6000fffe03f */
[----:B------:R-:W-:-:S06]  /*8370*/  UMOV UR14, 0x0 ;  /* 0x00000000000e7882 */ /* 0x000fcc0000000000 */
[----:B------:R1:W-:Y:S02]  /*8380*/  UBLKRED.G.S.ADD.F32.RN [UR32], [UR44], UR45, desc[UR14] ;  /* 0x00000e202c0073bb */ /* 0x0003e400080a142d */
[----:B-1----:R0:W-:Y:S02]  /*8390*/  UTMACMDFLUSH ;  /* 0x00000000000079b7 */ /* 0x0021e40000000000 */
.L_x_1893:
[----:B------:R-:W-:Y:S05]  /*83a0*/  BSYNC B0 ;  /* 0x0000000000007941 */ /* 0x000fea0003800000 */
.L_x_1892:
        /* <DEDUP_REMOVED lines=10> */
[----:B------:R1:W-:Y:S01]  /*8450*/  UBLKRED.G.S.ADD.F32.RN [UR30], [UR32], UR33, desc[UR14] ;  /* 0x00000e1e200073bb */ /* 0x0003e200080a1421 */
[----:B------:R0:W-:Y:S01]  /*8460*/  UTMACMDFLUSH ;  /* 0x00000000000079b7 */ /* 0x0001e20000000000 */
[----:B-1----:R-:W-:-:S04]  /*8470*/  DEPBAR.LE SB0, 0x2 ;  /* 0x000080800000791a */ /* 0x002fc80000000000 */
.L_x_1895:
[----:B------:R-:W-:Y:S05]  /*8480*/  BSYNC B0 ;  /* 0x0000000000007941 */ /* 0x000fea0003800000 */
.L_x_1894:
[----:B------:R-:W-:Y:S06]  /*8490*/  BAR.ARV 0xa, 0xa0 ;  /* 0x0282800000007b1d */ /* 0x000fec0000002000 */
[----:B------:R-:W-:Y:S04]  /*84a0*/  BSSY B0, `(.L_x_1896) ;  /* 0x0000003000007945 */ /* 0x000fe80003800000 */
[----:B------:R-:W-:Y:S05]  /*84b0*/  @!P0 BRA `(.L_x_1897) ;  /* 0x0000000000048947 */ /* 0x000fea0003800000 */
[----:B------:R-:W-:-:S04]  /*84c0*/  DEPBAR.LE SB0, 0x1 ;  /* 0x000080400000791a */ /* 0x000fc80000000000 */
.L_x_1897:
[----:B------:R-:W-:Y:S05]  /*84d0*/  BSYNC B0 ;  /* 0x0000000000007941 */ /* 0x000fea0003800000 */
.L_x_1896:
[----:B------:R-:W-:Y:S06]  /*84e0*/  BAR.ARV 0xb, 0xa0 ;  /* 0x02c2800000007b1d */ /* 0x000fec0000002000 */
[----:B------:R-:W-:Y:S04]  /*84f0*/  BSSY B0, `(.L_x_1898) ;  /* 0x0000003000007945 */ /* 0x000fe80003800000 */
[----:B------:R-:W-:Y:S05]  /*8500*/  @!P0 BRA `(.L_x_1899) ;  /* 0x0000000000048947 */ /* 0x000fea0003800000 */
[----:B------:R-:W-:-:S04]  /*8510*/  DEPBAR.LE SB0, 0x0 ;  /* 0x000080000000791a */ /* 0x000fc80000000000 */
.L_x_1899:
[----:B------:R-:W-:Y:S05]  /*8520*/  BSYNC B0 ;  /* 0x0000000000007941 */ /* 0x000fea0003800000 */
.L_x_1898:
[----:B------:R-:W-:Y:S06]  /*8530*/  BAR.ARV 0xc, 0xa0 ;  /* 0x0302800000007b1d */ /* 0x000fec0000002000 */
[----:B------:R-:W-:Y:S02]  /*8540*/  BSSY B0, `(.L_x_1900) ;  /* 0x000000c000007945 */ /* 0x000fe40003800000 */
[----:B------:R-:W-:Y:S06]  /*8550*/  BAR.SYNC.DEFER_BLOCKING 0xd, 0xa0 ;  /* 0x0342800000007b1d */ /* 0x000fec0000010000 */
        /* <DEDUP_REMOVED lines=10> */
.L_x_1901:
[----:B------:R-:W-:Y:S05]  /*8600*/  BSYNC B0 ;  /* 0x0000000000007941 */ /* 0x000fea0003800000 */
.L_x_1900:
        /* <DEDUP_REMOVED lines=12> */
.L_x_1903:
[----:B------:R-:W-:Y:S05]  /*86d0*/  BSYNC B0 ;  /* 0x0000000000007941 */ /* 0x000fea0003800000 */
.L_x_1902:
        /* <DEDUP_REMOVED lines=13> */
.L_x_1905:
[----:B------:R-:W-:Y:S05]  /*87b0*/  BSYNC B0 ;  /* 0x0000000000007941 */ /* 0x000fea0003800000 */
.L_x_1904:
[----:B------:R-:W-:Y:S06]  /*87c0*/  BAR.ARV 0xa, 0xa0 ;  /* 0x0282800000007b1d */ /* 0x000fec0000002000 */
[----:B------:R-:W-:Y:S04]  /*87d0*/  BSSY B0, `(.L_x_1906) ;  /* 0x0000003000007945 */ /* 0x000fe80003800000 */
[----:B------:R-:W-:Y:S05]  /*87e0*/  @!P0 BRA `(.L_x_1907) ;  /* 0x0000000000048947 */ /* 0x000fea0003800000 */
[----:B------:R-:W-:-:S04]  /*87f0*/  DEPBAR.LE SB0, 0x1 ;  /* 0x000080400000791a */ /* 0x000fc80000000000 */
.L_x_1907:
[----:B------:R-:W-:Y:S05]  /*8800*/  BSYNC B0 ;  /* 0x0000000000007941 */ /* 0x000fea0003800000 */
.L_x_1906:
[----:B------:R-:W-:Y:S01]  /*8810*/  UIADD3 UR19, UR19, 0x2, URZ ;  /* 0x0000000213137890 */ /* 0x000fe2000fffe03f */
[----:B------:R-:W-:Y:S06]  /*8820*/  BAR.ARV 0xb, 0xa0 ;  /* 0x02c2800000007b1d */ /* 0x000fec0000002000 */
[----:B------:R-:W-:Y:S01]  /*8830*/  BSSY B0, `(.L_x_1908) ;  /* 0x0000004000007945 */ /* 0x000fe20003800000 */
[----:B------:R-:W-:-:S03]  /*8840*/  ISETP.LE.AND P1, PT, R2, UR19, PT ;  /* 0x0000001302007c0c */ /* 0x000fc6000bf23270 */
[----:B------:R-:W-:Y:S10]  /*8850*/  @!P0 BRA `(.L_x_1909) ;  /* 0x0000000000048947 */ /* 0x000ff40003800000 */
[----:B------:R-:W-:-:S04]  /*8860*/  DEPBAR.LE SB0, 0x0 ;  /* 0x000080000000791a */ /* 0x000fc80000000000 */
.L_x_1909:
[----:B------:R-:W-:Y:S05]  /*8870*/  BSYNC B0 ;  /* 0x0000000000007941 */ /* 0x000fea0003800000 */
.L_x_1908:
[----:B------:R-:W-:Y:S06]  /*8880*/  BAR.ARV 0xc, 0xa0 ;  /* 0x0302800000007b1d */ /* 0x000fec0000002000 */
[----:B------:R-:W-:Y:S02]  /*8890*/  UIADD3 UR46, UR46, 0x6000, URZ ;  /* 0x000060002e2e7890 */ /* 0x000fe4000fffe03f */
[----:B------:R-:W-:Y:S01]  /*88a0*/  UIADD3 UR6, UR6, 0x6000, URZ ;  /* 0x0000600006067890 */ /* 0x000fe2000fffe03f */
[----:B------:R-:W-:Y:S11]  /*88b0*/  @!P1 BRA `(.L_x_1910) ;  /* 0xfffffff800049947 */ /* 0x000ff6000383ffff */
[----:B------:R-:W-:Y:S05]  /*88c0*/  BRA `(.L_x_1790) ;  /* 0x0000002800ac7947 */ /* 0x000fea0003800000 */
.L_x_1870:
[----:B------:R-:W-:Y:S01]  /*88d0*/  ULDC.64 UR4, c[0x0][0x8d8] ;  /* 0x0002360000047ab9 */ /* 0x000fe20000000a00 */
[----:B------:R-:W1:Y:S01]  /*88e0*/  S2R R9, SR_CTAID.X ;  /* 0x0000000000097919 */ /* 0x000e620000002500 */
[----:B------:R-:W-:Y:S01]  /*88f0*/  ISETP.NE.U32.AND P0, PT, RZ, UR4, PT ;  /* 0x00000004ff007c0c */ /* 0x000fe2000bf05070 */
[----:B------:R-:W2:Y:S01]  /*8900*/  S2UR UR28, SR_CTAID.Y ;  /* 0x00000000001c79c3 */ /* 0x000ea20000002600 */
[----:B------:R-:W3:Y:S02]  /*8910*/  S2R R13, SR_CTAID.Z ;  /* 0x00000000000d7919 */ /* 0x000ee40000002700 */
[----:B------:R-:W-:-:S13]  /*8920*/  ISETP.NE.AND.EX P0, PT, RZ, UR5, PT, P0 ;  /* 0x00000005ff007c0c */ /* 0x000fda000bf05300 */
[----:B------:R-:W-:Y:S05]  /*8930*/  @!P0 BRA `(.L_x_1911) ;  /* 0x0000000000108947 */ /* 0x000fea0003800000 */
[----:B------:R-:W3:Y:S02]  /*8940*/  LDC.64 R2, c[0x0][0x8d8] ;  /* 0x00023600ff027b82 */ /* 0x000ee40000000a00 */
[----:B---3--:R-:W-:-:S05]  /*8950*/  IMAD.WIDE R2, R13, 0x4, R2 ;  /* 0x000000040d027825 */ /* 0x008fca00078e0202 */
[----:B------:R3:W5:Y:S01]  /*8960*/  LDG.E R5, desc[UR38][R2.64] ;  /* 0x0000002602057981 */ /* 0x000762000c1e1900 */
[----:B------:R-:W-:Y:S05]  /*8970*/  BRA `(.L_x_1912) ;  /* 0x00000000002c7947 */ /* 0x000fea0003800000 */
.L_x_1911:
[----:B------:R-:W-:Y:S02]  /*8980*/  ULDC.64 UR4, c[0x0][0x8d0] ;  /* 0x0002340000047ab9 */ /* 0x000fe40000000a00 */
[----:B------:R-:W-:-:S04]  /*8990*/  ISETP.NE.U32.AND P0, PT, RZ, UR4, PT ;  /* 0x00000004ff007c0c */ /* 0x000fc8000bf05070 */
[----:B------:R-:W-:-:S13]  /*89a0*/  ISETP.NE.AND.EX P0, PT, RZ, UR5, PT, P0 ;  /* 0x00000005ff007c0c */ /* 0x000fda000bf05300 */
[----:B------:R-:W-:Y:S05]  /*89b0*/  @!P0 BRA `(.L_x_1913) ;  /* 0x0000000000188947 */ /* 0x000fea0003800000 */
[----:B------:R-:W3:Y:S02]  /*89c0*/  LDC.64 R2, c[0x0][0x8d0] ;  /* 0x00023400ff027b82 */ /* 0x000ee40000000a00 */
[----:B---3--:R-:W-:-:S05]  /*89d0*/  IMAD.WIDE R2, R13, 0x4, R2 ;  /* 0x000000040d027825 */ /* 0x008fca00078e0202 */
[----:B------:R-:W3:Y:S04]  /*89e0*/  LDG.E R5, desc[UR38][R2.64] ;  /* 0x0000002602057981 */ /* 0x000ee8000c1e1900 */
[----:B------:R-:W3:Y:S02]  /*89f0*/  LDG.E R0, desc[UR38][R2.64+0x4] ;  /* 0x0000042602007981 */ /* 0x000ee4000c1e1900 */
[----:B---3--:R-:W-:Y:S01]  /*8a00*/  IMAD.IADD R5, R0, 0x1, -R5 ;  /* 0x0000000100057824 */ /* 0x008fe200078e0a05 */
[----:B------:R-:W-:Y:S06]  /*8a10*/  BRA `(.L_x_1912) ;  /* 0x0000000000047947 */ /* 0x000fec0003800000 */
.L_x_1913:
[----:B------:R-:W4:Y:S02]  /*8a20*/  LDC R5, c[0x0][0x8bc] ;  /* 0x00022f00ff057b82 */ /* 0x000f240000000800 */
.L_x_1912:
[----:B-1----:R-:W-:Y:S02]  /*8a30*/  IMAD R8, R9, 0x60, RZ ;  /* 0x0000006009087824 */ /* 0x002fe400078e02ff */
[----:B------:R-:W-:Y:S02]  /*8a40*/  IMAD.MOV.U32 R0, RZ, RZ, 0x1 ;  /* 0x00000001ff007424 */ /* 0x000fe400078e00ff */
[----:B---3--:R-:W-:Y:S01]  /*8a50*/  IMAD.MOV.U32 R2, RZ, RZ, RZ ;  /* 0x000000ffff027224 */ /* 0x008fe200078e00ff */
[----:B----45:R-:W-:Y:S01]  /*8a60*/  ISETP.GE.AND P0, PT, R8, R5, PT ;  /* 0x000000050800720c */ /* 0x030fe20003f06270 */
[----:B------:R-:W-:-:S03]  /*8a70*/  IMAD.MOV.U32 R16, RZ, RZ, 0x1 ;  /* 0x00000001ff107424 */ /* 0x000fc600078e00ff */
[----:B------:R-:W-:-:S04]  /*8a80*/  SEL R13, R13, 0xffffffff, !P0 ;  /* 0xffffffff0d0d7807 */ /* 0x000fc80004000000 */
[----:B------:R-:W-:-:S13]  /*8a90*/  ISETP.GE.AND P0, PT, R13, RZ, PT ;  /* 0x000000ff0d00720c */ /* 0x000fda0003f06270 */
[----:B------:R-:W-:Y:S05]  /*8aa0*/  @!P0 BRA `(.L_x_1914) ;  /* 0x0000002400b08947 */ /* 0x000fea0003800000 */
[----:B------:R-:W1:Y:S08]  /*8ab0*/  LDC.64 R10, c[0x0][0x770] ;  /* 0x0001dc00ff0a7b82 */ /* 0x000e700000000a00 */
[----:B------:R-:W3:Y:S08]  /*8ac0*/  LDC.64 R2, c[0x0][0x780] ;  /* 0x0001e000ff027b82 */ /* 0x000ef00000000a00 */
[----:B------:R-:W4:Y:S08]  /*8ad0*/  LDC.64 R4, c[0x0][0x770] ;  /* 0x0001dc00ff047b82 */ /* 0x000f300000000a00 */
[----:B------:R-:W2:Y:S01]  /*8ae0*/  LDC.64 R16, c[0x0][0x778] ;  /* 0x0001de00ff107b82 */ /* 0x000ea20000000a00 */
[----:B-1----:R-:W-:-:S07]  /*8af0*/  ISETP.NE.U32.AND P0, PT, R10, RZ, PT ;  /* 0x000000ff0a00720c */ /* 0x002fce0003f05070 */
[----:B------:R-:W1:Y:S01]  /*8b00*/  LDC R15, c[0x0][0x280] ;  /* 0x0000a000ff0f7b82 */ /* 0x000e620000000800 */
[----:B------:R-:W-:Y:S01]  /*8b10*/  ISETP.NE.AND.EX P0, PT, R11, RZ, PT, P0 ;  /* 0x000000ff0b00720c */ /* 0x000fe20003f05300 */
[----:B------:R-:W-:Y:S01]  /*8b20*/  IMAD.MOV.U32 R12, RZ, RZ, RZ ;  /* 0x000000ffff0c7224 */ /* 0x000fe200078e00ff */
[----:B------:R-:W-:Y:S01]  /*8b30*/  ULDC.64 UR8, c[0x0][0x788] ;  /* 0x0001e20000087ab9 */ /* 0x000fe20000000a00 */
[----:B----4-:R-:W-:-:S10]  /*8b40*/  IMAD.WIDE R4, R13, 0x4, R4 ;  /* 0x000000040d047825 */ /* 0x010fd400078e0204 */
[----:B------:R-:W-:Y:S01]  /*8b50*/  VOTEU.ANY UP0, P0 ;  /* 0x00000000003f7886 */ /* 0x000fe20000000100 */
[----:B------:R-:W-:Y:S02]  /*8b60*/  PLOP3.LUT P3, PT, PT, PT, UP0, 0x80, 0x0 ;  /* 0x000000000000781c */ /* 0x000fe40003f6f008 */
[----:B---3--:R-:W-:-:S04]  /*8b70*/  ISETP.NE.U32.AND P0, PT, R2, RZ, PT ;  /* 0x000000ff0200720c */ /* 0x008fc80003f05070 */
[----:B------:R-:W-:Y:S02]  /*8b80*/  ISETP.NE.AND.EX P1, PT, R3, RZ, PT, P0 ;  /* 0x000000ff0300720c */ /* 0x000fe40003f25300 */
[----:B------:R-:W3:Y:S05]  /*8b90*/  LDC.64 R2, c[0x0][0x778] ;  /* 0x0001de00ff027b82 */ /* 0x000eea0000000a00 */
[----:B------:R-:W4:Y:S01]  /*8ba0*/  @P3 LDG.E R14, desc[UR38][R4.64] ;  /* 0x00000026040e3981 */ /* 0x000f22000c1e1900 */
[----:B--2---:R-:W-:-:S03]  /*8bb0*/  ISETP.NE.U32.AND P0, PT, R16, RZ, PT ;  /* 0x000000ff1000720c */ /* 0x004fc60003f05070 */
[----:B------:R-:W2:Y:S01]  /*8bc0*/  @P3 LDG.E R16, desc[UR38][R4.64] ;  /* 0x0000002604103981 */ /* 0x000ea2000c1e1900 */
[----:B------:R-:W-:Y:S01]  /*8bd0*/  ISETP.NE.AND.EX P0, PT, R17, RZ, PT, P0 ;  /* 0x000000ff1100720c */ /* 0x000fe20003f05300 */
[----:B------:R-:W1:Y:S01]  /*8be0*/  @P1 LDC.64 R6, c[0x0][0x780] ;  /* 0x0001e000ff061b82 */ /* 0x000e620000000a00 */
[----:B---3--:R-:W-:-:S11]  /*8bf0*/  IMAD.WIDE R2, R13, 0x4, R2 ;  /* 0x000000040d027825 */ /* 0x008fd600078e0202 */
[----:B------:R3:W5:Y:S01]  /*8c00*/  @P0 LDG.E R12, desc[UR38][R2.64] ;  /* 0x00000026020c0981 */ /* 0x000762000c1e1900 */
[----:B-1----:R-:W-:-:S05]  /*8c10*/  @P1 IMAD.WIDE R6, R13, 0x4, R6 ;  /* 0x000000040d061825 */ /* 0x002fca00078e0206 */
[----:B------:R3:W5:Y:S01]  /*8c20*/  @P1 LDG.E R15, desc[UR38][R6.64] ;  /* 0x00000026060f1981 */ /* 0x000762000c1e1900 */
[----:B------:R-:W-:Y:S01]  /*8c30*/  ISETP.NE.U32.AND P2, PT, RZ, UR8, PT ;  /* 0x00000008ff007c0c */ /* 0x000fe2000bf45070 */
[----:B------:R-:W-:-:S03]  /*8c40*/  UMOV UR6, URZ ;  /* 0x0000003f00067c82 */ /* 0x000fc60008000000 */
[----:B------:R-:W-:Y:S01]  /*8c50*/  ISETP.NE.AND.EX P2, PT, RZ, UR9, PT, P2 ;  /* 0x00000009ff007c0c */ /* 0x000fe2000bf45320 */
[----:B----4-:R-:W-:-:S05]  /*8c60*/  @P3 IMAD R14, R13, 0x40, R14 ;  /* 0x000000400d0e3824 */ /* 0x010fca00078e020e */
[----:B------:R-:W-:Y:S02]  /*8c70*/  @P3 R2UR UR4, R14 ;  /* 0x000000000e0432ca */ /* 0x000fe400000e0000 */
[----:B------:R-:W1:Y:S11]  /*8c80*/  LDC R14, c[0x0][0x290] ;  /* 0x0000a400ff0e7b82 */ /* 0x000e760000000800 */
[----:B------:R-:W-:-:S04]  /*8c90*/  @UP0 USHF.R.S32.HI UR5, URZ, 0x1f, UR4 ;  /* 0x0000001f3f050899 */ /* 0x000fc80008011404 */
[----:B------:R-:W-:-:S04]  /*8ca0*/  @UP0 ULEA.HI UR5, UR5, UR4, URZ, 0x6 ;  /* 0x0000000405050291 */ /* 0x000fc8000f8f303f */
[----:B------:R-:W-:Y:S01]  /*8cb0*/  @UP0 ULOP3.LUT UR7, UR5, 0xffffffc0, URZ, 0xc0, !UPT ;  /* 0xffffffc005070892 */ /* 0x000fe2000f8ec03f */
[----:B--2---:R-:W-:-:S03]  /*8cc0*/  @P3 R2UR UR6, R16 ;  /* 0x00000000100632ca */ /* 0x004fc600000e0000 */
[----:B------:R-:W-:Y:S01]  /*8cd0*/  @UP0 USHF.R.S32.HI UR8, URZ, 0x1f, UR7 ;  /* 0x0000001f3f080899 */ /* 0x000fe20008011407 */
[----:B---3--:R-:W-:Y:S11]  /*8ce0*/  @P1 BRA `(.L_x_1915) ;  /* 0x0000000000101947 */ /* 0x008ff60003800000 */
[----:B------:R-:W-:Y:S05]  /*8cf0*/  @!P3 BRA `(.L_x_1915) ;  /* 0x00000000000cb947 */ /* 0x000fea0003800000 */
[----:B------:R-:W2:Y:S04]  /*8d00*/  LDG.E R6, desc[UR38][R4.64] ;  /* 0x0000002604067981 */ /* 0x000ea8000c1e1900 */
[----:B-----5:R-:W2:Y:S02]  /*8d10*/  LDG.E R15, desc[UR38][R4.64+0x4] ;  /* 0x00000426040f7981 */ /* 0x020ea4000c1e1900 */
[----:B--2---:R-:W-:-:S07]  /*8d20*/  IMAD.IADD R15, R15, 0x1, -R6 ;  /* 0x000000010f0f7824 */ /* 0x004fce00078e0a06 */
.L_x_1915:
[----:B------:R-:W-:Y:S01]  /*8d30*/  UMOV UR4, URZ ;  /* 0x0000003f00047c82 */ /* 0x000fe20008000000 */
[----:B------:R-:W-:Y:S01]  /*8d40*/  UMOV UR5, URZ ;  /* 0x0000003f00057c82 */ /* 0x000fe20008000000 */
[----:B------:R-:W-:Y:S01]  /*8d50*/  @UP0 UMOV UR4, UR7 ;  /* 0x0000000700040c82 */ /* 0x000fe20008000000 */
[----:B------:R-:W-:Y:S01]  /*8d60*/  @UP0 UMOV UR5, UR8 ;  /* 0x0000000800050c82 */ /* 0x000fe20008000000 */
[----:B------:R-:W-:Y:S05]  /*8d70*/  @!P2 BRA `(.L_x_1916) ;  /* 0x000000000010a947 */ /* 0x000fea0003800000 */
[----:B------:R-:W2:Y:S02]  /*8d80*/  LDC.64 R2, c[0x0][0x788] ;  /* 0x0001e200ff027b82 */ /* 0x000ea40000000a00 */
[----:B--2---:R-:W-:-:S05]  /*8d90*/  IMAD.WIDE R2, R13, 0x4, R2 ;  /* 0x000000040d027825 */ /* 0x004fca00078e0202 */
[----:B-1----:R1:W5:Y:S01]  /*8da0*/  LDG.E R14, desc[UR38][R2.64] ;  /* 0x00000026020e7981 */ /* 0x002362000c1e1900 */
[----:B------:R-:W-:Y:S05]  /*8db0*/  BRA `(.L_x_1917) ;  /* 0x0000000000107947 */ /* 0x000fea0003800000 */
.L_x_1916:
[----:B------:R-:W-:Y:S05]  /*8dc0*/  @!P0 BRA `(.L_x_1917) ;  /* 0x00000000000c8947 */ /* 0x000fea0003800000 */
[----:B------:R-:W2:Y:S04]  /*8dd0*/  LDG.E R5, desc[UR38][R2.64] ;  /* 0x0000002602057981 */ /* 0x000ea8000c1e1900 */
[----:B-1----:R-:W2:Y:S02]  /*8de0*/  LDG.E R14, desc[UR38][R2.64+0x4] ;  /* 0x00000426020e7981 */ /* 0x002ea4000c1e1900 */
[----:B--2---:R-:W-:-:S07]  /*8df0*/  IMAD.IADD R14, R14, 0x1, -R5 ;  /* 0x000000010e0e7824 */ /* 0x004fce00078e0a05 */
.L_x_1917:
[----:B-1---5:R-:W-:Y:S01]  /*8e00*/  IADD3 R2, -R14, R15, R8 ;  /* 0x0000000f0e027210 */ /* 0x022fe20007ffe108 */
[----:B------:R-:W-:Y:S01]  /*8e10*/  ULDC UR7, c[0x0][0x74c] ;  /* 0x0001d30000077ab9 */ /* 0x000fe20000000800 */
[----:B------:R-:W-:-:S03]  /*8e20*/  ISETP.GE.AND P1, PT, R9, RZ, PT ;  /* 0x000000ff0900720c */ /* 0x000fc60003f26270 */
[----:B------:R-:W-:Y:S02]  /*8e30*/  VIADD R3, R2, -UR7 ;  /* 0x8000000702037c36 */ /* 0x000fe40008000000 */
[----:B------:R-:W-:-:S03]  /*8e40*/  VIADD R2, R15, 0x3f ;  /* 0x0000003f0f027836 */ /* 0x000fc60000000000 */
[----:B------:R-:W-:-:S04]  /*8e50*/  SHF.R.S32.HI R4, RZ, 0x1f, R3 ;  /* 0x0000001fff047819 */ /* 0x000fc80000011403 */
[----:B------:R-:W-:Y:S02]  /*8e60*/  LEA.HI R4, R4, R3, RZ, 0x6 ;  /* 0x0000000304047211 */ /* 0x000fe400078f30ff */
[----:B------:R-:W-:Y:S02]  /*8e70*/  SHF.R.S32.HI R3, RZ, 0x1f, R2 ;  /* 0x0000001fff037819 */ /* 0x000fe40000011402 */
[----:B------:R-:W-:Y:S02]  /*8e80*/  SHF.R.S32.HI R4, RZ, 0x6, R4 ;  /* 0x00000006ff047819 */ /* 0x000fe40000011404 */
[----:B------:R-:W-:Y:S02]  /*8e90*/  LEA.HI R3, R3, R2, RZ, 0x6 ;  /* 0x0000000203037211 */ /* 0x000fe400078f30ff */
[----:B------:R-:W-:Y:S02]  /*8ea0*/  VIMNMX R5, RZ, R4, !PT ;  /* 0x00000004ff057248 */ /* 0x000fe40007fe0100 */
[----:B------:R-:W-:Y:S01]  /*8eb0*/  SHF.R.S32.HI R4, RZ, 0x6, R3 ;  /* 0x00000006ff047819 */ /* 0x000fe20000011403 */
[----:B------:R-:W-:Y:S06]  /*8ec0*/  @!P1 BRA `(.L_x_1918) ;  /* 0x00000000001c9947 */ /* 0x000fec0003800000 */
[----:B------:R-:W1:Y:S01]  /*8ed0*/  LDC R2, c[0x0][0x748] ;  /* 0x0001d200ff027b82 */ /* 0x000e620000000800 */
[----:B------:R-:W-:-:S04]  /*8ee0*/  IADD3 R15, R8, 0x9f, R15 ;  /* 0x0000009f080f7810 */ /* 0x000fc80007ffe00f */
[----:B-1----:R-:W-:-:S04]  /*8ef0*/  IADD3 R15, R15, R2, -R14 ;  /* 0x000000020f0f7210 */ /* 0x002fc80007ffe80e */
[----:B------:R-:W-:-:S04]  /*8f00*/  SHF.R.S32.HI R2, RZ, 0x1f, R15 ;  /* 0x0000001fff027819 */ /* 0x000fc8000001140f */
[----:B------:R-:W-:-:S04]  /*8f10*/  LEA.HI R2, R2, R15, RZ, 0x6 ;  /* 0x0000000f02027211 */ /* 0x000fc800078f30ff */
[----:B------:R-:W-:-:S04]  /*8f20*/  SHF.R.S32.HI R3, RZ, 0x6, R2 ;  /* 0x00000006ff037819 */ /* 0x000fc80000011402 */
[----:B------:R-:W-:-:S07]  /*8f30*/  VIMNMX R4, R4, R3, PT ;  /* 0x0000000304047248 */ /* 0x000fce0003fe0100 */
.L_x_1918:
[----:B------:R-:W-:Y:S01]  /*8f40*/  ISETP.GT.AND P1, PT, R4, R5, PT ;  /* 0x000000050400720c */ /* 0x000fe20003f24270 */
[----:B------:R-:W-:Y:S02]  /*8f50*/  IMAD.MOV.U32 R2, RZ, RZ, RZ ;  /* 0x000000ffff027224 */ /* 0x000fe400078e00ff */
[----:B------:R-:W-:-:S10]  /*8f60*/  IMAD.MOV.U32 R16, RZ, RZ, 0x1 ;  /* 0x00000001ff107424 */ /* 0x000fd400078e00ff */
[----:B------:R-:W-:Y:S05]  /*8f70*/  @!P1 BRA `(.L_x_1914) ;  /* 0x00000020007c9947 */ /* 0x000fea0003800000 */
[----:B------:R-:W-:Y:S01]  /*8f80*/  ISETP.NE.U32.AND P1, PT, R10, RZ, PT ;  /* 0x000000ff0a00720c */ /* 0x000fe20003f25070 */
[----:B------:R-:W-:Y:S01]  /*8f90*/  USHF.R.S32.HI UR14, URZ, 0x1f, UR28 ;  /* 0x0000001f3f0e7899 */ /* 0x000fe2000801141c */
[----:B------:R-:W-:Y:S01]  /*8fa0*/  SHF.R.S32.HI R2, RZ, 0x1f, R13 ;  /* 0x0000001fff027819 */ /* 0x000fe2000001140d */
[----:B------:R-:W-:Y:S01]  /*8fb0*/  ULDC.64 UR10, c[0x0][0x718] ;  /* 0x0001c600000a7ab9 */ /* 0x000fe20000000a00 */
[----:B------:R-:W-:Y:S01]  /*8fc0*/  ISETP.NE.AND.EX P1, PT, R11, RZ, PT, P1 ;  /* 0x000000ff0b00720c */ /* 0x000fe20003f25310 */
[----:B------:R-:W-:Y:S01]  /*8fd0*/  UMOV UR8, UR4 ;  /* 0x0000000400087c82 */ /* 0x000fe20008000000 */
[----:B------:R-:W-:Y:S01]  /*8fe0*/  R2UR UR37, R13 ;  /* 0x000000000d2572ca */ /* 0x000fe200000e0000 */
[----:B------:R-:W-:Y:S01]  /*8ff0*/  UMOV UR9, UR5 ;  /* 0x0000000500097c82 */ /* 0x000fe20008000000 */
[----:B------:R-:W-:Y:S01]  /*9000*/  SEL R2, R2, RZ, !P1 ;  /* 0x000000ff02027207 */ /* 0x000fe20004800000 */
[----:B------:R-:W-:Y:S01]  /*9010*/  ULDC.64 UR12, c[0x0][0x730] ;  /* 0x0001cc00000c7ab9 */ /* 0x000fe20000000a00 */
[----:B------:R-:W-:Y:S01]  /*9020*/  UIMAD.WIDE.U32 UR4, UR28, UR10, UR8 ;  /* 0x0000000a1c0472a5 */ /* 0x000fe2000f8e0008 */
[----:B------:R-:W-:Y:S01]  /*9030*/  R2UR UR35, R8 ;  /* 0x00000000082372ca */ /* 0x000fe200000e0000 */
[----:B------:R-:W-:Y:S01]  /*9040*/  UIMAD UR7, UR14, UR10, URZ ;  /* 0x0000000a0e0772a4 */ /* 0x000fe2000f8e023f */
[----:B------:R-:W-:Y:S01]  /*9050*/  BSSY B0, `(.L_x_1914) ;  /* 0x0000211000007945 */ /* 0x000fe20003800000 */
[----:B------:R-:W-:Y:S01]  /*9060*/  UIMAD UR10, UR14, UR12, URZ ;  /* 0x0000000c0e0a72a4 */ /* 0x000fe2000f8e023f */
[----:B------:R-:W-:Y:S01]  /*9070*/  R2UR UR14, R2 ;  /* 0x00000000020e72ca */ /* 0x000fe200000e0000 */
[----:B------:R-:W-:Y:S01]  /*9080*/  UIMAD UR7, UR28, UR11, UR7 ;  /* 0x0000000b1c0772a4 */ /* 0x000fe2000f8e0207 */
[----:B------:R-:W-:Y:S01]  /*9090*/  IMAD.MOV.U32 R2, RZ, RZ, RZ ;  /* 0x000000ffff027224 */ /* 0x000fe200078e00ff */
[----:B------:R-:W-:Y:S01]  /*90a0*/  UIMAD.WIDE.U32 UR8, UR28, UR12, UR8 ;  /* 0x0000000c1c0872a5 */ /* 0x000fe2000f8e0008 */
[----:B------:R-:W-:Y:S01]  /*90b0*/  IMAD.MOV.U32 R16, RZ, RZ, 0x1 ;  /* 0x00000001ff107424 */ /* 0x000fe200078e00ff */
[----:B------:R-:W-:Y:S01]  /*90c0*/  ULDC UR11, c[0x0][0x2e8] ;  /* 0x0000ba00000b7ab9 */ /* 0x000fe20000000800 */
[----:B------:R-:W-:-:S02]  /*90d0*/  UIMAD UR10, UR28, UR13, UR10 ;  /* 0x0000000d1c0a72a4 */ /* 0x000fc4000f8e020a */
[----:B------:R-:W-:Y:S01]  /*90e0*/  UISETP.NE.AND UP0, UPT, UR11, 0x1, UPT ;  /* 0x000000010b00788c */ /* 0x000fe2000bf05270 */
[----:B------:R-:W-:Y:S01]  /*90f0*/  R2UR UR11, R12 ;  /* 0x000000000c0b72ca */ /* 0x000fe200000e0000 */
[----:B------:R-:W-:Y:S01]  /*9100*/  VOTEU.ANY UP1, P1 ;  /* 0x00000000003f7886 */ /* 0x000fe20000820100 */
[----:B------:R-:W-:Y:S02]  /*9110*/  USEL UR29, UR37, URZ, !UP1 ;  /* 0x0000003f251d7287 */ /* 0x000fe4000c800000 */
[----:B------:R-:W-:Y:S01]  /*9120*/  VOTEU.ANY UP1, P0 ;  /* 0x00000000003f7886 */ /* 0x000fe20000020100 */
[----:B------:R-:W-:Y:S01]  /*9130*/  ELECT P0, URZ, PT ;  /* 0x00000000003f782f */ /* 0x000fe20003800000 */
[----:B------:R-:W-:Y:S01]  /*9140*/  ULDC.64 UR12, c[0x0][0x720] ;  /* 0x0001c800000c7ab9 */ /* 0x000fe20000000a00 */
[----:B------:R-:W-:Y:S01]  /*9150*/  UIADD3 UR9, UR9, UR10, URZ ;  /* 0x0000000a09097290 */ /* 0x000fe2000fffe03f */
[----:B------:R-:W-:Y:S01]  /*9160*/  ULDC.64 UR16, c[0x0][0x738] ;  /* 0x0001ce0000107ab9 */ /* 0x000fe20000000a00 */
[----:B------:R-:W-:-:S02]  /*9170*/  UIADD3 UR5, UR5, UR7, URZ ;  /* 0x0000000705057290 */ /* 0x000fc4000fffe03f */
[----:B------:R-:W-:Y:S02]  /*9180*/  UIMAD UR7, UR14, UR12, URZ ;  /* 0x0000000c0e0772a4 */ /* 0x000fe4000f8e023f */
[----:B------:R-:W-:Y:S02]  /*9190*/  UIMAD UR10, UR14, UR16, URZ ;  /* 0x000000100e0a72a4 */ /* 0x000fe4000f8e023f */
[----:B------:R-:W-:Y:S02]  /*91a0*/  UIMAD.WIDE.U32 UR14, UR16, UR29, UR8 ;  /* 0x0000001d100e72a5 */ /* 0x000fe4000f8e0008 */
[----:B------:R-:W-:Y:S01]  /*91b0*/  UIMAD.WIDE.U32 UR22, UR12, UR29, UR4 ;  /* 0x0000001d0c1672a5 */ /* 0x000fe2000f8e0004 */
[----:B------:R-:W-:Y:S01]  /*91c0*/  @UP0 ULDC UR8, c[0x0][0x2ec] ;  /* 0x0000bb0000080ab9 */ /* 0x000fe20000000800 */
[----:B------:R-:W-:Y:S02]  /*91d0*/  UIMAD UR5, UR13, UR29, UR7 ;  /* 0x0000001d0d0572a4 */ /* 0x000fe4000f8e0207 */
[----:B------:R-:W-:Y:S01]  /*91e0*/  UIMAD.WIDE.U32 UR8, UR28, UR8, URZ ;  /* 0x000000081c0872a5 */ /* 0x000fe2000f8e003f */
[----:B------:R-:W-:Y:S01]  /*91f0*/  @UP0 ULDC UR7, c[0x0][0x2f0] ;  /* 0x0000bc0000070ab9 */ /* 0x000fe20000000800 */
[----:B------:R-:W-:Y:S01]  /*9200*/  UMOV UR36, UR28 ;  /* 0x0000001c00247c82 */ /* 0x000fe20008000000 */
[----:B------:R-:W-:-:S02]  /*9210*/  UIMAD UR4, UR17, UR29, UR10 ;  /* 0x0000001d110472a4 */ /* 0x000fc4000f8e020a */
[----:B------:R-:W-:Y:S02]  /*9220*/  USEL UR37, UR37, URZ, !UP1 ;  /* 0x0000003f25257287 */ /* 0x000fe4000c800000 */
[----:B------:R-:W-:Y:S02]  /*9230*/  UIADD3 UR35, UR35, UR11, URZ ;  /* 0x0000000b23237290 */ /* 0x000fe4000fffe03f */
        /* <DEDUP_REMOVED lines=8> */
[----:B------:R-:W-:Y:S02]  /*92c0*/  SHF.L.U32 R6, R6, 0x1f, RZ ;  /* 0x0000001f06067819 */ /* 0x000fe400000006ff */
[----:B-1----:R-:W-:-:S04]  /*92d0*/  LEA R0, R3, R0, 0x18 ;  /* 0x0000000003007211 */ /* 0x002fc800078ec0ff */
[----:B------:R-:W1:Y:S01]  /*92e0*/  SYNCS.PHASECHK.TRANS64.TRYWAIT P1, [R0+URZ+0x36420], R6 ;  /* 0x03642006000075a7 */ /* 0x000e62000802017f */
[----:B--2---:R-:W-:Y:S01]  /*92f0*/  LOP3.LUT P0, RZ, R7, 0x7f, RZ, 0xc0, !PT ;  /* 0x0000007f07ff7812 */ /* 0x004fe2000780c0ff */
[----:B------:R-:W-:Y:S01]  /*9300*/  IMAD.MOV.U32 R7, RZ, RZ, 0x1 ;  /* 0x00000001ff077424 */ /* 0x000fe200078e00ff */
[----:B-1----:R-:W-:Y:S11]  /*9310*/  @!P1 BRA `(.L_x_1920) ;  /* 0x0000002000809947 */ /* 0x002ff60003800000 */
.L_x_1947:
        /* <DEDUP_REMOVED lines=9> */
.L_x_1921:
[----:B------:R-:W2:Y:S01]  /*93b0*/  LDC.64 R14, c[0x0][0x198] ;  /* 0x00006600ff0e7b82 */ /* 0x000ea20000000a00 */
[----:B------:R-:W-:Y:S01]  /*93c0*/  R2UR UR27, R5 ;  /* 0x00000000051b72ca */ /* 0x000fe200000e0000 */
[----:B------:R-:W-:Y:S01]  /*93d0*/  ULDC.64 UR8, c[0x0][0x700] ;  /* 0x0001c00000087ab9 */ /* 0x000fe20000000a00 */
[----:B------:R-:W-:Y:S01]  /*93e0*/  R2UR UR32, R0 ;  /* 0x00000000002072ca */ /* 0x000fe200000e0000 */
[----:B------:R-:W-:Y:S01]  /*93f0*/  IMAD.U32 R11, RZ, RZ, UR8 ;  /* 0x00000008ff0b7e24 */ /* 0x000fe2000f8e00ff */
[----:B------:R-:W-:Y:S01]  /*9400*/  UMOV UR44, 0x0 ;  /* 0x00000000002c7882 */ /* 0x000fe20000000000 */
[----:B------:R-:W-:Y:S01]  /*9410*/  UMOV UR45, 0x14f00000 ;  /* 0x14f00000002d7882 */ /* 0x000fe20000000000 */
[----:B------:R-:W-:Y:S01]  /*9420*/  UMOV UR26, URZ ;  /* 0x0000003f001a7c82 */ /* 0x000fe20008000000 */
[----:B------:R-:W-:Y:S01]  /*9430*/  UMOV UR18, 0x40 ;  /* 0x0000004000127882 */ /* 0x000fe20000000000 */
[----:B------:R-:W-:Y:S01]  /*9440*/  UMOV UR20, UR28 ;  /* 0x0000001c00147c82 */ /* 0x000fe20008000000 */
[----:B------:R-:W-:Y:S01]  /*9450*/  UMOV UR21, UR29 ;  /* 0x0000001d00157c82 */ /* 0x000fe20008000000 */
[----:B------:R-:W-:Y:S01]  /*9460*/  UMOV UR10, 0x80 ;  /* 0x00000080000a7882 */ /* 0x000fe20000000000 */
[----:B------:R-:W-:Y:S01]  /*9470*/  UMOV UR12, UR28 ;  /* 0x0000001c000c7c82 */ /* 0x000fe20008000000 */
[----:B------:R-:W-:Y:S01]  /*9480*/  UMOV UR13, UR29 ;  /* 0x0000001d000d7c82 */ /* 0x000fe20008000000 */
[----:B------:R-:W-:Y:S01]  /*9490*/  USHF.L.U32 UR27, UR27, 0x6, URZ ;  /* 0x000000061b1b7899 */ /* 0x000fe2000800063f */
[----:B------:R-:W-:Y:S01]  /*94a0*/  IMAD.MOV.U32 R16, RZ, RZ, 0x1 ;  /* 0x00000001ff107424 */ /* 0x000fe200078e00ff */
[----:B------:R-:W-:-:S02]  /*94b0*/  UIADD3 UR24, UR32, 0x1e000, URZ ;  /* 0x0001e00020187890 */ /* 0x000fc4000fffe03f */
[----:B------:R-:W-:Y:S02]  /*94c0*/  UIADD3 UR7, UP0, UR27, UR22, URZ ;  /* 0x000000161b077290 */ /* 0x000fe4000ff1e03f */
[----:B------:R-:W-:Y:S02]  /*94d0*/  UIADD3 UR25, UR32, 0x36410, URZ ;  /* 0x0003641020197890 */ /* 0x000fe4000fffe03f */
[----:B------:R-:W-:Y:S01]  /*94e0*/  UIADD3 UR16, UR32, 0x20000, URZ ;  /* 0x0002000020107890 */ /* 0x000fe2000fffe03f */
[----:B--2---:R-:W-:Y:S01]  /*94f0*/  IMAD.MOV.U32 R10, RZ, RZ, R14 ;  /* 0x000000ffff0a7224 */ /* 0x004fe200078e000e */
[----:B------:R-:W-:Y:S01]  /*9500*/  PLOP3.LUT P4, PT, PT, PT, UP0, 0x80, 0x0 ;  /* 0x000000000000781c */ /* 0x000fe20003f8f008 */
[----:B------:R-:W-:Y:S01]  /*9510*/  IMAD.U32 R2, RZ, RZ, UR7 ;  /* 0x00000007ff027e24 */ /* 0x000fe2000f8e00ff */
[----:B------:R-:W-:Y:S02]  /*9520*/  UIADD3 UR8, UR32, 0x22000, URZ ;  /* 0x0002200020087890 */ /* 0x000fe4000fffe03f */
[----:B------:R-:W-:Y:S01]  /*9530*/  IADD3 R3, P2, R10, 0x2f0, RZ ;  /* 0x000002f00a037810 */ /* 0x000fe20007f5e0ff */
[----:B------:R-:W-:Y:S01]  /*9540*/  UIADD3 UR48, UR32, 0x30000, URZ ;  /* 0x0003000020307890 */ /* 0x000fe2000fffe03f */
[----:B------:R-:W-:Y:S01]  /*9550*/  LEA R12, P1, R2, R11, 0x2 ;  /* 0x0000000b020c7211 */ /* 0x000fe200078210ff */
[----:B------:R-:W-:Y:S01]  /*9560*/  UIADD3 UR33, UR32, 0x36400, URZ ;  /* 0x0003640020217890 */ /* 0x000fe2000fffe03f */
[----:B------:R-:W-:Y:S01]  /*9570*/  R2UR UR46, R3 ;  /* 0x00000000032e72ca */ /* 0x000fe200000e0000 */
[----:B------:R-:W-:Y:S01]  /*9580*/  IMAD.U32 R3, RZ, RZ, UR27 ;  /* 0x0000001bff037e24 */ /* 0x000fe2000f8e00ff */
[----:B------:R-:W-:Y:S01]  /*9590*/  R2UR UR40, R12 ;  /* 0x000000000c2872ca */ /* 0x000fe200000e0000 */
[----:B------:R-:W-:Y:S01]  /*95a0*/  IMAD.U32 R12, RZ, RZ, UR9 ;  /* 0x00000009ff0c7e24 */ /* 0x000fe2000f8e00ff */
[----:B------:R-:W-:Y:S01]  /*95b0*/  IADD3 R13, P3, R10, 0x3f0, RZ ;  /* 0x000003f00a0d7810 */ /* 0x000fe20007f7e0ff */
[----:B------:R-:W-:Y:S01]  /*95c0*/  UIADD3 UR27, UR27, UR6, URZ ;  /* 0x000000061b1b7290 */ /* 0x000fe2000fffe03f */
[----:B------:R-:W-:Y:S01]  /*95d0*/  LEA.HI.X.SX32 R3, R3, R8, 0x1, P4 ;  /* 0x0000000803037211 */ /* 0x000fe200020f0eff */
[----:B------:R-:W-:Y:S01]  /*95e0*/  UMOV UR17, UR25 ;  /* 0x0000001900117c82 */ /* 0x000fe20008000000 */
[----:B------:R-:W-:Y:S01]  /*95f0*/  R2UR UR30, R13 ;  /* 0x000000000d1e72ca */ /* 0x000fe200000e0000 */
[----:B------:R-:W-:Y:S01]  /*9600*/  IMAD.MOV.U32 R13, RZ, RZ, R15 ;  /* 0x000000ffff0d7224 */ /* 0x000fe200078e000f */
[----:B------:R-:W-:Y:S01]  /*9610*/  LEA.HI.X R2, R2, R12, R3, 0x2, P1 ;  /* 0x0000000c02027211 */ /* 0x000fe200008f1403 */
[----:B------:R-:W-:Y:S01]  /*9620*/  UMOV UR9, UR25 ;  /* 0x0000001900097c82 */ /* 0x000fe20008000000 */
[----:B------:R-:W-:Y:S01]  /*9630*/  UMOV UR19, UR27 ;  /* 0x0000001b00137c82 */ /* 0x000fe20008000000 */
[--C-:B------:R-:W-:Y:S01]  /*9640*/  IMAD.X R3, RZ, RZ, R13.reuse, P2 ;  /* 0x000000ffff037224 */ /* 0x100fe200010e060d */
[----:B------:R-:W-:Y:S01]  /*9650*/  R2UR UR41, R2 ;  /* 0x00000000022972ca */ /* 0x000fe200000e0000 */
[--C-:B------:R-:W-:Y:S01]  /*9660*/  IMAD.X R14, RZ, RZ, R13.reuse, P3 ;  /* 0x000000ffff0e7224 */ /* 0x100fe200018e060d */
[----:B------:R-:W-:Y:S01]  /*9670*/  IADD3 R2, P1, R10, 0xf0, RZ ;  /* 0x000000f00a027810 */ /* 0x000fe20007f3e0ff */
[----:B------:R-:W-:Y:S01]  /*9680*/  UMOV UR11, UR27 ;  /* 0x0000001b000b7c82 */ /* 0x000fe20008000000 */
[----:B------:R-:W-:Y:S01]  /*9690*/  R2UR UR47, R3 ;  /* 0x00000000032f72ca */ /* 0x000fe200000e0000 */
[----:B------:R-:W-:Y:S01]  /*96a0*/  UMOV UR7, 0x10 ;  /* 0x0000001000077882 */ /* 0x000fe20000000000 */
[----:B------:R-:W-:Y:S01]  /*96b0*/  R2UR UR42, R2 ;  /* 0x00000000022a72ca */ /* 0x000fe200000e0000 */
[----:B------:R-:W-:Y:S01]  /*96c0*/  IMAD.X R3, RZ, RZ, R13, P1 ;  /* 0x000000ffff037224 */ /* 0x000fe200008e060d */
[----:B------:R-:W-:Y:S01]  /*96d0*/  R2UR UR31, R14 ;  /* 0x000000000e1f72ca */ /* 0x000fe200000e0000 */
[----:B------:R-:W-:Y:S01]  /*96e0*/  VIADD R14, R4, 0xffffffff ;  /* 0xffffffff040e7836 */ /* 0x000fe20000000000 */
[----:B------:R-:W-:Y:S01]  /*96f0*/  UMOV UR49, UR25 ;  /* 0x0000001900317c82 */ /* 0x000fe20008000000 */
[----:B------:R-:W-:Y:S01]  /*9700*/  IMAD.MOV.U32 R15, RZ, RZ, 0x12000 ;  /* 0x00012000ff0f7424 */ /* 0x000fe200078e00ff */
[----:B------:R-:W-:Y:S01]  /*9710*/  R2UR UR43, R3 ;  /* 0x00000000032b72ca */ /* 0x000fe200000e0000 */
[----:B------:R-:W-:Y:S01]  /*9720*/  UMOV UR54, 0x0 ;  /* 0x0000000000367882 */ /* 0x000fe20000000000 */
[----:B------:R-:W-:Y:S01]  /*9730*/  UMOV UR55, 0x10000000 ;  /* 0x1000000000377882 */ /* 0x000fe20000000000 */
[----:B------:R-:W-:Y:S01]  /*9740*/  UMOV UR34, UR26 ;  /* 0x0000001a00227c82 */ /* 0x000fe20008000000 */
[----:B------:R-:W-:Y:S01]  /*9750*/  ISETP.GE.AND P1, PT, R5, R14, PT ;  /* 0x0000000e0500720c */ /* 0x000fe20003f26270 */
[----:B------:R-:W-:Y:S01]  /*9760*/  UMOV UR50, 0x40 ;  /* 0x0000004000327882 */ /* 0x000fe20000000000 */
[----:B------:R-:W-:Y:S01]  /*9770*/  UMOV UR51, UR35 ;  /* 0x0000002300337c82 */ /* 0x000fe20008000000 */
[----:B------:R-:W-:Y:S01]  /*9780*/  UMOV UR52, UR36 ;  /* 0x0000002400347c82 */ /* 0x000fe20008000000 */
[----:B------:R-:W-:-:S05]  /*9790*/  UMOV UR53, UR37 ;  /* 0x0000002500357c82 */ /* 0x000fca0008000000 */
[----:B------:R-:W-:Y:S01]  /*97a0*/  UTMALDG.4D [UR24], [UR42], desc[UR44] ;  /* 0x00002c182a0075b4 */ /* 0x000fe20008019000 */
[----:B------:R2:W-:Y:S01]  /*97b0*/  UTMALDG.4D [UR16], [UR42], desc[UR44] ;  /* 0x00002c102a0075b4 */ /* 0x0005e20008019000 */
[----:B------:R-:W-:Y:S01]  /*97c0*/  UTMALDG.4D [UR8], [UR42], desc[UR44] ;  /* 0x00002c082a0075b4 */ /* 0x000fe20008019000 */
[----:B------:R3:W-:Y:S01]  /*97d0*/  UBLKCP.S.G [UR48], [UR40], UR7 ;  /* 0x00000030280073ba */ /* 0x0007e20008000207 */
[----:B------:R4:W-:Y:S01]  /*97e0*/  SYNCS.ARRIVE.TRANS64 RZ, [R0+URZ+0x36400], R15 ;  /* 0x0364000f00ff79a7 */ /* 0x0009e2000800003f */
[----:B------:R5:W-:Y:S01]  /*97f0*/  UTMALDG.4D [UR32], [UR46], desc[UR54] ;  /* 0x000036202e0075b4 */ /* 0x000be20008019000 */
[----:B--2---:R-:W-:Y:S01]  /*9800*/  UIADD3 UR16, UR32, 0x9000, URZ ;  /* 0x0000900020107890 */ /* 0x004fe2000fffe03f */
[----:B----4-:R-:W-:Y:S01]  /*9810*/  IMAD.MOV.U32 R15, RZ, RZ, 0x1 ;  /* 0x00000001ff0f7424 */ /* 0x010fe200078e00ff */
[----:B------:R-:W-:Y:S01]  /*9820*/  UMOV UR19, UR35 ;  /* 0x0000002300137c82 */ /* 0x000fe20008000000 */
[----:B------:R-:W-:Y:S01]  /*9830*/  UMOV UR20, UR36 ;  /* 0x0000002400147c82 */ /* 0x000fe20008000000 */
[----:B------:R-:W-:Y:S01]  /*9840*/  UMOV UR21, UR37 ;  /* 0x0000002500157c82 */ /* 0x000fe20008000000 */
[----:B------:R-:W-:Y:S01]  /*9850*/  UMOV UR18, UR26 ;  /* 0x0000001a00127c82 */ /* 0x000fe20008000000 */
[----:B---3--:R-:W-:-:S02]  /*9860*/  UIADD3 UR48, UR32, 0x3000, URZ ;  /* 0x0000300020307890 */ /* 0x008fc4000fffe03f */
[----:B------:R-:W-:Y:S02]  /*9870*/  UIADD3 UR40, UR32, 0x6000, URZ ;  /* 0x0000600020287890 */ /* 0x000fe4000fffe03f */
[----:B------:R-:W-:Y:S01]  /*9880*/  UIADD3 UR8, UR32, 0xc000, URZ ;  /* 0x0000c00020087890 */ /* 0x000fe2000fffe03f */
[----:B------:R-:W-:Y:S01]  /*9890*/  UMOV UR49, UR33 ;  /* 0x0000002100317c82 */ /* 0x000fe20008000000 */
[----:B------:R-:W-:Y:S01]  /*98a0*/  UMOV UR42, 0x80 ;  /* 0x00000080002a7882 */ /* 0x000fe20000000000 */
[----:B------:R-:W-:Y:S01]  /*98b0*/  UMOV UR43, UR35 ;  /* 0x00000023002b7c82 */ /* 0x000fe20008000000 */
[----:B------:R-:W-:Y:S01]  /*98c0*/  UMOV UR44, UR36 ;  /* 0x00000024002c7c82 */ /* 0x000fe20008000000 */
[----:B------:R-:W-:Y:S01]  /*98d0*/  UMOV UR45, UR37 ;  /* 0x00000025002d7c82 */ /* 0x000fe20008000000 */
[----:B------:R-:W-:Y:S01]  /*98e0*/  UMOV UR41, UR33 ;  /* 0x0000002100297c82 */ /* 0x000fe20008000000 */
[----:B------:R2:W-:Y:S01]  /*98f0*/  UTMALDG.4D [UR48], [UR46], desc[UR54] ;  /* 0x000036302e0075b4 */ /* 0x0005e20008019000 */
[----:B------:R-:W-:Y:S01]  /*9900*/  UMOV UR17, UR33 ;  /* 0x0000002100117c82 */ /* 0x000fe20008000000 */
[----:B------:R-:W-:Y:S01]  /*9910*/  UMOV UR10, 0x40 ;  /* 0x00000040000a7882 */ /* 0x000fe20000000000 */
[----:B------:R-:W-:Y:S01]  /*9920*/  UMOV UR11, UR35 ;  /* 0x00000023000b7c82 */ /* 0x000fe20008000000 */
[----:B------:R-:W-:Y:S01]  /*9930*/  UMOV UR12, UR36 ;  /* 0x00000024000c7c82 */ /* 0x000fe20008000000 */
[----:B------:R-:W-:Y:S01]  /*9940*/  UMOV UR13, UR37 ;  /* 0x00000025000d7c82 */ /* 0x000fe20008000000 */
[----:B-----5:R-:W-:Y:S01]  /*9950*/  UIADD3 UR32, UR32, 0xf000, URZ ;  /* 0x0000f00020207890 */ /* 0x020fe2000fffe03f */
[----:B------:R2:W-:Y:S01]  /*9960*/  UTMALDG.4D [UR40], [UR46], desc[UR54] ;  /* 0x000036282e0075b4 */ /* 0x0005e20008019000 */
[----:B------:R-:W-:Y:S01]  /*9970*/  UMOV UR9, UR33 ;  /* 0x0000002100097c82 */ /* 0x000fe20008000000 */
[----:B------:R-:W-:Y:S01]  /*9980*/  UMOV UR34, 0x80 ;  /* 0x0000008000227882 */ /* 0x000fe20000000000 */
[----:B------:R2:W-:Y:S01]  /*9990*/  UTMALDG.4D [UR16], [UR30], desc[UR54] ;  /* 0x000036101e0075b4 */ /* 0x0005e20008019000 */
[----:B------:R2:W-:Y:S04]  /*99a0*/  UTMALDG.4D [UR8], [UR30], desc[UR54] ;  /* 0x000036081e0075b4 */ /* 0x0005e80008019000 */
[----:B------:R2:W-:Y:S02]  /*99b0*/  UTMALDG.4D [UR32], [UR30], desc[UR54] ;  /* 0x000036201e0075b4 */ /* 0x0005e40008019000 */
[----:B--2---:R-:W-:Y:S05]  /*99c0*/  @P1 BRA `(.L_x_1922) ;  /* 0x00000014000c1947 */ /* 0x004fea0003800000 */
[----:B------:R-:W2:Y:S01]  /*99d0*/  S2R R17, SR_TID.X ;  /* 0x0000000000117919 */ /* 0x000ea20000002100 */
[----:B------:R-:W-:Y:S01]  /*99e0*/  VIADD R16, R4, 0xfffffffe ;  /* 0xfffffffe04107836 */ /* 0x000fe20000000000 */
[-C--:B------:R-:W-:Y:S01]  /*99f0*/  LOP3.LUT R7, RZ, R5.reuse, RZ, 0x33, !PT ;  /* 0x00000005ff077212 */ /* 0x080fe200078e33ff */
[----:B------:R-:W-:Y:S02]  /*9a00*/  IMAD.MOV.U32 R15, RZ, RZ, 0x1 ;  /* 0x00000001ff0f7424 */ /* 0x000fe400078e00ff */
[----:B------:R-:W-:Y:S01]  /*9a10*/  IMAD.MOV.U32 R19, RZ, RZ, R5 ;  /* 0x000000ffff137224 */ /* 0x000fe200078e0005 */
[----:B------:R-:W-:Y:S01]  /*9a20*/  ISETP.NE.AND P1, PT, R16, R5, PT ;  /* 0x000000051000720c */ /* 0x000fe20003f25270 */
[----:B------:R-:W-:Y:S02]  /*9a30*/  IMAD.IADD R21, R7, 0x1, R4 ;  /* 0x0000000107157824 */ /* 0x000fe400078e0204 */
[----:B------:R-:W-:-:S03]  /*9a40*/  IMAD.MOV.U32 R7, RZ, RZ, 0x1 ;  /* 0x00000001ff077424 */ /* 0x000fc600078e00ff */
[----:B------:R-:W-:Y:S02]  /*9a50*/  LOP3.LUT R20, R21, 0x1, RZ, 0xc0, !PT ;  /* 0x0000000115147812 */ /* 0x000fe400078ec0ff */
[----:B--2---:R-:W-:-:S05]  /*9a60*/  LOP3.LUT R18, R17, 0x1f, RZ, 0xc0, !PT ;  /* 0x0000001f11127812 */ /* 0x004fca00078ec0ff */
[----:B------:R-:W-:Y:S05]  /*9a70*/  @!P1 BRA `(.L_x_1923) ;  /* 0x0000000c00449947 */ /* 0x000fea0003800000 */
[----:B------:R-:W-:Y:S02]  /*9a80*/  IMAD.IADD R21, R21, 0x1, -R20 ;  /* 0x0000000115157824 */ /* 0x000fe400078e0a14 */
[----:B------:R-:W-:Y:S02]  /*9a90*/  IMAD.MOV.U32 R19, RZ, RZ, R5 ;  /* 0x000000ffff137224 */ /* 0x000fe400078e0005 */
[----:B------:R-:W-:-:S07]  /*9aa0*/  IMAD.MOV.U32 R7, RZ, RZ, 0x1 ;  /* 0x00000001ff077424 */ /* 0x000fce00078e00ff */
.L_x_1932:
[----:B-1----:R-:W-:-:S05]  /*9ab0*/  IMAD.MOV.U32 R6, RZ, RZ, 0x1 ;  /* 0x00000001ff067424 */ /* 0x002fca00078e00ff */
[----:B------:R-:W-:-:S04]  /*9ac0*/  SHF.L.U32 R6, R6, 0x1f, RZ ;  /* 0x0000001f06067819 */ /* 0x000fc800000006ff */
[----:B------:R-:W1:Y:S02]  /*9ad0*/  SYNCS.PHASECHK.TRANS64.TRYWAIT P1, [R0+URZ+0x36438], R6 ;  /* 0x03643806000075a7 */ /* 0x000e64000802017f */
[----:B-1----:R-:W-:Y:S05]  /*9ae0*/  @!P1 BRA `(.L_x_1924) ;  /* 0x0000001800a09947 */ /* 0x002fea0003800000 */
.L_x_1948:
[----:B------:R-:W-:Y:S05]  /*9af0*/  @P0 BRA `(.L_x_1925) ;  /* 0x0000000000140947 */ /* 0x000fea0003800000 */
[----:B------:R-:W-:Y:S01]  /*9b00*/  ISETP.NE.AND P1, PT, R18, RZ, PT ;  /* 0x000000ff1200720c */ /* 0x000fe20003f25270 */
[----:B------:R-:W-:-:S04]  /*9b10*/  IMAD.MOV.U32 R3, RZ, RZ, 0x6100 ;  /* 0x00006100ff037424 */ /* 0x000fc800078e00ff */
[----:B------:R2:W-:Y:S08]  /*9b20*/  SYNCS.ARRIVE.TRANS64 RZ, [R0+URZ+0x36430], R3 ;  /* 0x0364300300ff79a7 */ /* 0x0005f0000800003f */
[----:B------:R-:W-:Y:S05]  /*9b30*/  @!P1 BRA `(.L_x_1925) ;  /* 0x0000000000049947 */ /* 0x000fea0003800000 */
[----:B------:R-:W-:Y:S01]  /*9b40*/  BPT.TRAP 0x1 ;  /* 0x000000040000795c */ /* 0x000fe20000300000 */
.L_x_1925:
[----:B------:R-:W3:Y:S01]  /*9b50*/  LDC.64 R16, c[0x0][0x728] ;  /* 0x0001ca00ff107b82 */ /* 0x000ee20000000a00 */
[----:B------:R-:W-:Y:S01]  /*9b60*/  IMAD.SHL.U32 R2, R19, 0x40, RZ ;  /* 0x0000004013027824 */ /* 0x000fe200078e00ff */
[----:B------:R-:W-:Y:S01]  /*9b70*/  UMOV UR32, 0x0 ;  /* 0x0000000000207882 */ /* 0x000fe20000000000 */
[C---:B------:R-:W-:Y:S01]  /*9b80*/  VIADD R22, R0.reuse, 0x36430 ;  /* 0x0003643000167836 */ /* 0x040fe20000000000 */
[----:B------:R-:W-:Y:S01]  /*9b90*/  UMOV UR33, 0x14f00000 ;  /* 0x14f0000000217882 */ /* 0x000fe20000000000 */
[----:B------:R-:W-:Y:S01]  /*9ba0*/  VIADD R23, R0, 0x2a000 ;  /* 0x0002a00000177836 */ /* 0x000fe20000000000 */
[----:B--2---:R-:W-:Y:S01]  /*9bb0*/  IADD3 R3, P1, R2, UR14, RZ ;  /* 0x0000000e02037c10 */ /* 0x004fe2000ff3e0ff */
[----:B------:R-:W-:Y:S01]  /*9bc0*/  VIADD R24, R0, 0x2c000 ;  /* 0x0002c00000187836 */ /* 0x000fe20000000000 */
[----:B------:R-:W2:Y:S01]  /*9bd0*/  LDC.64 R12, c[0x0][0x198] ;  /* 0x00006600ff0c7b82 */ /* 0x000ea20000000a00 */
[----:B------:R-:W-:Y:S01]  /*9be0*/  R2UR UR27, R2 ;  /* 0x00000000021b72ca */ /* 0x000fe200000e0000 */
[----:B------:R-:W-:Y:S01]  /*9bf0*/  VIADD R25, R0, 0x2e000 ;  /* 0x0002e00000197836 */ /* 0x000fe20000000000 */
[----:B------:R-:W-:Y:S01]  /*9c00*/  LEA.HI.X.SX32 R4, R2, R9, 0x1, P1 ;  /* 0x0000000902047211 */ /* 0x000fe200008f0eff */
        /* <DEDUP_REMOVED lines=21> */
[----:B------:R-:W-:Y:S01]  /*9d60*/  UMOV UR9, UR25 ;  /* 0x0000001900097c82 */ /* 0x000fe20008000000 */
[----:B------:R-:W-:Y:S01]  /*9d70*/  UMOV UR11, UR27 ;  /* 0x0000001b000b7c82 */ /* 0x000fe20008000000 */
        /* <DEDUP_REMOVED lines=13> */
.L_x_1949:
[----:B------:R-:W-:Y:S05]  /*9e50*/  @P0 BRA `(.L_x_1927) ;  /* 0x0000000000140947 */ /* 0x000fea0003800000 */
[----:B------:R-:W-:Y:S01]  /*9e60*/  ISETP.NE.AND P1, PT, R18, RZ, PT ;  /* 0x000000ff1200720c */ /* 0x000fe20003f25270 */
[----:B--2---:R-:W-:-:S04]  /*9e70*/  IMAD.MOV.U32 R3, RZ, RZ, 0x6100 ;  /* 0x00006100ff037424 */ /* 0x004fc800078e00ff */
[----:B------:R3:W-:Y:S08]  /*9e80*/  SYNCS.ARRIVE.TRANS64 RZ, [R0+URZ+0x36418], R3 ;  /* 0x0364180300ff79a7 */ /* 0x0007f0000800003f */
[----:B------:R-:W-:Y:S05]  /*9e90*/  @!P1 BRA `(.L_x_1927) ;  /* 0x0000000000049947 */ /* 0x000fea0003800000 */
[----:B------:R-:W-:Y:S01]  /*9ea0*/  BPT.TRAP 0x1 ;  /* 0x000000040000795c */ /* 0x000fe20000300000 */
.L_x_1927:
[----:B------:R-:W-:Y:S01]  /*9eb0*/  VIADD R27, R2, 0x40 ;  /* 0x00000040021b7836 */ /* 0x000fe20000000000 */
[----:B------:R-:W-:Y:S01]  /*9ec0*/  ULDC.64 UR8, c[0x0][0x700] ;  /* 0x0001c00000087ab9 */ /* 0x000fe20000000a00 */
[----:B------:R-:W-:Y:S01]  /*9ed0*/  R2UR UR40, R0 ;  /* 0x00000000002872ca */ /* 0x000fe200000e0000 */
[----:B------:R-:W-:Y:S01]  /*9ee0*/  IMAD.U32 R11, RZ, RZ, UR8 ;  /* 0x00000008ff0b7e24 */ /* 0x000fe2000f8e00ff */
[----:B------:R-:W-:Y:S01]  /*9ef0*/  UMOV UR32, 0x0 ;  /* 0x0000000000207882 */ /* 0x000fe20000000000 */
[C---:B------:R-:W-:Y:S01]  /*9f00*/  IADD3 R2, P1, R27.reuse, UR22, RZ ;  /* 0x000000161b027c10 */ /* 0x040fe2000ff3e0ff */
[----:B------:R-:W-:Y:S01]  /*9f10*/  IMAD.U32 R12, RZ, RZ, UR9 ;  /* 0x00000009ff0c7e24 */ /* 0x000fe2000f8e00ff */
[----:B------:R-:W-:Y:S01]  /*9f20*/  SHF.R.S32.HI R28, RZ, 0x1f, R27 ;  /* 0x0000001fff1c7819 */ /* 0x000fe2000001141b */
[----:B------:R-:W-:Y:S01]  /*9f30*/  VIADD R29, R27, UR6 ;  /* 0x000000061b1d7c36 */ /* 0x000fe20008000000 */
[----:B--23--:R-:W-:Y:S01]  /*9f40*/  LEA R3, P2, R2, R11, 0x2 ;  /* 0x0000000b02037211 */ /* 0x00cfe200078410ff */
[----:B------:R-:W-:Y:S01]  /*9f50*/  UMOV UR33, 0x14f00000 ;  /* 0x14f0000000217882 */ /* 0x000fe20000000000 */
[----:B------:R-:W-:Y:S01]  /*9f60*/  UMOV UR18, URZ ;  /* 0x0000003f00127c82 */ /* 0x000fe20008000000 */
[----:B------:R-:W-:Y:S01]  /*9f70*/  UMOV UR20, UR28 ;  /* 0x0000001c00147c82 */ /* 0x000fe20008000000 */
[----:B------:R-:W-:Y:S01]  /*9f80*/  R2UR UR42, R3 ;  /* 0x00000000032a72ca */ /* 0x000fe200000e0000 */
[----:B------:R-:W-:Y:S01]  /*9f90*/  IMAD.X R3, R28, 0x1, R8, P1 ;  /* 0x000000011c037824 */ /* 0x000fe200008e0608 */
[----:B------:R-:W-:Y:S01]  /*9fa0*/  R2UR UR19, R29 ;  /* 0x000000001d1372ca */ /* 0x000fe200000e0000 */
[----:B------:R-:W-:Y:S01]  /*9fb0*/  UIADD3 UR17, UR40, 0x36418, URZ ;  /* 0x0003641828117890 */ /* 0x000fe2000fffe03f */
[----:B------:R-:W-:Y:S01]  /*9fc0*/  SHF.L.U32 R18, RZ, 0x1f, RZ ;  /* 0x0000001fff127819 */ /* 0x000fe200000006ff */
[----:B------:R-:W-:Y:S01]  /*9fd0*/  UIADD3 UR16, UR40, 0x24000, URZ ;  /* 0x0002400028107890 */ /* 0x000fe2000fffe03f */
        /* <DEDUP_REMOVED lines=24> */
[----:B------:R3:W4:Y:S02]  /*a160*/  SYNCS.PHASECHK.TRANS64.TRYWAIT P1, [R0+URZ+0x36438], R18 ;  /* 0x03643812000075a7 */ /* 0x000724000802017f */
[----:B---3--:R-:W3:Y:S02]  /*a170*/  S2R R18, SR_TID.X ;  /* 0x0000000000127919 */ /* 0x008ee40000002100 */
[----:B---3--:R-:W-:Y:S01]  /*a180*/  LOP3.LUT R18, R18, 0x1f, RZ, 0xc0, !PT ;  /* 0x0000001f12127812 */ /* 0x008fe200078ec0ff */
[----:B--2-4-:R-:W-:Y:S06]  /*a190*/  @!P1 BRA `(.L_x_1928) ;  /* 0x00000014001c9947 */ /* 0x014fec0003800000 */
.L_x_1950:
[----:B------:R-:W-:Y:S05]  /*a1a0*/  @P0 BRA `(.L_x_1929) ;  /* 0x00000000001c0947 */ /* 0x000fea0003800000 */
[----:B------:R-:W-:-:S04]  /*a1b0*/  IMAD.MOV.U32 R18, RZ, RZ, 0x6100 ;  /* 0x00006100ff127424 */ /* 0x000fc800078e00ff */
[----:B------:R2:W-:Y:S02]  /*a1c0*/  SYNCS.ARRIVE.TRANS64 RZ, [R0+URZ+0x36430], R18 ;  /* 0x0364301200ff79a7 */ /* 0x0005e4000800003f */
[----:B--2---:R-:W2:Y:S02]  /*a1d0*/  S2R R18, SR_TID.X ;  /* 0x0000000000127919 */ /* 0x004ea40000002100 */
[----:B--2---:R-:W-:-:S04]  /*a1e0*/  LOP3.LUT R18, R18, 0x1f, RZ, 0xc0, !PT ;  /* 0x0000001f12127812 */ /* 0x004fc800078ec0ff */
[----:B------:R-:W-:-:S13]  /*a1f0*/  ISETP.NE.AND P1, PT, R18, RZ, PT ;  /* 0x000000ff1200720c */ /* 0x000fda0003f25270 */
[----:B------:R-:W-:Y:S05]  /*a200*/  @!P1 BRA `(.L_x_1929) ;  /* 0x0000000000049947 */ /* 0x000fea0003800000 */
[----:B------:R-:W-:Y:S01]  /*a210*/  BPT.TRAP 0x1 ;  /* 0x000000040000795c */ /* 0x000fe20000300000 */
.L_x_1929:
[----:B------:R-:W-:Y:S01]  /*a220*/  IADD3 R27, P1, R27, UR14, RZ ;  /* 0x0000000e1b1b7c10 */ /* 0x000fe2000ff3e0ff */
        /* <DEDUP_REMOVED lines=36> */
.L_x_1952:
[----:B------:R-:W-:Y:S05]  /*a470*/  @P0 BRA `(.L_x_1931) ;  /* 0x0000000000140947 */ /* 0x000fea0003800000 */
[----:B------:R-:W-:Y:S01]  /*a480*/  ISETP.NE.AND P1, PT, R18, RZ, PT ;  /* 0x000000ff1200720c */ /* 0x000fe20003f25270 */
[----:B--2---:R-:W-:-:S04]  /*a490*/  IMAD.MOV.U32 R5, RZ, RZ, 0x6100 ;  /* 0x00006100ff057424 */ /* 0x004fc800078e00ff */
[----:B------:R3:W-:Y:S08]  /*a4a0*/  SYNCS.ARRIVE.TRANS64 RZ, [R0+URZ+0x36410], R5 ;  /* 0x0364100500ff79a7 */ /* 0x0007f0000800003f */
[----:B------:R-:W-:Y:S05]  /*a4b0*/  @!P1 BRA `(.L_x_1931) ;  /* 0x0000000000049947 */ /* 0x000fea0003800000 */
[----:B------:R-:W-:Y:S01]  /*a4c0*/  BPT.TRAP 0x1 ;  /* 0x000000040000795c */ /* 0x000fe20000300000 */
.L_x_1931:
        /* <DEDUP_REMOVED lines=8> */
[----:B------:R-:W-:Y:S01]  /*a550*/  UMOV UR20, UR28 ;  /* 0x0000001c00147c82 */ /* 0x000fe20008000000 */
[----:B------:R-:W-:Y:S01]  /*a560*/  UMOV UR21, UR29 ;  /* 0x0000001d00157c82 */ /* 0x000fe20008000000 */
[----:B------:R-:W-:Y:S01]  /*a570*/  UMOV UR10, 0x40 ;  /* 0x00000040000a7882 */ /* 0x000fe20000000000 */
[----:B------:R-:W-:Y:S01]  /*a580*/  UMOV UR12, UR28 ;  /* 0x0000001c000c7c82 */ /* 0x000fe20008000000 */
[----:B------:R-:W-:Y:S01]  /*a590*/  UMOV UR13, UR29 ;  /* 0x0000001d000d7c82 */ /* 0x000fe20008000000 */
[----:B------:R-:W-:-:S02]  /*a5a0*/  UIADD3 UR7, UR7, 0x2, URZ ;  /* 0x0000000207077890 */ /* 0x000fc4000fffe03f */
[----:B------:R-:W-:Y:S02]  /*a5b0*/  UIADD3 UR16, UR40, 0x1e000, URZ ;  /* 0x0001e00028107890 */ /* 0x000fe4000fffe03f */
[----:B------:R-:W-:Y:S02]  /*a5c0*/  USHF.L.U32 UR19, UR7, 0x6, URZ ;  /* 0x0000000607137899 */ /* 0x000fe4000800063f */
[----:B------:R-:W-:Y:S01]  /*a5d0*/  UIADD3 UR17, UR40, 0x36410, URZ ;  /* 0x0003641028117890 */ /* 0x000fe2000fffe03f */
[----:B------:R-:W-:Y:S01]  /*a5e0*/  IMAD.U32 R19, RZ, RZ, UR7 ;  /* 0x00000007ff137e24 */ /* 0x000fe2000f8e00ff */
[----:B------:R-:W-:Y:S02]  /*a5f0*/  UIADD3 UR8, UP0, UR19, UR22, URZ ;  /* 0x0000001613087290 */ /* 0x000fe4000ff1e03f */
[----:B--23--:R-:W-:Y:S01]  /*a600*/  IMAD.U32 R5, RZ, RZ, UR19 ;  /* 0x00000013ff057e24 */ /* 0x00cfe2000f8e00ff */
[----:B------:R-:W-:Y:S02]  /*a610*/  UIADD3 UR19, UR19, UR6, URZ ;  /* 0x0000000613137290 */ /* 0x000fe4000fffe03f */
[----:B------:R-:W-:Y:S01]  /*a620*/  UIADD3 UR24, UR40, 0x22000, URZ ;  /* 0x0002200028187890 */ /* 0x000fe2000fffe03f */
[----:B------:R-:W-:Y:S01]  /*a630*/  PLOP3.LUT P1, PT, PT, PT, UP0, 0x80, 0x0 ;  /* 0x000000000000781c */ /* 0x000fe20003f2f008 */
[----:B------:R-:W-:Y:S01]  /*a640*/  IMAD.U32 R4, RZ, RZ, UR8 ;  /* 0x00000008ff047e24 */ /* 0x000fe2000f8e00ff */
[----:B------:R-:W-:-:S02]  /*a650*/  UIADD3 UR8, UR40, 0x20000, URZ ;  /* 0x0002000028087890 */ /* 0x000fc4000fffe03f */
[----:B------:R-:W-:Y:S01]  /*a660*/  LEA.HI.X.SX32 R5, R5, R8, 0x1, P1 ;  /* 0x0000000805057211 */ /* 0x000fe200008f0eff */
[----:B------:R-:W-:Y:S01]  /*a670*/  UIADD3 UR40, UR40, 0x30000, URZ ;  /* 0x0003000028287890 */ /* 0x000fe2000fffe03f */
[C---:B------:R-:W-:Y:S01]  /*a680*/  LEA R16, P1, R4.reuse, R11, 0x2 ;  /* 0x0000000b04107211 */ /* 0x040fe200078210ff */
[----:B------:R-:W-:Y:S01]  /*a690*/  UMOV UR9, UR17 ;  /* 0x0000001100097c82 */ /* 0x000fe20008000000 */
[----:B------:R-:W-:Y:S01]  /*a6a0*/  UMOV UR11, UR19 ;  /* 0x00000013000b7c82 */ /* 0x000fe20008000000 */
[----:B------:R-:W-:Y:S01]  /*a6b0*/  UMOV UR26, 0x80 ;  /* 0x00000080001a7882 */ /* 0x000fe20000000000 */
[----:B------:R-:W-:Y:S01]  /*a6c0*/  LEA.HI.X R4, R4, R12, R5, 0x2, P1 ;  /* 0x0000000c04047211 */ /* 0x000fe200008f1405 */
[----:B------:R-:W-:Y:S01]  /*a6d0*/  UMOV UR25, UR17 ;  /* 0x0000001100197c82 */ /* 0x000fe20008000000 */
[----:B------:R-:W-:Y:S01]  /*a6e0*/  R2UR UR42, R16 ;  /* 0x00000000102a72ca */ /* 0x000fe200000e0000 */
[----:B------:R2:W-:Y:S01]  /*a6f0*/  UTMALDG.4D [UR16], [UR30], desc[UR32] ;  /* 0x000020101e0075b4 */ /* 0x0005e20008019000 */
[----:B------:R-:W-:Y:S01]  /*a700*/  R2UR UR43, R4 ;  /* 0x00000000042b72ca */ /* 0x000fe200000e0000 */
[----:B------:R-:W-:Y:S01]  /*a710*/  UMOV UR27, UR19 ;  /* 0x00000013001b7c82 */ /* 0x000fe20008000000 */
[----:B------:R-:W-:Y:S01]  /*a720*/  ISETP.NE.AND P1, PT, R21, RZ, PT ;  /* 0x000000ff1500720c */ /* 0x000fe20003f25270 */
[----:B------:R-:W-:Y:S01]  /*a730*/  UMOV UR41, UR17 ;  /* 0x0000001100297c82 */ /* 0x000fe20008000000 */
[----:B------:R-:W-:Y:S01]  /*a740*/  UMOV UR34, 0x10 ;  /* 0x0000001000227882 */ /* 0x000fe20000000000 */
[----:B------:R2:W-:Y:S01]  /*a750*/  UTMALDG.4D [UR8], [UR30], desc[UR32] ;  /* 0x000020081e0075b4 */ /* 0x0005e20008019000 */
[----:B------:R2:W-:Y:S07]  /*a760*/  UTMALDG.4D [UR24], [UR30], desc[UR32] ;  /* 0x000020181e0075b4 */ /* 0x0005ee0008019000 */
[----:B------:R2:W-:Y:S02]  /*a770*/  UBLKCP.S.G [UR40], [UR42], UR34 ;  /* 0x000000282a0073ba */ /* 0x0005e40008000222 */
[----:B--2---:R-:W-:Y:S05]  /*a780*/  @P1 BRA `(.L_x_1932) ;  /* 0xfffffff000c81947 */ /* 0x004fea000383ffff */
.L_x_1923:
[----:B------:R-:W-:Y:S01]  /*a790*/  ISETP.NE.AND P1, PT, R20, RZ, PT ;  /* 0x000000ff1400720c */ /* 0x000fe20003f25270 */
[----:B------:R-:W-:Y:S02]  /*a7a0*/  IMAD.MOV.U32 R5, RZ, RZ, R14 ;  /* 0x000000ffff057224 */ /* 0x000fe400078e000e */
[----:B------:R-:W-:-:S10]  /*a7b0*/  IMAD.MOV.U32 R16, RZ, RZ, 0x1 ;  /* 0x00000001ff107424 */ /* 0x000fd400078e00ff */
[----:B------:R-:W-:Y:S05]  /*a7c0*/  @!P1 BRA `(.L_x_1922) ;  /* 0x00000004008c9947 */ /* 0x000fea0003800000 */
[----:B------:R-:W2:Y:S02]  /*a7d0*/  SYNCS.PHASECHK.TRANS64.TRYWAIT P1, [R0+URZ+0x36438], R6 ;  /* 0x03643806000075a7 */ /* 0x000ea4000802017f */
[----:B--2---:R-:W-:Y:S05]  /*a7e0*/  @!P1 BRA `(.L_x_1933) ;  /* 0x0000000c00c09947 */ /* 0x004fea0003800000 */
.L_x_1953:
[----:B------:R-:W-:Y:S05]  /*a7f0*/  @P0 BRA `(.L_x_1934) ;  /* 0x0000000000140947 */ /* 0x000fea0003800000 */
[----:B------:R-:W-:Y:S01]  /*a800*/  ISETP.NE.AND P1, PT, R18, RZ, PT ;  /* 0x000000ff1200720c */ /* 0x000fe20003f25270 */
[----:B------:R-:W-:-:S04]  /*a810*/  IMAD.MOV.U32 R5, RZ, RZ, 0x6100 ;  /* 0x00006100ff057424 */ /* 0x000fc800078e00ff */
[----:B------:R3:W-:Y:S08]  /*a820*/  SYNCS.ARRIVE.TRANS64 RZ, [R0+URZ+0x36430], R5 ;  /* 0x0364300500ff79a7 */ /* 0x0007f0000800003f */
[----:B------:R-:W-:Y:S05]  /*a830*/  @!P1 BRA `(.L_x_1934) ;  /* 0x0000000000049947 */ /* 0x000fea0003800000 */
[----:B------:R-:W-:Y:S01]  /*a840*/  BPT.TRAP 0x1 ;  /* 0x000000040000795c */ /* 0x000fe20000300000 */
.L_x_1934:
[----:B---3--:R-:W3:Y:S01]  /*a850*/  LDC.64 R4, c[0x0][0x728] ;  /* 0x0001ca00ff047b82 */ /* 0x008ee20000000a00 */
[----:B------:R-:W-:Y:S01]  /*a860*/  IMAD.SHL.U32 R20, R19, 0x40, RZ ;  /* 0x0000004013147824 */ /* 0x000fe200078e00ff */
[----:B------:R-:W-:Y:S01]  /*a870*/  R2UR UR24, R0 ;  /* 0x00000000001872ca */ /* 0x000fe200000e0000 */
[----:B------:R-:W-:Y:S01]  /*a880*/  UMOV UR32, 0x0 ;  /* 0x0000000000207882 */ /* 0x000fe20000000000 */
[----:B------:R-:W-:Y:S01]  /*a890*/  UMOV UR33, 0x14f00000 ;  /* 0x14f0000000217882 */ /* 0x000fe20000000000 */
[----:B------:R-:W-:Y:S01]  /*a8a0*/  UMOV UR18, URZ ;  /* 0x0000003f00127c82 */ /* 0x000fe20008000000 */
[C---:B-12---:R-:W-:Y:S01]  /*a8b0*/  IADD3 R6, P1, R20.reuse, UR14, RZ ;  /* 0x0000000e14067c10 */ /* 0x046fe2000ff3e0ff */
        /* <DEDUP_REMOVED lines=13> */
[----:B---3--:R-:W-:Y:S01]  /*a990*/  LEA R4, P2, R6, R4, 0x2 ;  /* 0x0000000406047211 */ /* 0x008fe200078410ff */
[----:B------:R-:W-:Y:S01]  /*a9a0*/  UIADD3 UR24, UR24, 0x2e000, URZ ;  /* 0x0002e00018187890 */ /* 0x000fe2000fffe03f */
[----:B------:R-:W-:Y:S02]  /*a9b0*/  UMOV UR9, UR17 ;  /* 0x0000001100097c82 */ /* 0x000fe40008000000 */
[----:B------:R-:W-:Y:S01]  /*a9c0*/  R2UR UR40, R4 ;  /* 0x00000000042872ca */ /* 0x000fe200000e0000 */
[----:B------:R-:W-:Y:S01]  /*a9d0*/  UMOV UR11, UR19 ;  /* 0x00000013000b7c82 */ /* 0x000fe20008000000 */
[----:B------:R-:W-:Y:S01]  /*a9e0*/  IADD3 R4, P1, R10, 0x1f0, RZ ;  /* 0x000001f00a047810 */ /* 0x000fe20007f3e0ff */
[----:B------:R-:W-:Y:S01]  /*a9f0*/  UMOV UR25, UR17 ;  /* 0x0000001100197c82 */ /* 0x000fe20008000000 */
[----:B------:R-:W-:Y:S01]  /*aa00*/  LEA.HI.X R5, R6, R5, R15, 0x2, P2 ;  /* 0x0000000506057211 */ /* 0x000fe200010f140f */
        /* <DEDUP_REMOVED lines=12> */
[----:B------:R-:W2:Y:S02]  /*aad0*/  SYNCS.PHASECHK.TRANS64.TRYWAIT P1, [R0+URZ+0x36428], R5 ;  /* 0x03642805000075a7 */ /* 0x000ea4000802017f */
[----:B-12---:R-:W-:Y:S05]  /*aae0*/  @!P1 BRA `(.L_x_1935) ;  /* 0x0000000c00149947 */ /* 0x006fea0003800000 */
.L_x_1954:
[----:B------:R-:W-:Y:S01]  /*aaf0*/  IMAD.MOV.U32 R16, RZ, RZ, RZ ;  /* 0x000000ffff107224 */ /* 0x000fe200078e00ff */
[----:B------:R-:W-:Y:S06]  /*ab00*/  @P0 BRA `(.L_x_1936) ;  /* 0x0000000000140947 */ /* 0x000fec0003800000 */
[----:B------:R-:W-:Y:S01]  /*ab10*/  ISETP.NE.AND P1, PT, R18, RZ, PT ;  /* 0x000000ff1200720c */ /* 0x000fe20003f25270 */
[----:B-1----:R-:W-:-:S04]  /*ab20*/  IMAD.MOV.U32 R5, RZ, RZ, 0x6100 ;  /* 0x00006100ff057424 */ /* 0x002fc800078e00ff */
[----:B------:R2:W-:Y:S08]  /*ab30*/  SYNCS.ARRIVE.TRANS64 RZ, [R0+URZ+0x36418], R5 ;  /* 0x0364180500ff79a7 */ /* 0x0005f0000800003f */
[----:B------:R-:W-:Y:S05]  /*ab40*/  @!P1 BRA `(.L_x_1936) ;  /* 0x0000000000049947 */ /* 0x000fea0003800000 */
[----:B------:R-:W-:Y:S01]  /*ab50*/  BPT.TRAP 0x1 ;  /* 0x000000040000795c */ /* 0x000fe20000300000 */
.L_x_1936:
        /* <DEDUP_REMOVED lines=16> */
[----:B------:R-:W-:Y:S02]  /*ac60*/  UIADD3 UR7, UP0, UR19, UR22, URZ ;  /* 0x0000001613077290 */ /* 0x000fe4000ff1e03f */
[----:B-12---:R-:W-:Y:S01]  /*ac70*/  IMAD.U32 R5, RZ, RZ, UR19 ;  /* 0x00000013ff057e24 */ /* 0x006fe2000f8e00ff */
[----:B------:R-:W-:Y:S02]  /*ac80*/  UIADD3 UR17, UR40, 0x36418, URZ ;  /* 0x0003641828117890 */ /* 0x000fe4000fffe03f */
[----:B------:R-:W-:Y:S01]  /*ac90*/  UIADD3 UR19, UR19, UR6, URZ ;  /* 0x0000000613137290 */ /* 0x000fe2000fffe03f */
[----:B------:R-:W-:Y:S01]  /*aca0*/  PLOP3.LUT P1, PT, PT, PT, UP0, 0x80, 0x0 ;  /* 0x000000000000781c */ /* 0x000fe20003f2f008 */
[----:B------:R-:W-:Y:S01]  /*acb0*/  IMAD.U32 R4, RZ, RZ, UR7 ;  /* 0x00000007ff047e24 */ /* 0x000fe2000f8e00ff */
[----:B------:R-:W-:Y:S02]  /*acc0*/  UIADD3 UR8, UR40, 0x26000, URZ ;  /* 0x0002600028087890 */ /* 0x000fe4000fffe03f */
[----:B------:R-:W-:Y:S01]  /*acd0*/  LEA.HI.X.SX32 R5, R5, R8, 0x1, P1 ;  /* 0x0000000805057211 */ /* 0x000fe200008f0eff */
[----:B------:R-:W-:Y:S01]  /*ace0*/  UIADD3 UR24, UR40, 0x28000, URZ ;  /* 0x0002800028187890 */ /* 0x000fe2000fffe03f */
[C---:B------:R-:W-:Y:S01]  /*acf0*/  LEA R11, P1, R4.reuse, R11, 0x2 ;  /* 0x0000000b040b7211 */ /* 0x040fe200078210ff */
[----:B------:R-:W-:Y:S01]  /*ad00*/  UIADD3 UR40, UR40, 0x30100, URZ ;  /* 0x0003010028287890 */ /* 0x000fe2000fffe03f */
[----:B------:R2:W-:Y:S01]  /*ad10*/  UTMALDG.4D [UR16], [UR30], desc[UR32] ;  /* 0x000020101e0075b4 */ /* 0x0005e20008019000 */
[----:B------:R-:W-:Y:S01]  /*ad20*/  UMOV UR9, UR17 ;  /* 0x0000001100097c82 */ /* 0x000fe20008000000 */
[----:B------:R-:W-:Y:S01]  /*ad30*/  LEA.HI.X R12, R4, R12, R5, 0x2, P1 ;  /* 0x0000000c040c7211 */ /* 0x000fe200008f1405 */
[----:B------:R-:W-:Y:S01]  /*ad40*/  UMOV UR11, UR19 ;  /* 0x00000013000b7c82 */ /* 0x000fe20008000000 */
[----:B------:R-:W-:Y:S01]  /*ad50*/  R2UR UR42, R11 ;  /* 0x000000000b2a72ca */ /* 0x000fe200000e0000 */
[----:B------:R-:W-:Y:S01]  /*ad60*/  UMOV UR25, UR17 ;  /* 0x0000001100197c82 */ /* 0x000fe20008000000 */
[----:B------:R-:W-:Y:S01]  /*ad70*/  R2UR UR43, R12 ;  /* 0x000000000c2b72ca */ /* 0x000fe200000e0000 */
[----:B------:R-:W-:Y:S01]  /*ad80*/  UMOV UR27, UR19 ;  /* 0x00000013001b7c82 */ /* 0x000fe20008000000 */
[----:B------:R-:W-:Y:S01]  /*ad90*/  UMOV UR41, UR17 ;  /* 0x0000001100297c82 */ /* 0x000fe20008000000 */
[----:B------:R2:W-:Y:S01]  /*ada0*/  UTMALDG.4D [UR8], [UR30], desc[UR32] ;  /* 0x000020081e0075b4 */ /* 0x0005e20008019000 */
[----:B------:R-:W-:Y:S01]  /*adb0*/  UMOV UR7, 0x10 ;  /* 0x0000001000077882 */ /* 0x000fe20000000000 */
[----:B------:R-:W-:Y:S01]  /*adc0*/  IMAD.MOV.U32 R5, RZ, RZ, R14 ;  /* 0x000000ffff057224 */ /* 0x000fe200078e000e */
[----:B------:R2:W-:Y:S07]  /*add0*/  UTMALDG.4D [UR24], [UR30], desc[UR32] ;  /* 0x000020181e0075b4 */ /* 0x0005ee0008019000 */
[----:B------:R2:W-:Y:S02]  /*ade0*/  UBLKCP.S.G [UR40], [UR42], UR7 ;  /* 0x000000282a0073ba */ /* 0x0005e40008000207 */
[----:B--2---:R-:W-:Y:S01]  /*adf0*/  NOP ;  /* 0x0000000000007918 */ /* 0x004fe20000000000 */
.L_x_1922:
[----:B------:R-:W-:-:S04]  /*ae00*/  SHF.L.U32 R3, R16, 0x1f, RZ ;  /* 0x0000001f10037819 */ /* 0x000fc800000006ff */
[----:B------:R-:W2:Y:S02]  /*ae10*/  SYNCS.PHASECHK.TRANS64.TRYWAIT P1, [R0+URZ+0x36438], R3 ;  /* 0x03643803000075a7 */ /* 0x000ea4000802017f */
[----:B--2---:R-:W-:Y:S05]  /*ae20*/  @!P1 BRA `(.L_x_1937) ;  /* 0x0000000800589947 */ /* 0x004fea0003800000 */
.L_x_1955:
[----:B------:R-:W-:Y:S05]  /*ae30*/  @P0 BRA `(.L_x_1938) ;  /* 0x0000000000180947 */ /* 0x000fea0003800000 */
[----:B------:R-:W3:Y:S01]  /*ae40*/  S2R R2, SR_TID.X ;  /* 0x0000000000027919 */ /* 0x000ee20000002100 */
[----:B--2---:R-:W-:-:S04]  /*ae50*/  IMAD.MOV.U32 R3, RZ, RZ, 0x6100 ;  /* 0x00006100ff037424 */ /* 0x004fc800078e00ff */
[----:B------:R4:W-:Y:S01]  /*ae60*/  SYNCS.ARRIVE.TRANS64 RZ, [R0+URZ+0x36430], R3 ;  /* 0x0364300300ff79a7 */ /* 0x0009e2000800003f */
[----:B---3--:R-:W-:-:S13]  /*ae70*/  LOP3.LUT P0, RZ, R2, 0x1f, RZ, 0xc0, !PT ;  /* 0x0000001f02ff7812 */ /* 0x008fda000780c0ff */
[----:B----4-:R-:W-:Y:S05]  /*ae80*/  @!P0 BRA `(.L_x_1938) ;  /* 0x0000000000048947 */ /* 0x010fea0003800000 */
[----:B------:R-:W-:Y:S01]  /*ae90*/  BPT.TRAP 0x1 ;  /* 0x000000040000795c */ /* 0x000fe20000300000 */
.L_x_1938:
        /* <DEDUP_REMOVED lines=22> */
[----:B-12---:R-:W-:Y:S01]  /*b000*/  SEL R0, RZ, 0x1, P0 ;  /* 0x00000001ff007807 */ /* 0x006fe20000000000 */
[----:B------:R-:W-:Y:S01]  /*b010*/  ULEA UR30, UP0, UR8, UR30, 0x2 ;  /* 0x0000001e081e7291 */ /* 0x000fe2000f80103f */
[----:B------:R-:W-:Y:S01]  /*b020*/  SEL R2, R15, RZ, P0 ;  /* 0x000000ff0f027207 */ /* 0x000fe20000000000 */
[----:B------:R-:W-:Y:S01]  /*b030*/  UIADD3 UR16, UR24, 0x2a000, URZ ;  /* 0x0002a00018107890 */ /* 0x000fe2000fffe03f */
[----:B------:R-:W-:Y:S01]  /*b040*/  LOP3.LUT R0, R7, R0, RZ, 0x3c, !PT ;  /* 0x0000000007007212 */ /* 0x000fe200078e3cff */
[----:B------:R-:W-:-:S02]  /*b050*/  ULEA.HI.X UR31, UR8, UR31, UR7, 0x2, UP0 ;  /* 0x0000001f081f7291 */ /* 0x000fc400080f1407 */
[----:B------:R-:W-:Y:S02]  /*b060*/  UIADD3 UR19, UR19, UR6, URZ ;  /* 0x0000000613137290 */ /* 0x000fe4000fffe03f */
[----:B------:R-:W-:Y:S02]  /*b070*/  UIADD3 UR42, UR24, 0x30200, URZ ;  /* 0x00030200182a7890 */ /* 0x000fe4000fffe03f */
[----:B------:R-:W-:Y:S02]  /*b080*/  UIADD3 UR8, UR24, 0x2c000, URZ ;  /* 0x0002c00018087890 */ /* 0x000fe4000fffe03f */
[----:B------:R-:W-:Y:S01]  /*b090*/  UIADD3 UR24, UR24, 0x2e000, URZ ;  /* 0x0002e00018187890 */ /* 0x000fe2000fffe03f */
[----:B------:R-:W-:Y:S01]  /*b0a0*/  UMOV UR9, UR17 ;  /* 0x0000001100097c82 */ /* 0x000fe20008000000 */
[----:B------:R-:W-:Y:S01]  /*b0b0*/  UMOV UR11, UR19 ;  /* 0x00000013000b7c82 */ /* 0x000fe20008000000 */
[----:B------:R-:W-:Y:S01]  /*b0c0*/  UMOV UR26, 0x80 ;  /* 0x00000080001a7882 */ /* 0x000fe20000000000 */
[----:B------:R-:W-:Y:S01]  /*b0d0*/  UMOV UR25, UR17 ;  /* 0x0000001100197c82 */ /* 0x000fe20008000000 */
[----:B------:R1:W-:Y:S01]  /*b0e0*/  UTMALDG.4D [UR16], [UR32], desc[UR40] ;  /* 0x00002810200075b4 */ /* 0x0003e20008019000 */
[----:B------:R-:W-:Y:S01]  /*b0f0*/  UMOV UR27, UR19 ;  /* 0x00000013001b7c82 */ /* 0x000fe20008000000 */
[----:B------:R-:W-:Y:S01]  /*b100*/  UMOV UR43, UR17 ;  /* 0x00000011002b7c82 */ /* 0x000fe20008000000 */
[----:B------:R-:W-:Y:S01]  /*b110*/  UMOV UR7, 0x10 ;  /* 0x0000001000077882 */ /* 0x000fe20000000000 */
[----:B------:R1:W-:Y:S01]  /*b120*/  UTMALDG.4D [UR8], [UR32], desc[UR40] ;  /* 0x00002808200075b4 */ /* 0x0003e20008019000 */
[----:B------:R1:W-:Y:S01]  /*b130*/  UTMALDG.4D [UR24], [UR32], desc[UR40] ;  /* 0x00002818200075b4 */ /* 0x0003e20008019000 */
[----:B------:R1:W-:Y:S02]  /*b140*/  UBLKCP.S.G [UR42], [UR30], UR7 ;  /* 0x0000002a1e0073ba */ /* 0x0003e40008000207 */
[----:B-1----:R-:W-:Y:S01]  /*b150*/  NOP ;  /* 0x0000000000007918 */ /* 0x002fe20000000000 */
.L_x_1919:
[----:B------:R-:W-:Y:S05]  /*b160*/  BSYNC B0 ;  /* 0x0000000000007941 */ /* 0x000fea0003800000 */
.L_x_1914:
[----:B------:R-:W-:-:S03]  /*b170*/  UMOV UR7, 0xffffffff ;  /* 0xffffffff00077882 */ /* 0x000fc60000000000 */
[----:B------:R-:W-:Y:S05]  /*b180*/  BRA.DIV UR7, `(.L_x_1939) ;  /* 0x0000000607947947 */ /* 0x000fea000b800000 */
[----:B------:R-:W-:-:S13]  /*b190*/  ELECT P6, URZ, PT ;  /* 0x00000000003f782f */ /* 0x000fda00038c0000 */
.L_x_1958:
[----:B------:R-:W-:Y:S05]  /*b1a0*/  @!P6 BRA `(.L_x_1790) ;  /* 0x000000000074e947 */ /* 0x000fea0003800000 */
[----:B------:R-:W3:Y:S02]  /*b1b0*/  LDL.LU R3, [R1] ;  /* 0x0000000001037983 */ /* 0x000ee40000300800 */
[----:B---3--:R-:W-:-:S04]  /*b1c0*/  LOP3.LUT R3, R3, 0x2, RZ, 0xfc, !PT ;  /* 0x0000000203037812 */ /* 0x008fc800078efcff */
[----:B------:R-:W-:-:S13]  /*b1d0*/  ISETP.NE.AND P2, PT, R3, 0x3, PT ;  /* 0x000000030300780c */ /* 0x000fda0003f45270 */
[----:B------:R-:W-:Y:S05]  /*b1e0*/  @!P2 BRA `(.L_x_1940) ;  /* 0x000000000004a947 */ /* 0x000fea0003800000 */
[----:B--2---:R-:W-:Y:S01]  /*b1f0*/  BPT.TRAP 0x1 ;  /* 0x000000040000795c */ /* 0x004fe20000300000 */
.L_x_1940:
[----:B------:R-:W1:Y:S01]  /*b200*/  S2R R4, SR_CgaCtaId ;  /* 0x0000000000047919 */ /* 0x000e620000008800 */
[----:B------:R-:W-:-:S04]  /*b210*/  MOV R3, 0x400 ;  /* 0x0000040000037802 */ /* 0x000fc80000000f00 */
[----:B-1----:R-:W-:Y:S02]  /*b220*/  LEA R9, R4, R3, 0x18 ;  /* 0x0000000304097211 */ /* 0x002fe400078ec0ff */
        /* <DEDUP_REMOVED lines=12> */
.L_x_1959:
[----:B------:R-:W3:Y:S02]  /*b2f0*/  SYNCS.PHASECHK.TRANS64.TRYWAIT P0, [R3+URZ], R0 ;  /* 0x00000000030075a7 */ /* 0x000ee4000800017f */
[----:B---3--:R-:W-:Y:S05]  /*b300*/  @!P0 BRA `(.L_x_1942) ;  /* 0x0000000400688947 */ /* 0x008fea0003800000 */
.L_x_1960:
[----:B------:R-:W-:Y:S05]  /*b310*/  @!P2 BRA `(.L_x_1943) ;  /* 0x000000000004a947 */ /* 0x000fea0003800000 */
[----:B--2---:R-:W-:Y:S01]  /*b320*/  BPT.TRAP 0x1 ;  /* 0x000000040000795c */ /* 0x004fe20000300000 */
.L_x_1943:
[----:B------:R-:W-:-:S07]  /*b330*/  SHF.L.U32 R16, R16, 0x1f, RZ ;  /* 0x0000001f10107819 */ /* 0x000fce00000006ff */
.L_x_1944:
[----:B----4-:R4:W1:Y:S02]  /*b340*/  SYNCS.PHASECHK.TRANS64.TRYWAIT P0, [R9+URZ+0x36438], R16 ;  /* 0x03643810090075a7 */ /* 0x010864000800017f */
[----:B-1----:R-:W-:Y:S05]  /*b350*/  @!P0 NANOSLEEP.SYNCS 0x989680 ;  /* 0x009896800000895d */ /* 0x002fea0003900000 */
[----:B------:R-:W1:Y:S02]  /*b360*/  @!P0 SYNCS.PHASECHK.TRANS64 P0, [R9+URZ+0x36438], R16 ;  /* 0x03643810090085a7 */ /* 0x000e64000800007f */
[----:B-1----:R-:W-:Y:S05]  /*b370*/  @!P0 BRA `(.L_x_1944) ;  /* 0xfffffffc00f08947 */ /* 0x002fea000383ffff */
.L_x_1790:
[----:B--2---:R-:W-:Y:S05]  /*b380*/  BSYNC B6 ;  /* 0x0000000000067941 */ /* 0x004fea0003800000 */
.L_x_1784:
[----:B------:R-:W-:Y:S05]  /*b390*/  EXIT ;  /* 0x000000000000794d */ /* 0x000fea0003800000 */
.L_x_1801:
[----:B------:R-:W-:Y:S02]  /*b3a0*/  IMAD.MOV.U32 R12, RZ, RZ, RZ ;  /* 0x000000ffff0c7224 */ /* 0x000fe400078e00ff */
[----:B------:R-:W-:Y:S02]  /*b3b0*/  IMAD.MOV.U32 R11, RZ, RZ, 0x1f ;  /* 0x0000001fff0b7424 */ /* 0x000fe400078e00ff */
[----:B------:R-:W-:-:S07]  /*b3c0*/  IMAD.MOV.U32 R15, RZ, RZ, -0x1 ;  /* 0xffffffffff0f7424 */ /* 0x000fce00078e00ff */
[----:B-1----:R-:W-:Y:S05]  /*b3d0*/  WARPSYNC.COLLECTIVE R15, `(.L_x_1945) ;  /* 0x000000000f087348 */ /* 0x002fea0003c00000 */
[----:B------:R2:W3:Y:S02]  /*b3e0*/  SHFL.IDX P6, R14, R13, R12, R11 ;  /* 0x0000000c0d0e7389 */ /* 0x0004e400000c000b */
[----:B-123--:R-:W-:Y:S01]  /*b3f0*/  ENDCOLLECTIVE ;  /* 0x000000000000791b */ /* 0x00efe20003800000 */
.L_x_1945:
[----:B------:R-:W-:Y:S05]  /*b400*/  BRA `(.L_x_1946) ;  /* 0xffffff6000007947 */ /* 0x000fea000383ffff */
.L_x_1803:
[----:B-1----:R-:W-:-:S04]  /*b410*/  IMAD.U32 R3, RZ, RZ, UR36 ;  /* 0x00000024ff037e24 */ /* 0x002fc8000f8e00ff */
[----:B------:R1:W3:Y:S03]  /*b420*/  SYNCS.PHASECHK.TRANS64.TRYWAIT P0, [R3+URZ+0x36400], R10 ;  /* 0x0364000a030075a7 */ /* 0x0002e6000800017f */
[----:B---3--:R-:W-:Y:S05]  /*b430*/  @!P0 NANOSLEEP.SYNCS 0x989680 ;  /* 0x009896800000895d */ /* 0x008fea0003900000 */
[----:B------:R-:W3:Y:S02]  /*b440*/  @!P0 SYNCS.PHASECHK.TRANS64 P0, [R3+URZ+0x36400], R10 ;  /* 0x0364000a030085a7 */ /* 0x000ee4000800007f */
[----:B---3--:R-:W-:Y:S05]  /*b450*/  @!P0 BRA `(.L_x_1803) ;  /* 0xfffffffc00ec8947 */ /* 0x008fea000383ffff */
[----:B------:R-:W-:Y:S05]  /*b460*/  BRA `(.L_x_1802) ;  /* 0xffffff6000347947 */ /* 0x000fea000383ffff */
.L_x_1807:
[----:B--2---:R2:W3:Y:S02]  /*b470*/  SYNCS.PHASECHK.TRANS64.TRYWAIT P1, [R3+URZ+0x36410], R10 ;  /* 0x0364100a030075a7 */ /* 0x0044e4000802017f */
[----:B---3--:R-:W-:Y:S05]  /*b480*/  @!P1 NANOSLEEP.SYNCS 0x989680 ;  /* 0x009896800000995d */ /* 0x008fea0003900000 */
[----:B------:R-:W3:Y:S02]  /*b490*/  @!P1 SYNCS.PHASECHK.TRANS64 P1, [R3+URZ+0x36410], R10 ;  /* 0x0364100a030095a7 */ /* 0x000ee4000802007f */
[----:B---3--:R-:W-:Y:S05]  /*b4a0*/  @!P1 BRA `(.L_x_1807) ;  /* 0xfffffffc00f09947 */ /* 0x008fea000383ffff */
[----:B------:R-:W-:Y:S05]  /*b4b0*/  BRA `(.L_x_1806) ;  /* 0xffffff6800107947 */ /* 0x000fea000383ffff */
.L_x_1811:
[----:B----4-:R-:W-:-:S04]  /*b4c0*/  IMAD.U32 R12, RZ, RZ, UR36 ;  /* 0x00000024ff0c7e24 */ /* 0x010fc8000f8e00ff */
[----:B------:R4:W1:Y:S03]  /*b4d0*/  SYNCS.PHASECHK.TRANS64.TRYWAIT P1, [R12+URZ+0x36430], R11 ;  /* 0x0364300b0c0075a7 */ /* 0x000866000802017f */
[----:B-1----:R-:W-:Y:S05]  /*b4e0*/  @!P1 NANOSLEEP.SYNCS 0x989680 ;  /* 0x009896800000995d */ /* 0x002fea0003900000 */
[----:B------:R-:W1:Y:S02]  /*b4f0*/  @!P1 SYNCS.PHASECHK.TRANS64 P1, [R12+URZ+0x36430], R11 ;  /* 0x0364300b0c0095a7 */ /* 0x000e64000802007f */
[----:B-1----:R-:W-:Y:S05]  /*b500*/  @!P1 BRA `(.L_x_1811) ;  /* 0xfffffffc00ec9947 */ /* 0x002fea000383ffff */
[----:B------:R-:W-:Y:S05]  /*b510*/  BRA `(.L_x_1810) ;  /* 0xffffff6c00b07947 */ /* 0x000fea000383ffff */
.L_x_1920:
[----:B-1----:R1:W2:Y:S02]  /*b520*/  SYNCS.PHASECHK.TRANS64.TRYWAIT P1, [R0+URZ+0x36420], R6 ;  /* 0x03642006000075a7 */ /* 0x0022a4000802017f */
[----:B--2---:R-:W-:Y:S05]  /*b530*/  @!P1 NANOSLEEP.SYNCS 0x989680 ;  /* 0x009896800000995d */ /* 0x004fea0003900000 */
[----:B------:R-:W2:Y:S02]  /*b540*/  @!P1 SYNCS.PHASECHK.TRANS64 P1, [R0+URZ+0x36420], R6 ;  /* 0x03642006000095a7 */ /* 0x000ea4000802007f */
[----:B--2---:R-:W-:Y:S05]  /*b550*/  @!P1 BRA `(.L_x_1920) ;  /* 0xfffffffc00f09947 */ /* 0x004fea000383ffff */
[----:B------:R-:W-:Y:S05]  /*b560*/  BRA `(.L_x_1947) ;  /* 0xffffffdc006c7947 */ /* 0x000fea000383ffff */
.L_x_1924:
[----:B-1----:R1:W2:Y:S02]  /*b570*/  SYNCS.PHASECHK.TRANS64.TRYWAIT P1, [R0+URZ+0x36438], R6 ;  /* 0x03643806000075a7 */ /* 0x0022a4000802017f */
[----:B--2---:R-:W-:Y:S05]  /*b580*/  @!P1 NANOSLEEP.SYNCS 0x989680 ;  /* 0x009896800000995d */ /* 0x004fea0003900000 */
[----:B------:R-:W2:Y:S02]  /*b590*/  @!P1 SYNCS.PHASECHK.TRANS64 P1, [R0+URZ+0x36438], R6 ;  /* 0x03643806000095a7 */ /* 0x000ea4000802007f */
[----:B--2---:R-:W-:Y:S05]  /*b5a0*/  @!P1 BRA `(.L_x_1924) ;  /* 0xfffffffc00f09947 */ /* 0x004fea000383ffff */
[----:B------:R-:W-:Y:S05]  /*b5b0*/  BRA `(.L_x_1948) ;  /* 0xffffffe4004c7947 */ /* 0x000fea000383ffff */
.L_x_1926:
[----:B--2---:R2:W3:Y:S02]  /*b5c0*/  SYNCS.PHASECHK.TRANS64.TRYWAIT P1, [R0+URZ+0x36428], R3 ;  /* 0x03642803000075a7 */ /* 0x0044e4000802017f */
[----:B---3--:R-:W-:Y:S05]  /*b5d0*/  @!P1 NANOSLEEP.SYNCS 0x989680 ;  /* 0x009896800000995d */ /* 0x008fea0003900000 */
[----:B------:R-:W3:Y:S02]  /*b5e0*/  @!P1 SYNCS.PHASECHK.TRANS64 P1, [R0+URZ+0x36428], R3 ;  /* 0x03642803000095a7 */ /* 0x000ee4000802007f */
[----:B---3--:R-:W-:Y:S05]  /*b5f0*/  @!P1 BRA `(.L_x_1926) ;  /* 0xfffffffc00f09947 */ /* 0x008fea000383ffff */
[----:B------:R-:W-:Y:S05]  /*b600*/  BRA `(.L_x_1949) ;  /* 0xffffffe800107947 */ /* 0x000fea000383ffff */
.L_x_1928:
[----:B------:R-:W-:-:S04]  /*b610*/  SHF.L.U32 R18, RZ, 0x1f, RZ ;  /* 0x0000001fff127819 */ /* 0x000fc800000006ff */
[----:B------:R2:W3:Y:S03]  /*b620*/  SYNCS.PHASECHK.TRANS64.TRYWAIT P1, [R0+URZ+0x36438], R18 ;  /* 0x03643812000075a7 */ /* 0x0004e6000802017f */
[----:B---3--:R-:W-:Y:S05]  /*b630*/  @!P1 NANOSLEEP.SYNCS 0x989680 ;  /* 0x009896800000995d */ /* 0x008fea0003900000 */
[----:B------:R2:W3:Y:S02]  /*b640*/  @!P1 SYNCS.PHASECHK.TRANS64 P1, [R0+URZ+0x36438], R18 ;  /* 0x03643812000095a7 */ /* 0x0004e4000802007f */
[----:B--2---:R-:W2:Y:S02]  /*b650*/  S2R R18, SR_TID.X ;  /* 0x0000000000127919 */ /* 0x004ea40000002100 */
[----:B--2---:R-:W-:Y:S01]  /*b660*/  LOP3.LUT R18, R18, 0x1f, RZ, 0xc0, !PT ;  /* 0x0000001f12127812 */ /* 0x004fe200078ec0ff */
[----:B---3--:R-:W-:Y:S06]  /*b670*/  @!P1 BRA `(.L_x_1928) ;  /* 0xfffffffc00e49947 */ /* 0x008fec000383ffff */
[----:B------:R-:W-:Y:S05]  /*b680*/  BRA `(.L_x_1950) ;  /* 0xffffffe800c47947 */ /* 0x000fea000383ffff */
.L_x_1930:
[----:B------:R-:W-:-:S07]  /*b690*/  SHF.L.U32 R5, R7, 0x1f, RZ ;  /* 0x0000001f07057819 */ /* 0x000fce00000006ff */
.L_x_1951:
[----:B--2---:R2:W3:Y:S02]  /*b6a0*/  SYNCS.PHASECHK.TRANS64.TRYWAIT P1, [R0+URZ+0x36420], R5 ;  /* 0x03642005000075a7 */ /* 0x0044e4000802017f */
[----:B---3--:R-:W-:Y:S05]  /*b6b0*/  @!P1 NANOSLEEP.SYNCS 0x989680 ;  /* 0x009896800000995d */ /* 0x008fea0003900000 */
[----:B------:R-:W3:Y:S02]  /*b6c0*/  @!P1 SYNCS.PHASECHK.TRANS64 P1, [R0+URZ+0x36420], R5 ;  /* 0x03642005000095a7 */ /* 0x000ee4000802007f */
[----:B---3--:R-:W-:Y:S05]  /*b6d0*/  @!P1 BRA `(.L_x_1951) ;  /* 0xfffffffc00f09947 */ /* 0x008fea000383ffff */
[----:B------:R-:W-:Y:S05]  /*b6e0*/  BRA `(.L_x_1952) ;  /* 0xffffffec00607947 */ /* 0x000fea000383ffff */
.L_x_1933:
[----:B--2---:R2:W3:Y:S02]  /*b6f0*/  SYNCS.PHASECHK.TRANS64.TRYWAIT P1, [R0+URZ+0x36438], R6 ;  /* 0x03643806000075a7 */ /* 0x0044e4000802017f */
[----:B---3--:R-:W-:Y:S05]  /*b700*/  @!P1 NANOSLEEP.SYNCS 0x989680 ;  /* 0x009896800000995d */ /* 0x008fea0003900000 */
[----:B------:R-:W3:Y:S02]  /*b710*/  @!P1 SYNCS.PHASECHK.TRANS64 P1, [R0+URZ+0x36438], R6 ;  /* 0x03643806000095a7 */ /* 0x000ee4000802007f */
[----:B---3--:R-:W-:Y:S05]  /*b720*/  @!P1 BRA `(.L_x_1933) ;  /* 0xfffffffc00f09947 */ /* 0x008fea000383ffff */
[----:B------:R-:W-:Y:S05]  /*b730*/  BRA `(.L_x_1953) ;  /* 0xfffffff0002c7947 */ /* 0x000fea000383ffff */
.L_x_1935:
[----:B-1----:R1:W2:Y:S02]  /*b740*/  SYNCS.PHASECHK.TRANS64.TRYWAIT P1, [R0+URZ+0x36428], R5 ;  /* 0x03642805000075a7 */ /* 0x0022a4000802017f */
[----:B--2---:R-:W-:Y:S05]  /*b750*/  @!P1 NANOSLEEP.SYNCS 0x989680 ;  /* 0x009896800000995d */ /* 0x004fea0003900000 */
[----:B------:R-:W2:Y:S02]  /*b760*/  @!P1 SYNCS.PHASECHK.TRANS64 P1, [R0+URZ+0x36428], R5 ;  /* 0x03642805000095a7 */ /* 0x000ea4000802007f */
[----:B--2---:R-:W-:Y:S05]  /*b770*/  @!P1 BRA `(.L_x_1935) ;  /* 0xfffffffc00f09947 */ /* 0x004fea000383ffff */
[----:B------:R-:W-:Y:S05]  /*b780*/  BRA `(.L_x_1954) ;  /* 0xfffffff000d87947 */ /* 0x000fea000383ffff */
.L_x_1937:
[----:B--2---:R2:W3:Y:S02]  /*b790*/  SYNCS.PHASECHK.TRANS64.TRYWAIT P1, [R0+URZ+0x36438], R3 ;  /* 0x03643803000075a7 */ /* 0x0044e4000802017f */
[----:B---3--:R-:W-:Y:S05]  /*b7a0*/  @!P1 NANOSLEEP.SYNCS 0x989680 ;  /* 0x009896800000995d */ /* 0x008fea0003900000 */
[----:B------:R-:W3:Y:S02]  /*b7b0*/  @!P1 SYNCS.PHASECHK.TRANS64 P1, [R0+URZ+0x36438], R3 ;  /* 0x03643803000095a7 */ /* 0x000ee4000802007f */
[----:B---3--:R-:W-:Y:S05]  /*b7c0*/  @!P1 BRA `(.L_x_1937) ;  /* 0xfffffffc00f09947 */ /* 0x008fea000383ffff */
[----:B------:R-:W-:Y:S05]  /*b7d0*/  BRA `(.L_x_1955) ;  /* 0xfffffff400947947 */ /* 0x000fea000383ffff */
.L_x_1939:
[----:B------:R-:W-:Y:S01]  /*b7e0*/  BSSY B0, `(.L_x_1956) ;  /* 0x0000006000007945 */ /* 0x000fe20003800000 */
[----:B------:R-:W-:-:S07]  /*b7f0*/  IMAD.MOV.U32 R15, RZ, RZ, -0x1 ;  /* 0xffffffffff0f7424 */ /* 0x000fce00078e00ff */
[----:B--2---:R-:W-:Y:S05]  /*b800*/  WARPSYNC.COLLECTIVE R15, `(.L_x_1957) ;  /* 0x000000000f0c7348 */ /* 0x004fea0003c00000 */
[----:B------:R-:W-:Y:S02]  /*b810*/  ELECT P6, UR62, PT ;  /* 0x00000000003e782f */ /* 0x000fe400038c0000 */
[----:B------:R-:W-:Y:S01]  /*b820*/  MOV R14, UR62 ;  /* 0x0000003e000e7c02 */ /* 0x000fe20008000f00 */
[----:B--2---:R-:W-:Y:S10]  /*b830*/  ENDCOLLECTIVE ;  /* 0x000000000000791b */ /* 0x004ff40003800000 */
.L_x_1957:
[----:B------:R-:W-:Y:S05]  /*b840*/  BSYNC B0 ;  /* 0x0000000000007941 */ /* 0x000fea0003800000 */
.L_x_1956:
[----:B------:R-:W-:Y:S05]  /*b850*/  BRA `(.L_x_1958) ;  /* 0xfffffff800507947 */ /* 0x000fea000383ffff */
.L_x_1941:
[----:B-1----:R1:W3:Y:S02]  /*b860*/  SYNCS.PHASECHK.TRANS64.TRYWAIT P0, [R7+URZ], R4 ;  /* 0x00000004070075a7 */ /* 0x0022e4000800017f */
[----:B---3--:R-:W-:Y:S05]  /*b870*/  @!P0 NANOSLEEP.SYNCS 0x989680 ;  /* 0x009896800000895d */ /* 0x008fea0003900000 */
[----:B------:R-:W3:Y:S02]  /*b880*/  @!P0 SYNCS.PHASECHK.TRANS64 P0, [R7+URZ], R4 ;  /* 0x00000004070085a7 */ /* 0x000ee4000800007f */
[----:B---3--:R-:W-:Y:S05]  /*b890*/  @!P0 BRA `(.L_x_1941) ;  /* 0xfffffffc00f08947 */ /* 0x008fea000383ffff */
[----:B------:R-:W-:Y:S05]  /*b8a0*/  BRA `(.L_x_1959) ;  /* 0xfffffff800907947 */ /* 0x000fea000383ffff */
.L_x_1942:
[----:B---3--:R3:W4:Y:S02]  /*b8b0*/  SYNCS.PHASECHK.TRANS64.TRYWAIT P0, [R3+URZ], R0 ;  /* 0x00000000030075a7 */ /* 0x008724000800017f */
[----:B----4-:R-:W-:Y:S05]  /*b8c0*/  @!P0 NANOSLEEP.SYNCS 0x989680 ;  /* 0x009896800000895d */ /* 0x010fea0003900000 */
[----:B------:R-:W4:Y:S02]  /*b8d0*/  @!P0 SYNCS.PHASECHK.TRANS64 P0, [R3+URZ], R0 ;  /* 0x00000000030085a7 */ /* 0x000f24000800007f */
[----:B----4-:R-:W-:Y:S05]  /*b8e0*/  @!P0 BRA `(.L_x_1942) ;  /* 0xfffffffc00f08947 */ /* 0x010fea000383ffff */
[----:B------:R-:W-:Y:S05]  /*b8f0*/  BRA `(.L_x_1960) ;  /* 0xfffffff800847947 */ /* 0x000fea000383ffff */
.L_x_1961:
        /* <DEDUP_REMOVED lines=16> */
.L_x_3867:


//--------------------- .text._ZN7cutlass13device_kernelIN5flash11enable_sm90INS1_16FlashAttnBwdSm90INS1_25CollectiveMainloopBwdSm90ILi2ELi1ELi1EN4cute5tupleIJNS5_1CILi1EEES8_S8_EEENS6_IJNS7_ILi64EEENS7_ILi96EEENS7_ILi192EEEEEENS_10bfloat16_tEfNS_4arch4Sm90ELb0ELb1ELb1ELb1ELb1ELb0ELb1ELb0ELi3ELi1ELi1ELi1ELb0EEENS1_21CollectiveEpilogueBwdISD_SE_SG_Li384ELb1ELb1ELi3EEENS1_19SingleTileSchedulerILb1ELb0ELb0ELi96EEEEEEEEEvNT_6ParamsE --------------------------
	.section	.text._ZN7cutlass13device_kernelIN5flash11enable_sm90INS1_16FlashAttnBwdSm90INS1_25CollectiveMainloopBwdSm90ILi2ELi1ELi1EN4cute5tupleIJNS5_1CILi1EEES8_S8_EEENS6_IJNS7_ILi64EEENS7_ILi96EEENS7_ILi192EEEEEENS_10bfloat16_tEfNS_4arch4Sm90ELb0ELb1ELb1ELb1ELb1ELb0ELb1ELb0ELi3ELi1ELi1ELi1ELb0EEENS1_21CollectiveEpilogueBwdISD_SE_SG_Li384ELb1ELb1ELi3EEENS1_19SingleTileSchedulerILb1ELb0ELb0ELi96EEEEEEEEEvNT_6ParamsE,"ax",@progbits
	.align	128
.text._ZN7cutlass13device_kernelIN5flash11enable_sm90INS1_16FlashAttnBwdSm90INS1_25CollectiveMainloopBwdSm90ILi2ELi1ELi1EN4cute5tupleIJNS5_1CILi1EEES8_S8_EEENS6_IJNS7_ILi64EEENS7_ILi96EEENS7_ILi192EEEEEENS_10bfloat16_tEfNS_4arch4Sm90ELb0ELb1ELb1ELb1ELb1ELb0ELb1ELb0ELi3ELi1ELi1ELi1ELb0EEENS1_21CollectiveEpilogueBwdISD_SE_SG_Li384ELb1ELb1ELi3EEENS1_19SingleTileSchedulerILb1ELb0ELb0ELi96EEEEEEEEEvNT_6ParamsE:
        .type           _ZN7cutlass13device_kernelIN5flash11enable_sm90INS1_16FlashAttnBwdSm90INS1_25CollectiveMainloopBwdSm90ILi2ELi1ELi1EN4cute5tupleIJNS5_1CILi1EEES8_S8_EEENS6_IJNS7_ILi64EEENS7_ILi96EEENS7_ILi192EEEEEENS_10bfloat16_tEfNS_4arch4Sm90ELb0ELb1ELb1ELb1ELb1ELb0ELb1ELb0ELi3ELi1ELi1ELi1ELb0EEENS1_21CollectiveEpilogueBwdISD_SE_SG_Li384ELb1ELb1ELi3EEENS1_19SingleTileSchedulerILb1ELb0ELb0ELi96EEEEEEEEEvNT_6ParamsE,@function
        .size           _ZN7cutlass13device_kernelIN5flash11enable_sm90INS1_16FlashAttnBwdSm90INS1_25CollectiveMainloopBwdSm90ILi2ELi1ELi1EN4cute5tupleIJNS5_1CILi1EEES8_S8_EEENS6_IJNS7_ILi64EEENS7_ILi96EEENS7_ILi192EEEEEENS_10bfloat16_tEfNS_4arch4Sm90ELb0ELb1ELb1ELb1ELb1ELb0ELb1ELb0ELi3ELi1ELi1ELi1ELb0EEENS1_21CollectiveEpilogueBwdISD_SE_SG_Li384ELb1ELb1ELi3EEENS1_19SingleTileSchedulerILb1ELb0ELb0ELi96EEEEEEEEEvNT_6ParamsE,(.L_x_3868 - _ZN7cutlass13device_kernelIN5flash11enable_sm90INS1_16FlashAttnBwdSm90INS1_25CollectiveMainloopBwdSm90ILi2ELi1ELi1EN4cute5tupleIJNS5_1CILi1EEES8_S8_EEENS6_IJNS7_ILi64EEENS7_ILi96EEENS7_ILi192EEEEEENS_10bfloat16_tEfNS_4arch4Sm90ELb0ELb1ELb1ELb1ELb1ELb0ELb1ELb0ELi3ELi1ELi1ELi1ELb0EEENS1_21CollectiveEpilogueBwdISD_SE_SG_Li384ELb1ELb1ELi3EEENS1_19SingleTileSchedulerILb1ELb0ELb0ELi96EEEEEEEEEvNT_6ParamsE)
        .other          _ZN7cutlass13device_kernelIN5flash11enable_sm90INS1_16FlashAttnBwdSm90INS1_25CollectiveMainloopBwdSm90ILi2ELi1ELi1EN4cute5tupleIJNS5_1CILi1EEES8_S8_EEENS6_IJNS7_ILi64EEENS7_ILi96EEENS7_ILi192EEEEEENS_10bfloat16_tEfNS_4arch4Sm90ELb0ELb1ELb1ELb1ELb1ELb0ELb1ELb0ELi3ELi1ELi1ELi1ELb0EEENS1_21CollectiveEpilogueBwdISD_SE_SG_Li384ELb1ELb1ELi3EEENS1_19SingleTileSchedulerILb1ELb0ELb0ELi96EEEEEEEEEvNT_6ParamsE,@"STO_CUDA_ENTRY STV_DEFAULT"
_ZN7cutlass13device_kernelIN5flash11enable_sm90INS1_16FlashAttnBwdSm90INS1_25CollectiveMainloopBwdSm90ILi2ELi1ELi1EN4cute5tupleIJNS5_1CILi1EEES8_S8_EEENS6_IJNS7_ILi64EEENS7_ILi96EEENS7_ILi192EEEEEENS_10bfloat16_tEfNS_4arch4Sm90ELb0ELb1ELb1ELb1ELb1ELb0ELb1ELb0ELi3ELi1ELi1ELi1ELb0EEENS1_21CollectiveEpilogueBwdISD_SE_SG_Li384ELb1ELb1ELi3EEENS1_19SingleTileSchedulerILb1ELb0ELb0ELi96EEEEEEEEEvNT_6ParamsE:
        /* <DEDUP_REMOVED lines=23> */
.L_x_1963:
[----:B------:R-:W-:Y:S05]  /*0170*/  BSYNC B0 ;  /* 0x0000000000007941 */ /* 0x000fea0003800000 */
.L_x_1962:
        /* <DEDUP_REMOVED lines=34> */
.L_x_1964:
        /* <DEDUP_REMOVED lines=20> */
.L_x_1965:
        /* <DEDUP_REMOVED lines=9> */
.L_x_1968:
        /* <DEDUP_REMOVED lines=21> */
.L_x_1969:
        /* <DEDUP_REMOVED lines=10> */
.L_x_1971:
[----:B------:R-:W2:Y:S02]  /*0760*/  LDC R0, c[0x0][0x8bc] ;  /* 0x00022f00ff007b82 */ /* 0x000ea40000000800 */
.L_x_1970:
        /* <DEDUP_REMOVED lines=16> */
.L_x_1973:
        /* <DEDUP_REMOVED lines=10> */
.L_x_1974:
        /* <DEDUP_REMOVED lines=8> */
.L_x_1975:
        /* <DEDUP_REMOVED lines=9> */
.L_x_1976:
        /* <DEDUP_REMOVED lines=22> */
.L_x_1977:
        /* <DEDUP_REMOVED lines=79> */
.L_x_1980:
        /* <DEDUP_REMOVED lines=15> */
.L_x_1979:
        /* <DEDUP_REMOVED lines=20> */
.L_x_1982:
        /* <DEDUP_REMOVED lines=15> */
.L_x_1981:
        /* <DEDUP_REMOVED lines=8> */
.L_x_2156:
        /* <DEDUP_REMOVED lines=19> */
.L_x_1984:
        /* <DEDUP_REMOVED lines=113> */
.L_x_2004:
[----:B------:R-:W-:-:S13]  /*1c50*/  ISETP.NE.AND P0, PT, R8, 0x3, PT ;  /* 0x000000030800780c */ /* 0x000fda0003f05270 */
[----:B------:R-:W-:Y:S05]  /*1c60*/  @!P0 BRA `(.L_x_1986) ;  /* 0x0000000000048947 */ /* 0x000fea0003800000 */
[----:B------:R-:W-:Y:S01]  /*1c70*/  BPT.TRAP 0x1 ;  /* 0x000000040000795c */ /* 0x000fe20000300000 */
.L_x_1986:
[----:B------:R-:W-:Y:S02]  /*1c80*/  LEA R3, R2, UR36, 0x3 ;  /* 0x0000002402037c11 */ /* 0x000fe4000f8e18ff */
[----:B------:R-:W-:-:S04]  /*1c90*/  SHF.L.U32 R10, R7, 0x1f, RZ ;  /* 0x0000001f070a7819 */ /* 0x000fc800000006ff */
[----:B------:R1:W2:Y:S01]  /*1ca0*/  SYNCS.PHASECHK.TRANS64.TRYWAIT P1, [R3+URZ+0x36410], R10 ;  /* 0x0364100a030075a7 */ /* 0x0002a2000802017f */
[----:B------:R-:W-:Y:S05]  /*1cb0*/  @!P0 BRA `(.L_x_1987) ;  /* 0x0000000000048947 */ /* 0x000fea0003800000 */
[----:B------:R-:W-:Y:S01]  /*1cc0*/  BPT.TRAP 0x1 ;  /* 0x000000040000795c */ /* 0x000fe20000300000 */
.L_x_1987:
[----:B--2---:R-:W-:Y:S05]  /*1cd0*/  @P1 BRA `(.L_x_1988) ;  /* 0x0000000000081947 */ /* 0x004fea0003800000 */
[----:B------:R-:W2:Y:S02]  /*1ce0*/  SYNCS.PHASECHK.TRANS64.TRYWAIT P1, [R3+URZ+0x36410], R10 ;  /* 0x0364100a030075a7 */ /* 0x000ea4000802017f */
[----:B--2---:R-:W-:Y:S05]  /*1cf0*/  @!P1 BRA `(.L_x_1989) ;  /* 0x000000a400749947 */ /* 0x004fea0003800000 */
.L_x_1988:
        /* <DEDUP_REMOVED lines=103> */
.L_x_1990:
[----:B-1----:R-:W-:-:S04]  /*2370*/  SHF.L.U32 R11, R5, 0x1f, RZ ;  /* 0x0000001f050b7819 */ /* 0x002fc800000006ff */
[----:B------:R1:W4:Y:S01]  /*2380*/  SYNCS.PHASECHK.TRANS64.TRYWAIT P1, [UR36+0x36430], R11 ;  /* 0x0364300bff0075a7 */ /* 0x0003220008020164 */
[----:B------:R-:W-:Y:S05]  /*2390*/  @!P0 BRA `(.L_x_1991) ;  /* 0x0000000000048947 */ /* 0x000fea0003800000 */
[----:B------:R-:W-:Y:S01]  /*23a0*/  BPT.TRAP 0x1 ;  /* 0x000000040000795c */ /* 0x000fe20000300000 */
.L_x_1991:
[----:B----4-:R-:W-:Y:S05]  /*23b0*/  @P1 BRA `(.L_x_1992) ;  /* 0x0000000000081947 */ /* 0x010fea0003800000 */
[----:B------:R-:W4:Y:S02]  /*23c0*/  SYNCS.PHASECHK.TRANS64.TRYWAIT P1, [UR36+0x36430], R11 ;  /* 0x0364300bff0075a7 */ /* 0x000f240008020164 */
[----:B----4-:R-:W-:Y:S05]  /*23d0*/  @!P1 BRA `(.L_x_1993) ;  /* 0x0000009c00d09947 */ /* 0x010fea0003800000 */
.L_x_1992:
        /* <DEDUP_REMOVED lines=145> */
.L_x_1996:
[----:B------:R-:W-:-:S13]  /*2cf0*/  ISETP.NE.AND P1, PT, R140, 0x1, PT ;  /* 0x000000018c00780c */ /* 0x000fda0003f25270 */
[----:B------:R-:W1:Y:S08]  /*2d00*/  @P1 LDC R143, c[0x0][0x754] ;  /* 0x0001d500ff8f1b82 */ /* 0x000e700000000800 */
[----:B------:R-:W2:Y:S01]  /*2d10*/  @P1 LDC R142, c[0x0][0x758] ;  /* 0x0001d600ff8e1b82 */ /* 0x000ea20000000800 */
[----:B-1----:R-:W-:-:S05]  /*2d20*/  @P1 IMAD.HI.U32 R143, R145, R143, RZ ;  /* 0x0000008f918f1227 */ /* 0x002fca00078e00ff */
[----:B--2---:R-:W-:-:S07]  /*2d30*/  @P1 SHF.R.U32.HI R145, RZ, R142, R143 ;  /* 0x0000008eff911219 */ /* 0x004fce000001168f */
.L_x_1997:
[----:B------:R-:W-:Y:S05]  /*2d40*/  BSYNC B0 ;  /* 0x0000000000007941 */ /* 0x000fea0003800000 */
.L_x_1995:
[----:B------:R-:W2:Y:S01]  /*2d50*/  LDL R142, [R1+0x10] ;  /* 0x00001000018e7983 */ /* 0x000ea20000100800 */
[----:B------:R-:W-:Y:S01]  /*2d60*/  IADD3 R150, R141, UR4, R4 ;  /* 0x000000048d967c10 */ /* 0x000fe2000fffe004 */
[----:B--2---:R-:W-:-:S05]  /*2d70*/  IMAD R145, R145, R140, R142 ;  /* 0x0000008c91917224 */ /* 0x004fca00078e028e */
[----:B------:R-:W-:Y:S02]  /*2d80*/  VIADDMNMX R146, R145, R140, R146, PT ;  /* 0x0000008c91927246 */ /* 0x000fe40003800192 */
[----:B------:R-:W-:-:S07]  /*2d90*/  VIMNMX R150, R150, R145, !PT ;  /* 0x0000009196967248 */ /* 0x000fce0007fe0100 */
.L_x_1994:
        /* <DEDUP_REMOVED lines=17> */
.L_x_2000:
[----:B------:R-:W-:-:S13]  /*2eb0*/  ISETP.NE.AND P1, PT, R140, 0x1, PT ;  /* 0x000000018c00780c */ /* 0x000fda0003f25270 */
[----:B------:R-:W1:Y:S08]  /*2ec0*/  @P1 LDC R142, c[0x0][0x754] ;  /* 0x0001d500ff8e1b82 */ /* 0x000e700000000800 */
[----:B------:R-:W2:Y:S01]  /*2ed0*/  @P1 LDC R141, c[0x0][0x758] ;  /* 0x0001d600ff8d1b82 */ /* 0x000ea20000000800 */
[----:B-1----:R-:W-:-:S05]  /*2ee0*/  @P1 IMAD.HI.U32 R142, R143, R142, RZ ;  /* 0x0000008e8f8e1227 */ /* 0x002fca00078e00ff */
[----:B--2---:R-:W-:-:S07]  /*2ef0*/  @P1 SHF.R.U32.HI R143, RZ, R141, R142 ;  /* 0x0000008dff8f1219 */ /* 0x004fce000001168e */
.L_x_2001:
[----:B------:R-:W-:Y:S05]  /*2f00*/  BSYNC B0 ;  /* 0x0000000000007941 */ /* 0x000fea0003800000 */
.L_x_1999:
[----:B------:R-:W2:Y:S02]  /*2f10*/  LDL R141, [R1+0x10] ;  /* 0x00001000018d7983 */ /* 0x000ea40000100800 */
[----:B--2---:R-:W-:-:S05]  /*2f20*/  IMAD R143, R143, R140, R141 ;  /* 0x0000008c8f8f7224 */ /* 0x004fca00078e028d */
[----:B------:R-:W-:Y:S02]  /*2f30*/  VIMNMX R147, R147, R143, !PT ;  /* 0x0000008f93937248 */ /* 0x000fe40007fe0100 */
[----:B------:R-:W-:-:S07]  /*2f40*/  VIADDMNMX R144, R143, R140, R144, PT ;  /* 0x0000008c8f907246 */ /* 0x000fce0003800190 */
.L_x_1998:
        /* <DEDUP_REMOVED lines=283> */
.L_x_2002:
        /* <DEDUP_REMOVED lines=59> */
.L_x_2003:
        /* <DEDUP_REMOVED lines=63> */
.L_x_1978:
        /* <DEDUP_REMOVED lines=129> */
.L_x_2006:
        /* <DEDUP_REMOVED lines=54> */
.L_x_2008:
[----:B------:R-:W-:Y:S05]  /*5410*/  BSYNC B0 ;  /* 0x0000000000007941 */ /* 0x000fea0003800000 */
.L_x_2007:
        /* <DEDUP_REMOVED lines=15> */
.L_x_2010:
[----:B------:R-:W-:Y:S05]  /*5510*/  BSYNC B0 ;  /* 0x0000000000007941 */ /* 0x000fea0003800000 */
.L_x_2009:
        /* <DEDUP_REMOVED lines=18> */
.L_x_2012:
[----:B------:R-:W-:Y:S05]  /*5640*/  BSYNC B0 ;  /* 0x0000000000007941 */ /* 0x000fea0003800000 */
.L_x_2011:
        /* <DEDUP_REMOVED lines=17> */
.L_x_2014:
[----:B------:R-:W-:Y:S05]  /*5760*/  BSYNC B0 ;  /* 0x0000000000007941 */ /* 0x000fea0003800000 */
.L_x_2013:
        /* <DEDUP_REMOVED lines=18> */
.L_x_2016:
[----:B------:R-:W-:Y:S05]  /*5890*/  BSYNC B0 ;  /* 0x0000000000007941 */ /* 0x000fea0003800000 */
.L_x_2015:
        /* <DEDUP_REMOVED lines=20> */
.L_x_2018:
[----:B------:R-:W-:Y:S05]  /*59e0*/  BSYNC B0 ;  /* 0x0000000000007941 */ /* 0x000fea0003800000 */
.L_x_2017:
        /* <DEDUP_REMOVED lines=26> */
.L_x_2020:
[----:B------:R-:W-:Y:S05]  /*5b90*/  BSYNC B0 ;  /* 0x0000000000007941 */ /* 0x000fea0003800000 */
.L_x_2019:
        /* <DEDUP_REMOVED lines=15> */
.L_x_2022:
[----:B------:R-:W-:Y:S05]  /*5c90*/  BSYNC B0 ;  /* 0x0000000000007941 */ /* 0x000fea0003800000 */
.L_x_2021:
        /* <DEDUP_REMOVED lines=15> */
.L_x_2024:
[----:B------:R-:W-:Y:S05]  /*5d90*/  BSYNC B0 ;  /* 0x0000000000007941 */ /* 0x000fea0003800000 */
.L_x_2023:
        /* <DEDUP_REMOVED lines=15> */
.L_x_2026:
[----:B------:R-:W-:Y:S05]  /*5e90*/  BSYNC B0 ;  /* 0x0000000000007941 */ /* 0x000fea0003800000 */
.L_x_2025:
        /* <DEDUP_REMOVED lines=15> */
.L_x_2028:
[----:B------:R-:W-:Y:S05]  /*5f90*/  BSYNC B0 ;  /* 0x0000000000007941 */ /* 0x000fea0003800000 */
.L_x_2027:
        /* <DEDUP_REMOVED lines=15> */
.L_x_2005:
        /* <DEDUP_REMOVED lines=31> */
.L_x_2029:
        /* <DEDUP_REMOVED lines=45> */
.L_x_2031:
[----:B------:R-:W-:Y:S05]  /*6550*/  BSYNC B0 ;  /* 0x0000000000007941 */ /* 0x000fea0003800000 */
.L_x_2030:
        /* <DEDUP_REMOVED lines=16> */
.L_x_2033:
[----:B------:R-:W-:Y:S05]  /*6660*/  BSYNC B0 ;  /* 0x0000000000007941 */ /* 0x000fea0003800000 */
.L_x_2032:
        /* <DEDUP_REMOVED lines=16> */
.L_x_2035:
[----:B------:R-:W-:Y:S05]  /*6770*/  BSYNC B0 ;  /* 0x0000000000007941 */ /* 0x000fea0003800000 */
.L_x_2034:
        /* <DEDUP_REMOVED lines=17> */
.L_x_2037:
[----:B------:R-:W-:Y:S05]  /*6890*/  BSYNC B0 ;  /* 0x0000000000007941 */ /* 0x000fea0003800000 */
.L_x_2036:
        /* <DEDUP_REMOVED lines=16> */
.L_x_2039:
[----:B------:R-:W-:Y:S05]  /*69a0*/  BSYNC B0 ;  /* 0x0000000000007941 */ /* 0x000fea0003800000 */
.L_x_2038:
        /* <DEDUP_REMOVED lines=20> */
.L_x_2041:
[----:B------:R-:W-:Y:S05]  /*6af0*/  BSYNC B0 ;  /* 0x0000000000007941 */ /* 0x000fea0003800000 */
.L_x_2040:
        /* <DEDUP_REMOVED lines=24> */
.L_x_2043:
[----:B------:R-:W-:Y:S05]  /*6c80*/  BSYNC B0 ;  /* 0x0000000000007941 */ /* 0x000fea0003800000 */
.L_x_2042:
        /* <DEDUP_REMOVED lines=15> */
.L_x_2045:
[----:B------:R-:W-:Y:S05]  /*6d80*/  BSYNC B0 ;  /* 0x0000000000007941 */ /* 0x000fea0003800000 */
.L_x_2044:
        /* <DEDUP_REMOVED lines=15> */
.L_x_2047:
[----:B------:R-:W-:Y:S05]  /*6e80*/  BSYNC B0 ;  /* 0x0000000000007941 */ /* 0x000fea0003800000 */
.L_x_2046:
        /* <DEDUP_REMOVED lines=15> */
.L_x_2049:
[----:B------:R-:W-:Y:S05]  /*6f80*/  BSYNC B0 ;  /* 0x0000000000007941 */ /* 0x000fea0003800000 */
.L_x_2048:
        /* <DEDUP_REMOVED lines=15> */
.L_x_2051:
[----:B------:R-:W-:Y:S05]  /*7080*/  BSYNC B0 ;  /* 0x0000000000007941 */ /* 0x000fea0003800000 */
.L_x_2050:
        /* <DEDUP_REMOVED lines=15> */
.L_x_1967:
        /* <DEDUP_REMOVED lines=21> */
.L_x_2053:
        /* <DEDUP_REMOVED lines=13> */
.L_x_2055:
[----:B------:R-:W-:-:S05]  /*73a0*/  ULDC UR4, c[0x0][0x8bc] ;  /* 0x00022f0000047ab9 */ /* 0x000fca0000000800 */
.L_x_2054:
        /* <DEDUP_REMOVED lines=26> */
[----:B------:R-:W-:Y:S01]  /*7550*/  ULDC UR10, c[0x0][0x280] ;  /* 0x0000a000000a7ab9 */ /* 0x000fe20000000800 */
[----:B-1----:R-:W-:-:S11]  /*7560*/  USHF.R.S32.HI UR17, URZ, 0x1f, UR7 ;  /* 0x0000001f3f117899 */ /* 0x002fd60008011407 */
[----:B--2---:R-:W-:Y:S02]  /*7570*/  @P0 R2UR UR4, R0 ;  /* 0x00000000000402ca */ /* 0x004fe400000e0000 */
[----:B------:R-:W-:-:S04]  /*7580*/  ISETP.NE.U32.AND P0, PT, RZ, UR8, PT ;  /* 0x00000008ff007c0c */ /* 0x000fc8000bf05070 */
        /* <DEDUP_REMOVED lines=14> */
.L_x_2056:
        /* <DEDUP_REMOVED lines=13> */
.L_x_2057:
        /* <DEDUP_REMOVED lines=12> */
.L_x_2058:
[----:B------:R-:W-:Y:S01]  /*7800*/  UIADD3 UR8, -UR11, UR10, UR6 ;  /* 0x0000000a0b087290 */ /* 0x000fe2000fffe106 */
[----:B------:R-:W-:Y:S01]  /*7810*/  ISETP.LE.AND P0, PT, RZ, UR22, PT ;  /* 0x00000016ff007c0c */ /* 0x000fe2000bf03270 */
[----:B------:R-:W-:Y:S01]  /*7820*/  ULDC UR9, c[0x0][0x74c] ;  /* 0x0001d30000097ab9 */ /* 0x000fe20000000800 */
[----:B------:R-:W-:Y:S02]  /*7830*/  USHF.R.S32.HI UR13, URZ, 0x1f, UR16 ;  /* 0x0000001f3f0d7899 */ /* 0x000fe40008011410 */
[----:B------:R-:W-:Y:S02]  /*7840*/  UIADD3 UR9, UR8, -UR9, URZ ;  /* 0x8000000908097290 */ /* 0x000fe4000fffe03f */
[----:B------:R-:W-:Y:S02]  /*7850*/  UIADD3 UR8, UR10, 0x3f, URZ ;  /* 0x0000003f0a087890 */ /* 0x000fe4000fffe03f */
[----:B------:R-:W-:Y:S01]  /*7860*/  USHF.R.S32.HI UR12, URZ, 0x1f, UR9 ;  /* 0x0000001f3f0c7899 */ /* 0x000fe20008011409 */
[----:B------:R-:W-:Y:S01]  /*7870*/  ULDC UR15, c[0x0][0x288] ;  /* 0x0000a200000f7ab9 */ /* 0x000fe20000000800 */
[----:B------:R-:W-:-:S02]  /*7880*/  USEL UR20, UR13, URZ, !UP0 ;  /* 0x0000003f0d147287 */ /* 0x000fc4000c000000 */
[----:B------:R-:W-:Y:S02]  /*7890*/  ULEA.HI UR12, UR12, UR9, URZ, 0x6 ;  /* 0x000000090c0c7291 */ /* 0x000fe4000f8f303f */
[----:B------:R-:W-:Y:S02]  /*78a0*/  USHF.R.S32.HI UR9, URZ, 0x1f, UR8 ;  /* 0x0000001f3f097899 */ /* 0x000fe40008011408 */
[----:B------:R-:W-:Y:S02]  /*78b0*/  USHF.R.S32.HI UR12, URZ, 0x6, UR12 ;  /* 0x000000063f0c7899 */ /* 0x000fe4000801140c */
[----:B------:R-:W-:Y:S02]  /*78c0*/  ULEA.HI UR8, UR9, UR8, URZ, 0x6 ;  /* 0x0000000809087291 */ /* 0x000fe4000f8f303f */
[----:B------:R-:W-:Y:S02]  /*78d0*/  UIMAD UR13, UR16, UR15, URZ ;  /* 0x0000000f100d72a4 */ /* 0x000fe4000f8e023f */
[----:B------:R-:W-:-:S02]  /*78e0*/  UISETP.LT.AND UP1, UPT, URZ, UR12, UPT ;  /* 0x0000000c3f00728c */ /* 0x000fc4000bf21270 */
[----:B------:R-:W-:Y:S02]  /*78f0*/  USHF.R.S32.HI UR8, URZ, 0x6, UR8 ;  /* 0x000000063f087899 */ /* 0x000fe40008011408 */
[----:B------:R-:W-:Y:S02]  /*7900*/  USEL UR14, UR16, URZ, !UP0 ;  /* 0x0000003f100e7287 */ /* 0x000fe4000c000000 */
[----:B------:R-:W-:Y:S02]  /*7910*/  UIADD3 UR23, UP0, UR13, UR7, URZ ;  /* 0x000000070d177290 */ /* 0x000fe4000ff1e03f */
[----:B------:R-:W-:Y:S01]  /*7920*/  USEL UR9, URZ, UR12, !UP1 ;  /* 0x0000000c3f097287 */ /* 0x000fe2000c800000 */
[----:B------:R-:W-:Y:S01]  /*7930*/  IMAD.U32 R9, RZ, RZ, UR8 ;  /* 0x00000008ff097e24 */ /* 0x000fe2000f8e00ff */
[----:B------:R-:W-:Y:S10]  /*7940*/  @!P0 BRA `(.L_x_2059) ;  /* 0x0000000000248947 */ /* 0x000ff40003800000 */
[----:B------:R-:W-:-:S03]  /*7950*/  UIADD3 UR6, UR6, 0x9f, UR10 ;  /* 0x0000009f06067890 */ /* 0x000fc6000fffe00a */
[----:B------:R-:W-:Y:S02]  /*7960*/  ULDC UR10, c[0x0][0x748] ;  /* 0x0001d200000a7ab9 */ /* 0x000fe40000000800 */
[----:B------:R-:W-:-:S04]  /*7970*/  UIADD3 UR6, UR6, UR10, -UR11 ;  /* 0x0000000a06067290 */ /* 0x000fc8000fffe80b */
[----:B------:R-:W-:-:S04]  /*7980*/  USHF.R.S32.HI UR10, URZ, 0x1f, UR6 ;  /* 0x0000001f3f0a7899 */ /* 0x000fc80008011406 */
[----:B------:R-:W-:-:S04]  /*7990*/  ULEA.HI UR10, UR10, UR6, URZ, 0x6 ;  /* 0x000000060a0a7291 */ /* 0x000fc8000f8f303f */
[----:B------:R-:W-:-:S04]  /*79a0*/  USHF.R.S32.HI UR10, URZ, 0x6, UR10 ;  /* 0x000000063f0a7899 */ /* 0x000fc8000801140a */
[----:B------:R-:W-:-:S04]  /*79b0*/  UISETP.LT.AND UP1, UPT, UR8, UR10, UPT ;  /* 0x0000000a0800728c */ /* 0x000fc8000bf21270 */
[----:B------:R-:W-:-:S06]  /*79c0*/  USEL UR10, UR8, UR10, UP1 ;  /* 0x0000000a080a7287 */ /* 0x000fcc0008800000 */
[----:B------:R-:W-:-:S07]  /*79d0*/  IMAD.U32 R9, RZ, RZ, UR10 ;  /* 0x0000000aff097e24 */ /* 0x000fce000f8e00ff */
.L_x_2059:
[----:B------:R-:W-:Y:S02]  /*79e0*/  ISETP.GT.AND P1, PT, R9, UR9, PT ;  /* 0x0000000909007c0c */ /* 0x000fe4000bf24270 */
[----:B------:R-:W-:Y:S01]  /*79f0*/  ELECT P0, URZ, PT ;  /* 0x00000000003f782f */ /* 0x000fe20003800000 */
[----:B------:R-:W-:-:S10]  /*7a00*/  ULEA.HI.X.SX32 UR10, UR13, UR17, 0x1, UP0 ;  /* 0x000000110d0a7291 */ /* 0x000fd400080f0e3f */
[----:B------:R-:W-:Y:S05]  /*7a10*/  @!P1 BRA `(.L_x_2060) ;  /* 0x0000001400889947 */ /* 0x000fea0003800000 */
[----:B------:R-:W1:Y:S01]  /*7a20*/  S2R R2, SR_TID.X ;  /* 0x0000000000027919 */ /* 0x000e620000002100 */
[----:B------:R-:W-:Y:S01]  /*7a30*/  ULDC.64 UR18, c[0x0][0x2d8] ;  /* 0x0000b60000127ab9 */ /* 0x000fe20000000a00 */
[----:B------:R-:W-:Y:S01]  /*7a40*/  VIADD R0, R9, -UR9 ;  /* 0x8000000909007c36 */ /* 0x000fe20008000000 */
[----:B------:R-:W-:Y:S02]  /*7a50*/  UIMAD UR6, UR17, UR18, URZ ;  /* 0x00000012110672a4 */ /* 0x000fe4000f8e023f */
[----:B------:R-:W-:Y:S02]  /*7a60*/  UIMAD.WIDE.U32 UR12, UR7, UR18, URZ ;  /* 0x00000012070c72a5 */ /* 0x000fe4000f8e003f */
[----:B------:R-:W-:Y:S01]  /*7a70*/  UIMAD UR19, UR7, UR19, UR6 ;  /* 0x00000013071372a4 */ /* 0x000fe2000f8e0206 */
[----:B------:R-:W-:Y:S01]  /*7a80*/  LOP3.LUT R0, R0, 0x1, RZ, 0xc0, !PT ;  /* 0x0000000100007812 */ /* 0x000fe200078ec0ff */
[----:B------:R-:W-:Y:S02]  /*7a90*/  UIADD3 UR6, UP0, UR4, UR12, URZ ;  /* 0x0000000c04067290 */ /* 0x000fe4000ff1e03f */
[----:B------:R-:W-:Y:S01]  /*7aa0*/  UIADD3 UR19, UR13, UR19, URZ ;  /* 0x000000130d137290 */ /* 0x000fe2000fffe03f */
[----:B------:R-:W-:Y:S01]  /*7ab0*/  ISETP.NE.U32.AND P1, PT, R0, 0x1, PT ;  /* 0x000000010000780c */ /* 0x000fe20003f25070 */
[----:B------:R-:W-:Y:S01]  /*7ac0*/  ULDC.64 UR16, c[0x0][0x2e0] ;  /* 0x0000b80000107ab9 */ /* 0x000fe20000000a00 */
[----:B------:R-:W-:Y:S01]  /*7ad0*/  ULDC UR18, c[0x0][0x760] ;  /* 0x0001d80000127ab9 */ /* 0x000fe20000000800 */
[----:B------:R-:W-:-:S02]  /*7ae0*/  UIADD3.X UR7, UR5, UR19, URZ, UP0, !UPT ;  /* 0x0000001305077290 */ /* 0x000fc400087fe43f */
[----:B------:R-:W-:Y:S02]  /*7af0*/  UIMAD UR11, UR20, UR16, URZ ;  /* 0x00000010140b72a4 */ /* 0x000fe4000f8e023f */
[----:B------:R-:W-:Y:S02]  /*7b00*/  UIMAD.WIDE.U32 UR6, UR14, UR16, UR6 ;  /* 0x000000100e0672a5 */ /* 0x000fe4000f8e0006 */
[----:B------:R-:W-:Y:S02]  /*7b10*/  UIMAD UR17, UR14, UR17, UR11 ;  /* 0x000000110e1172a4 */ /* 0x000fe4000f8e020b */
[----:B------:R-:W-:Y:S02]  /*7b20*/  UIMAD UR11, UR15, UR18, URZ ;  /* 0x000000120f0b72a4 */ /* 0x000fe4000f8e023f */
[----:B------:R-:W-:Y:S01]  /*7b30*/  UIADD3 UR24, UR7, UR17, URZ ;  /* 0x0000001107187290 */ /* 0x000fe2000fffe03f */
[----:B-1----:R-:W-:Y:S01]  /*7b40*/  LOP3.LUT R10, R2, 0x1f, RZ, 0xc0, !PT ;  /* 0x0000001f020a7812 */ /* 0x002fe200078ec0ff */
[----:B------:R-:W-:Y:S10]  /*7b50*/  @P1 BRA `(.L_x_2061) ;  /* 0x0000000400d01947 */ /* 0x000ff40003800000 */
        /* <DEDUP_REMOVED lines=11> */
.L_x_2064:
[----:B------:R-:W2:Y:S04]  /*7c10*/  LDG.E.STRONG.GPU R0, desc[UR38][R2.64] ;  /* 0x0000002602007981 */ /* 0x000ea8000c1ef900 */
[----:B--2---:R-:W-:Y:S01]  /*7c20*/  CCTL.IVALL ;  /* 0x00000000ff00798f */ /* 0x004fe20002000000 */
[----:B------:R-:W-:Y:S05]  /*7c30*/  YIELD ;  /* 0x0000000000007946 */ /* 0x000fea0003800000 */
[----:B------:R-:W-:-:S13]  /*7c40*/  ISETP.NE.AND P1, PT, R0, UR22, PT ;  /* 0x0000001600007c0c */ /* 0x000fda000bf25270 */
[----:B------:R-:W-:Y:S05]  /*7c50*/  @P1 BRA `(.L_x_2064) ;  /* 0xfffffffc00ec1947 */ /* 0x000fea000383ffff */
.L_x_2063:
[----:B------:R-:W-:Y:S05]  /*7c60*/  BSYNC B0 ;  /* 0x0000000000007941 */ /* 0x000fea0003800000 */
.L_x_2062:
[----:B------:R-:W-:-:S03]  /*7c70*/  UMOV UR15, 0xffffffff ;  /* 0xffffffff000f7882 */ /* 0x000fc60000000000 */
[----:B------:R-:W-:Y:S05]  /*7c80*/  BRA.DIV UR15, `(.L_x_2065) ;  /* 0x000000460fbc7947 */ /* 0x000fea000b800000 */
[----:B------:R-:W-:Y:S01]  /*7c90*/  NOP ;  /* 0x0000000000007918 */ /* 0x000fe20000000000 */
.L_x_2159:
        /* <DEDUP_REMOVED lines=22> */
.L_x_2067:
[----:B------:R-:W-:Y:S05]  /*7e00*/  BSYNC B0 ;  /* 0x0000000000007941 */ /* 0x000fea0003800000 */
.L_x_2066:
        /* <DEDUP_REMOVED lines=19> */
.L_x_2069:
[----:B------:R-:W-:Y:S05]  /*7f40*/  BSYNC B0 ;  /* 0x0000000000007941 */ /* 0x000fea0003800000 */
.L_x_2068:
        /* <DEDUP_REMOVED lines=20> */
.L_x_2071:
[----:B------:R-:W-:Y:S05]  /*8090*/  BSYNC B0 ;  /* 0x0000000000007941 */ /* 0x000fea0003800000 */
.L_x_2070:
[----:B------:R-:W-:Y:S06]  /*80a0*/  BAR.ARV 0xa, 0xa0 ;  /* 0x0282800000007b1d */ /* 0x000fec0000002000 */
[----:B------:R-:W-:Y:S04]  /*80b0*/  BSSY B0, `(.L_x_2072) ;  /* 0x0000003000007945 */ /* 0x000fe80003800000 */
[----:B------:R-:W-:Y:S05]  /*80c0*/  @!P0 BRA `(.L_x_2073) ;  /* 0x0000000000048947 */ /* 0x000fea0003800000 */
[----:B------:R-:W-:-:S04]  /*80d0*/  DEPBAR.LE SB0, 0x1 ;  /* 0x000080400000791a */ /* 0x000fc80000000000 */
.L_x_2073:
[----:B------:R-:W-:Y:S05]  /*80e0*/  BSYNC B0 ;  /* 0x0000000000007941 */ /* 0x000fea0003800000 */
.L_x_2072:
[----:B------:R-:W-:Y:S06]  /*80f0*/  BAR.ARV 0xb, 0xa0 ;  /* 0x02c2800000007b1d */ /* 0x000fec0000002000 */
[----:B------:R-:W-:Y:S04]  /*8100*/  BSSY B0, `(.L_x_2074) ;  /* 0x0000003000007945 */ /* 0x000fe80003800000 */
[----:B------:R-:W-:Y:S05]  /*8110*/  @!P0 BRA `(.L_x_2075) ;  /* 0x0000000000048947 */ /* 0x000fea0003800000 */
[----:B------:R-:W-:-:S04]  /*8120*/  DEPBAR.LE SB0, 0x0 ;  /* 0x000080000000791a */ /* 0x000fc80000000000 */
.L_x_2075:
[----:B------:R-:W-:Y:S05]  /*8130*/  BSYNC B0 ;  /* 0x0000000000007941 */ /* 0x000fea0003800000 */
.L_x_2074:
        /* <DEDUP_REMOVED lines=19> */
.L_x_2077:
[----:B------:R-:W-:Y:S05]  /*8270*/  BSYNC B0 ;  /* 0x0000000000007941 */ /* 0x000fea0003800000 */
.L_x_2076:
[----:B------:R-:W-:Y:S01]  /*8280*/  UIADD3 UR15, UR9, 0x1, URZ ;  /* 0x00000001090f7890 */ /* 0x000fe2000fffe03f */
[----:B------:R-:W-:Y:S11]  /*8290*/  BRA `(.L_x_2078) ;  /* 0x0000000000047947 */ /* 0x000ff60003800000 */
.L_x_2061:
[----:B------:R-:W-:-:S05]  /*82a0*/  UMOV UR15, UR9 ;  /* 0x00000009000f7c82 */ /* 0x000fca0008000000 */
.L_x_2078:
[----:B------:R-:W-:-:S06]  /*82b0*/  UIADD3 UR9, UR9, 0x1, URZ ;  /* 0x0000000109097890 */ /* 0x000fcc000fffe03f */
[----:B------:R-:W-:Y:S01]  /*82c0*/  ISETP.NE.AND P1, PT, R9, UR9, PT ;  /* 0x0000000909007c0c */ /* 0x000fe2000bf25270 */
[----:B------:R-:W-:-:S12]  /*82d0*/  UMOV UR9, UR15 ;  /* 0x0000000f00097c82 */ /* 0x000fd80008000000 */
[----:B------:R-:W-:Y:S05]  /*82e0*/  @!P1 BRA `(.L_x_2060) ;  /* 0x0000000c00549947 */ /* 0x000fea0003800000 */
[----:B------:R-:W-:Y:S01]  /*82f0*/  UMOV UR18, UR12 ;  /* 0x0000000c00127c82 */ /* 0x000fe20008000000 */
[----:B------:R-:W-:Y:S01]  /*8300*/  UMOV UR9, UR15 ;  /* 0x0000000f00097c82 */ /* 0x000fe20008000000 */
[----:B------:R-:W-:-:S03]  /*8310*/  UIMAD.WIDE.U32 UR12, UR14, UR16, UR18 ;  /* 0x000000100e0c72a5 */ /* 0x000fc6000f8e0012 */
[----:B------:R-:W-:Y:S01]  /*8320*/  ULDC.64 UR18, c[0x0][0x2c0] ;  /* 0x0000b00000127ab9 */ /* 0x000fe20000000a00 */
[----:B------:R-:W-:-:S04]  /*8330*/  UIADD3 UR4, UP0, UR4, UR12, URZ ;  /* 0x0000000c04047290 */ /* 0x000fc8000ff1e03f */
[----:B------:R-:W-:Y:S02]  /*8340*/  UIADD3.X UR5, UR5, UR17, UR13, UP0, !UPT ;  /* 0x0000001105057290 */ /* 0x000fe400087fe40d */
[----:B------:R-:W-:-:S04]  /*8350*/  ULEA UR14, UP0, UR4, UR18, 0x2 ;  /* 0x00000012040e7291 */ /* 0x000fc8000f80103f */
[----:B------:R-:W-:Y:S02]  /*8360*/  ULEA.HI.X UR5, UR4, UR19, UR5, 0x2, UP0 ;  /* 0x0000001304057291 */ /* 0x000fe400080f1405 */
[----:B------:R-:W-:Y:S01]  /*8370*/  UIADD3 UR14, UP0, UR14, 0x4000, URZ ;  /* 0x000040000e0e7890 */ /* 0x000fe2000ff1e03f */
[----:B------:R-:W-:-:S03]  /*8380*/  UMOV UR4, URZ ;  /* 0x0000003f00047c82 */ /* 0x000fc60008000000 */
[----:B------:R-:W-:-:S12]  /*8390*/  UIADD3.X UR5, URZ, UR5, URZ, UP0, !UPT ;  /* 0x000000053f057290 */ /* 0x000fd800087fe43f */
.L_x_2111:
        /* <DEDUP_REMOVED lines=11> */
.L_x_2081:
[----:B------:R-:W2:Y:S04]  /*8450*/  LDG.E.STRONG.GPU R0, desc[UR38][R2.64] ;  /* 0x0000002602007981 */ /* 0x000ea8000c1ef900 */
[----:B--2---:R-:W-:Y:S01]  /*8460*/  CCTL.IVALL ;  /* 0x00000000ff00798f */ /* 0x004fe20002000000 */
[----:B------:R-:W-:Y:S05]  /*8470*/  YIELD ;  /* 0x0000000000007946 */ /* 0x000fea0003800000 */
[----:B------:R-:W-:-:S13]  /*8480*/  ISETP.NE.AND P1, PT, R0, UR22, PT ;  /* 0x0000001600007c0c */ /* 0x000fda000bf25270 */
[----:B------:R-:W-:Y:S05]  /*8490*/  @P1 BRA `(.L_x_2081) ;  /* 0xfffffffc00ec1947 */ /* 0x000fea000383ffff */
.L_x_2080:
[----:B------:R-:W-:Y:S05]  /*84a0*/  BSYNC B0 ;  /* 0x0000000000007941 */ /* 0x000fea0003800000 */
.L_x_2079:
[----:B------:R-:W-:-:S03]  /*84b0*/  UMOV UR16, 0xffffffff ;  /* 0xffffffff00107882 */ /* 0x000fc60000000000 */
[----:B------:R-:W-:Y:S05]  /*84c0*/  BRA.DIV UR16, `(.L_x_2082) ;  /* 0x0000003e10c87947 */ /* 0x000fea000b800000 */
[----:B------:R-:W-:Y:S01]  /*84d0*/  NOP ;  /* 0x0000000000007918 */ /* 0x000fe20000000000 */
.L_x_2162:
        /* <DEDUP_REMOVED lines=19> */
.L_x_2084:
[----:B------:R-:W-:Y:S05]  /*8610*/  BSYNC B0 ;  /* 0x0000000000007941 */ /* 0x000fea0003800000 */
.L_x_2083:
[----:B------:R-:W-:Y:S01]  /*8620*/  UIMAD UR19, UR15, 0x3000, UR4 ;  /* 0x000030000f1378a4 */ /* 0x000fe2000f8e0204 */
[----:B------:R-:W-:Y:S06]  /*8630*/  BAR.SYNC.DEFER_BLOCKING 0xe, 0xa0 ;  /* 0x0382800000007b1d */ /* 0x000fec0000010000 */
[----:B------:R-:W-:Y:S01]  /*8640*/  UMOV UR16, UR14 ;  /* 0x0000000e00107c82 */ /* 0x000fe20008000000 */
[----:B------:R-:W-:Y:S01]  /*8650*/  UMOV UR17, UR5 ;  /* 0x0000000500117c82 */ /* 0x000fe20008000000 */
[----:B------:R-:W-:Y:S01]  /*8660*/  BSSY B0, `(.L_x_2085) ;  /* 0x000000c000007945 */ /* 0x000fe20003800000 */
[----:B------:R-:W-:-:S03]  /*8670*/  UIMAD.WIDE UR16, UR19, 0x4, UR16 ;  /* 0x00000004131078a5 */ /* 0x000fc6000f8e0210 */
[----:B------:R-:W-:Y:S09]  /*8680*/  @!P0 BRA `(.L_x_2086) ;  /* 0x0000000000248947 */ /* 0x000ff20003800000 */
        /* <DEDUP_REMOVED lines=9> */
.L_x_2086:
[----:B------:R-:W-:Y:S05]  /*8720*/  BSYNC B0 ;  /* 0x0000000000007941 */ /* 0x000fea0003800000 */
.L_x_2085:
        /* <DEDUP_REMOVED lines=15> */
.L_x_2088:
[----:B------:R-:W-:Y:S05]  /*8820*/  BSYNC B0 ;  /* 0x0000000000007941 */ /* 0x000fea0003800000 */
.L_x_2087:
[----:B------:R-:W-:Y:S06]  /*8830*/  BAR.ARV 0xa, 0xa0 ;  /* 0x0282800000007b1d */ /* 0x000fec0000002000 */
[----:B------:R-:W-:Y:S04]  /*8840*/  BSSY B0, `(.L_x_2089) ;  /* 0x0000003000007945 */ /* 0x000fe80003800000 */
[----:B------:R-:W-:Y:S05]  /*8850*/  @!P0 BRA `(.L_x_2090) ;  /* 0x0000000000048947 */ /* 0x000fea0003800000 */
[----:B------:R-:W-:-:S04]  /*8860*/  DEPBAR.LE SB0, 0x1 ;  /* 0x000080400000791a */ /* 0x000fc80000000000 */
.L_x_2090:
[----:B------:R-:W-:Y:S05]  /*8870*/  BSYNC B0 ;  /* 0x0000000000007941 */ /* 0x000fea0003800000 */
.L_x_2089:
[----:B------:R-:W-:Y:S06]  /*8880*/  BAR.ARV 0xb, 0xa0 ;  /* 0x02c2800000007b1d */ /* 0x000fec0000002000 */
[----:B------:R-:W-:Y:S04]  /*8890*/  BSSY B0, `(.L_x_2091) ;  /* 0x0000003000007945 */ /* 0x000fe80003800000 */
[----:B------:R-:W-:Y:S05]  /*88a0*/  @!P0 BRA `(.L_x_2092) ;  /* 0x0000000000048947 */ /* 0x000fea0003800000 */
[----:B------:R-:W-:-:S04]  /*88b0*/  DEPBAR.LE SB0, 0x0 ;  /* 0x000080000000791a */ /* 0x000fc80000000000 */
.L_x_2092:
[----:B------:R-:W-:Y:S05]  /*88c0*/  BSYNC B0 ;  /* 0x0000000000007941 */ /* 0x000fea0003800000 */
.L_x_2091:
        /* <DEDUP_REMOVED lines=19> */
.L_x_2094:
[----:B------:R-:W-:Y:S05]  /*8a00*/  BSYNC B0 ;  /* 0x0000000000007941 */ /* 0x000fea0003800000 */
.L_x_2093:
        /* <DEDUP_REMOVED lines=9> */
.L_x_2097:
[----:B------:R-:W2:Y:S04]  /*8aa0*/  LDG.E.STRONG.GPU R0, desc[UR38][R2.64] ;  /* 0x0000002602007981 */ /* 0x000ea8000c1ef900 */
[----:B--2---:R-:W-:Y:S01]  /*8ab0*/  CCTL.IVALL ;  /* 0x00000000ff00798f */ /* 0x004fe20002000000 */
[----:B------:R-:W-:Y:S05]  /*8ac0*/  YIELD ;  /* 0x0000000000007946 */ /* 0x000fea0003800000 */
[----:B------:R-:W-:-:S13]  /*8ad0*/  ISETP.NE.AND P1, PT, R0, UR22, PT ;  /* 0x0000001600007c0c */ /* 0x000fda000bf25270 */
[----:B------:R-:W-:Y:S05]  /*8ae0*/  @P1 BRA `(.L_x_2097) ;  /* 0xfffffffc00ec1947 */ /* 0x000fea000383ffff */
.L_x_2096:
[----:B------:R-:W-:Y:S05]  /*8af0*/  BSYNC B0 ;  /* 0x0000000000007941 */ /* 0x000fea0003800000 */
.L_x_2095:
[----:B------:R-:W-:-:S03]  /*8b00*/  UMOV UR12, 0xffffffff ;  /* 0xffffffff000c7882 */ /* 0x000fc60000000000 */
[----:B------:R-:W-:Y:S05]  /*8b10*/  BRA.DIV UR12, `(.L_x_2098) ;  /* 0x0000003a0c507947 */ /* 0x000fea000b800000 */
[----:B------:R-:W-:Y:S01]  /*8b20*/  NOP ;  /* 0x0000000000007918 */ /* 0x000fe20000000000 */
.L_x_2165:
        /* <DEDUP_REMOVED lines=15> */
.L_x_2100:
[----:B------:R-:W-:Y:S05]  /*8c20*/  BSYNC B0 ;  /* 0x0000000000007941 */ /* 0x000fea0003800000 */
.L_x_2099:
        /* <DEDUP_REMOVED lines=14> */
.L_x_2102:
[----:B------:R-:W-:Y:S05]  /*8d10*/  BSYNC B0 ;  /* 0x0000000000007941 */ /* 0x000fea0003800000 */
.L_x_2101:
        /* <DEDUP_REMOVED lines=15> */
.L_x_2104:
[----:B------:R-:W-:Y:S05]  /*8e10*/  BSYNC B0 ;  /* 0x0000000000007941 */ /* 0x000fea0003800000 */
.L_x_2103:
[----:B------:R-:W-:Y:S06]  /*8e20*/  BAR.ARV 0xa, 0xa0 ;  /* 0x0282800000007b1d */ /* 0x000fec0000002000 */
[----:B------:R-:W-:Y:S04]  /*8e30*/  BSSY B0, `(.L_x_2105) ;  /* 0x0000003000007945 */ /* 0x000fe80003800000 */
[----:B------:R-:W-:Y:S05]  /*8e40*/  @!P0 BRA `(.L_x_2106) ;  /* 0x0000000000048947 */ /* 0x000fea0003800000 */
[----:B------:R-:W-:-:S04]  /*8e50*/  DEPBAR.LE SB0, 0x1 ;  /* 0x000080400000791a */ /* 0x000fc80000000000 */
.L_x_2106:
[----:B------:R-:W-:Y:S05]  /*8e60*/  BSYNC B0 ;  /* 0x0000000000007941 */ /* 0x000fea0003800000 */
.L_x_2105:
[----:B------:R-:W-:Y:S06]  /*8e70*/  BAR.ARV 0xb, 0xa0 ;  /* 0x02c2800000007b1d */ /* 0x000fec0000002000 */
[----:B------:R-:W-:Y:S04]  /*8e80*/  BSSY B0, `(.L_x_2107) ;  /* 0x0000003000007945 */ /* 0x000fe80003800000 */
[----:B------:R-:W-:Y:S05]  /*8e90*/  @!P0 BRA `(.L_x_2108) ;  /* 0x0000000000048947 */ /* 0x000fea0003800000 */
[----:B------:R-:W-:-:S04]  /*8ea0*/  DEPBAR.LE SB0, 0x0 ;  /* 0x000080000000791a */ /* 0x000fc80000000000 */
.L_x_2108:
[----:B------:R-:W-:Y:S05]  /*8eb0*/  BSYNC B0 ;  /* 0x0000000000007941 */ /* 0x000fea0003800000 */
.L_x_2107:
        /* <DEDUP_REMOVED lines=19> */
.L_x_2110:
[----:B------:R-:W-:Y:S05]  /*8ff0*/  BSYNC B0 ;  /* 0x0000000000007941 */ /* 0x000fea0003800000 */
.L_x_2109:
[----:B------:R-:W-:Y:S02]  /*9000*/  UIADD3 UR9, UR9, 0x2, URZ ;  /* 0x0000000209097890 */ /* 0x000fe4000fffe03f */
[----:B------:R-:W-:-:S04]  /*9010*/  UIADD3 UR4, UR4, 0x6000, URZ ;  /* 0x0000600004047890 */ /* 0x000fc8000fffe03f */
[----:B------:R-:W-:-:S13]  /*9020*/  ISETP.LE.AND P1, PT, R9, UR9, PT ;  /* 0x0000000909007c0c */ /* 0x000fda000bf23270 */
[----:B------:R-:W-:Y:S05]  /*9030*/  @!P1 BRA `(.L_x_2111) ;  /* 0xfffffff000d89947 */ /* 0x000fea000383ffff */
.L_x_2060:
        /* <DEDUP_REMOVED lines=41> */
.L_x_2114:
[----:B------:R-:W-:Y:S05]  /*92d0*/  BSYNC B0 ;  /* 0x0000000000007941 */ /* 0x000fea0003800000 */
.L_x_2113:
[----:B------:R-:W-:Y:S05]  /*92e0*/  BRA `(.L_x_2115) ;  /* 0x0000000000047947 */ /* 0x000fea0003800000 */
.L_x_2112:
[----:B------:R-:W-:-:S05]  /*92f0*/  UMOV UR4, UR9 ;  /* 0x0000000900047c82 */ /* 0x000fca0008000000 */
.L_x_2115:
        /* <DEDUP_REMOVED lines=11> */
.L_x_2120:
        /* <DEDUP_REMOVED lines=24> */
.L_x_2117:
[----:B------:R-:W-:Y:S05]  /*9530*/  BSYNC B0 ;  /* 0x0000000000007941 */ /* 0x000fea0003800000 */
.L_x_2116:
        /* <DEDUP_REMOVED lines=24> */
.L_x_2119:
[----:B------:R-:W-:Y:S05]  /*96c0*/  BSYNC B0 ;  /* 0x0000000000007941 */ /* 0x000fea0003800000 */
.L_x_2118:
[----:B------:R-:W-:Y:S02]  /*96d0*/  UIADD3 UR7, UR7, 0x2, URZ ;  /* 0x0000000207077890 */ /* 0x000fe4000fffe03f */
[----:B------:R-:W-:Y:S02]  /*96e0*/  ULEA UR5, UR17, UR5, 0x1 ;  /* 0x0000000511057291 */ /* 0x000fe4000f8e083f */
[----:B------:R-:W-:Y:S02]  /*96f0*/  ULEA UR6, UR17, UR6, 0x1 ;  /* 0x0000000611067291 */ /* 0x000fe4000f8e083f */
[----:B------:R-:W-:-:S13]  /*9700*/  ISETP.NE.AND P0, PT, RZ, UR7, PT ;  /* 0x00000007ff007c0c */ /* 0x000fda000bf05270 */
[----:B------:R-:W-:Y:S05]  /*9710*/  @!P0 BRA `(.L_x_1972) ;  /* 0x0000002800b08947 */ /* 0x000fea0003800000 */
[----:B------:R-:W-:Y:S05]  /*9720*/  BRA `(.L_x_2120) ;  /* 0xfffffffc00207947 */ /* 0x000fea000383ffff */
.L_x_2052:
        /* <DEDUP_REMOVED lines=11> */
.L_x_2121:
        /* <DEDUP_REMOVED lines=10> */
.L_x_2123:
[----:B------:R-:W4:Y:S02]  /*9880*/  LDC R5, c[0x0][0x8bc] ;  /* 0x00022f00ff057b82 */ /* 0x000f240000000800 */
.L_x_2122:
        /* <DEDUP_REMOVED lines=48> */
.L_x_2125:
        /* <DEDUP_REMOVED lines=9> */
.L_x_2126:
[----:B------:R-:W-:Y:S05]  /*9c20*/  @!P0 BRA `(.L_x_2127) ;  /* 0x00000000000c8947 */ /* 0x000fea0003800000 */
[----:B------:R-:W2:Y:S04]  /*9c30*/  LDG.E R5, desc[UR38][R2.64] ;  /* 0x0000002602057981 */ /* 0x000ea8000c1e1900 */
[----:B-1----:R-:W2:Y:S02]  /*9c40*/  LDG.E R14, desc[UR38][R2.64+0x4] ;  /* 0x00000426020e7981 */ /* 0x002ea4000c1e1900 */
[----:B--2---:R-:W-:-:S07]  /*9c50*/  IMAD.IADD R14, R14, 0x1, -R5 ;  /* 0x000000010e0e7824 */ /* 0x004fce00078e0a05 */
.L_x_2127:
[----:B-12--5:R-:W-:Y:S01]  /*9c60*/  IADD3 R2, -R14, R15, R8 ;  /* 0x0000000f0e027210 */ /* 0x026fe20007ffe108 */
        /* <DEDUP_REMOVED lines=19> */
.L_x_2128:
        /* <DEDUP_REMOVED lines=62> */
.L_x_2166:
        /* <DEDUP_REMOVED lines=9> */
.L_x_2131:
        /* <DEDUP_REMOVED lines=112> */
.L_x_2142:
[----:B-1----:R-:W-:-:S05]  /*a910*/  IMAD.MOV.U32 R6, RZ, RZ, 0x1 ;  /* 0x00000001ff067424 */ /* 0x002fca00078e00ff */
[----:B------:R-:W-:-:S04]  /*a920*/  SHF.L.U32 R6, R6, 0x1f, RZ ;  /* 0x0000001f06067819 */ /* 0x000fc800000006ff */
[----:B------:R-:W1:Y:S02]  /*a930*/  SYNCS.PHASECHK.TRANS64.TRYWAIT P1, [R0+URZ+0x36438], R6 ;  /* 0x03643806000075a7 */ /* 0x000e64000802017f */
[----:B-1----:R-:W-:Y:S05]  /*a940*/  @!P1 BRA `(.L_x_2134) ;  /* 0x0000001800f49947 */ /* 0x002fea0003800000 */
.L_x_2167:
[----:B------:R-:W-:Y:S05]  /*a950*/  @P0 BRA `(.L_x_2135) ;  /* 0x0000000000140947 */ /* 0x000fea0003800000 */
[----:B------:R-:W-:Y:S01]  /*a960*/  ISETP.NE.AND P1, PT, R18, RZ, PT ;  /* 0x000000ff1200720c */ /* 0x000fe20003f25270 */
[----:B------:R-:W-:-:S04]  /*a970*/  IMAD.MOV.U32 R3, RZ, RZ, 0x6100 ;  /* 0x00006100ff037424 */ /* 0x000fc800078e00ff */
[----:B------:R2:W-:Y:S08]  /*a980*/  SYNCS.ARRIVE.TRANS64 RZ, [R0+URZ+0x36430], R3 ;  /* 0x0364300300ff79a7 */ /* 0x0005f0000800003f */
[----:B------:R-:W-:Y:S05]  /*a990*/  @!P1 BRA `(.L_x_2135) ;  /* 0x0000000000049947 */ /* 0x000fea0003800000 */
[----:B------:R-:W-:Y:S01]  /*a9a0*/  BPT.TRAP 0x1 ;  /* 0x000000040000795c */ /* 0x000fe20000300000 */
.L_x_2135:
        /* <DEDUP_REMOVED lines=48> */
.L_x_2168:
[----:B------:R-:W-:Y:S05]  /*acb0*/  @P0 BRA `(.L_x_2137) ;  /* 0x0000000000140947 */ /* 0x000fea0003800000 */
[----:B------:R-:W-:Y:S01]  /*acc0*/  ISETP.NE.AND P1, PT, R18, RZ, PT ;  /* 0x000000ff1200720c */ /* 0x000fe20003f25270 */
[----:B--2---:R-:W-:-:S04]  /*acd0*/  IMAD.MOV.U32 R3, RZ, RZ, 0x6100 ;  /* 0x00006100ff037424 */ /* 0x004fc800078e00ff */
[----:B------:R3:W-:Y:S08]  /*ace0*/  SYNCS.ARRIVE.TRANS64 RZ, [R0+URZ+0x36418], R3 ;  /* 0x0364180300ff79a7 */ /* 0x0007f0000800003f */
[----:B------:R-:W-:Y:S05]  /*acf0*/  @!P1 BRA `(.L_x_2137) ;  /* 0x0000000000049947 */ /* 0x000fea0003800000 */
[----:B------:R-:W-:Y:S01]  /*ad00*/  BPT.TRAP 0x1 ;  /* 0x000000040000795c */ /* 0x000fe20000300000 */
.L_x_2137:
        /* <DEDUP_REMOVED lines=47> */
.L_x_2169:
        /* <DEDUP_REMOVED lines=8> */
.L_x_2139:
        /* <DEDUP_REMOVED lines=37> */
.L_x_2171:
[----:B------:R-:W-:Y:S05]  /*b2d0*/  @P0 BRA `(.L_x_2141) ;  /* 0x0000000000140947 */ /* 0x000fea0003800000 */
[----:B------:R-:W-:Y:S01]  /*b2e0*/  ISETP.NE.AND P1, PT, R18, RZ, PT ;  /* 0x000000ff1200720c */ /* 0x000fe20003f25270 */
[----:B--2---:R-:W-:-:S04]  /*b2f0*/  IMAD.MOV.U32 R5, RZ, RZ, 0x6100 ;  /* 0x00006100ff057424 */ /* 0x004fc800078e00ff */
[----:B------:R3:W-:Y:S08]  /*b300*/  SYNCS.ARRIVE.TRANS64 RZ, [R0+URZ+0x36410], R5 ;  /* 0x0364100500ff79a7 */ /* 0x0007f0000800003f */
[----:B------:R-:W-:Y:S05]  /*b310*/  @!P1 BRA `(.L_x_2141) ;  /* 0x0000000000049947 */ /* 0x000fea0003800000 */
[----:B------:R-:W-:Y:S01]  /*b320*/  BPT.TRAP 0x1 ;  /* 0x000000040000795c */ /* 0x000fe20000300000 */
.L_x_2141:
        /* <DEDUP_REMOVED lines=44> */
.L_x_2133:
[----:B------:R-:W-:Y:S01]  /*b5f0*/  ISETP.NE.AND P1, PT, R20, RZ, PT ;  /* 0x000000ff1400720c */ /* 0x000fe20003f25270 */
[----:B------:R-:W-:Y:S02]  /*b600*/  IMAD.MOV.U32 R5, RZ, RZ, R14 ;  /* 0x000000ffff057224 */ /* 0x000fe400078e000e */
[----:B------:R-:W-:-:S10]  /*b610*/  IMAD.MOV.U32 R16, RZ, RZ, 0x1 ;  /* 0x00000001ff107424 */ /* 0x000fd400078e00ff */
[----:B------:R-:W-:Y:S05]  /*b620*/  @!P1 BRA `(.L_x_2132) ;  /* 0x00000004008c9947 */ /* 0x000fea0003800000 */
[----:B------:R-:W2:Y:S02]  /*b630*/  SYNCS.PHASECHK.TRANS64.TRYWAIT P1, [R0+URZ+0x36438], R6 ;  /* 0x03643806000075a7 */ /* 0x000ea4000802017f */
[----:B--2---:R-:W-:Y:S05]  /*b640*/  @!P1 BRA `(.L_x_2143) ;  /* 0x0000001000149947 */ /* 0x004fea0003800000 */
.L_x_2172:
[----:B------:R-:W-:Y:S05]  /*b650*/  @P0 BRA `(.L_x_2144) ;  /* 0x0000000000140947 */ /* 0x000fea0003800000 */
[----:B------:R-:W-:Y:S01]  /*b660*/  ISETP.NE.AND P1, PT, R18, RZ, PT ;  /* 0x000000ff1200720c */ /* 0x000fe20003f25270 */
[----:B------:R-:W-:-:S04]  /*b670*/  IMAD.MOV.U32 R5, RZ, RZ, 0x6100 ;  /* 0x00006100ff057424 */ /* 0x000fc800078e00ff */
[----:B------:R3:W-:Y:S08]  /*b680*/  SYNCS.ARRIVE.TRANS64 RZ, [R0+URZ+0x36430], R5 ;  /* 0x0364300500ff79a7 */ /* 0x0007f0000800003f */
[----:B------:R-:W-:Y:S05]  /*b690*/  @!P1 BRA `(.L_x_2144) ;  /* 0x0000000000049947 */ /* 0x000fea0003800000 */
[----:B------:R-:W-:Y:S01]  /*b6a0*/  BPT.TRAP 0x1 ;  /* 0x000000040000795c */ /* 0x000fe20000300000 */
.L_x_2144:
        /* <DEDUP_REMOVED lines=42> */
.L_x_2173:
[----:B------:R-:W-:Y:S01]  /*b950*/  IMAD.MOV.U32 R16, RZ, RZ, RZ ;  /* 0x000000ffff107224 */ /* 0x000fe200078e00ff */
[----:B------:R-:W-:Y:S06]  /*b960*/  @P0 BRA `(.L_x_2146) ;  /* 0x0000000000140947 */ /* 0x000fec0003800000 */
[----:B------:R-:W-:Y:S01]  /*b970*/  ISETP.NE.AND P1, PT, R18, RZ, PT ;  /* 0x000000ff1200720c */ /* 0x000fe20003f25270 */
[----:B-1----:R-:W-:-:S04]  /*b980*/  IMAD.MOV.U32 R5, RZ, RZ, 0x6100 ;  /* 0x00006100ff057424 */ /* 0x002fc800078e00ff */
[----:B------:R2:W-:Y:S08]  /*b990*/  SYNCS.ARRIVE.TRANS64 RZ, [R0+URZ+0x36418], R5 ;  /* 0x0364180500ff79a7 */ /* 0x0005f0000800003f */
[----:B------:R-:W-:Y:S05]  /*b9a0*/  @!P1 BRA `(.L_x_2146) ;  /* 0x0000000000049947 */ /* 0x000fea0003800000 */
[----:B------:R-:W-:Y:S01]  /*b9b0*/  BPT.TRAP 0x1 ;  /* 0x000000040000795c */ /* 0x000fe20000300000 */
.L_x_2146:
        /* <DEDUP_REMOVED lines=42> */
.L_x_2132:
[----:B------:R-:W-:-:S04]  /*bc60*/  SHF.L.U32 R3, R16, 0x1f, RZ ;  /* 0x0000001f10037819 */ /* 0x000fc800000006ff */
[----:B------:R-:W2:Y:S02]  /*bc70*/  SYNCS.PHASECHK.TRANS64.TRYWAIT P1, [R0+URZ+0x36438], R3 ;  /* 0x03643803000075a7 */ /* 0x000ea4000802017f */
[----:B--2---:R-:W-:Y:S05]  /*bc80*/  @!P1 BRA `(.L_x_2147) ;  /* 0x0000000800ac9947 */ /* 0x004fea0003800000 */
.L_x_2174:
[----:B------:R-:W-:Y:S05]  /*bc90*/  @P0 BRA `(.L_x_2148) ;  /* 0x0000000000180947 */ /* 0x000fea0003800000 */
[----:B------:R-:W3:Y:S01]  /*bca0*/  S2R R2, SR_TID.X ;  /* 0x0000000000027919 */ /* 0x000ee20000002100 */
[----:B--2---:R-:W-:-:S04]  /*bcb0*/  IMAD.MOV.U32 R3, RZ, RZ, 0x6100 ;  /* 0x00006100ff037424 */ /* 0x004fc800078e00ff */
[----:B------:R4:W-:Y:S01]  /*bcc0*/  SYNCS.ARRIVE.TRANS64 RZ, [R0+URZ+0x36430], R3 ;  /* 0x0364300300ff79a7 */ /* 0x0009e2000800003f */
[----:B---3--:R-:W-:-:S13]  /*bcd0*/  LOP3.LUT P0, RZ, R2, 0x1f, RZ, 0xc0, !PT ;  /* 0x0000001f02ff7812 */ /* 0x008fda000780c0ff */
[----:B----4-:R-:W-:Y:S05]  /*bce0*/  @!P0 BRA `(.L_x_2148) ;  /* 0x0000000000048947 */ /* 0x010fea0003800000 */
[----:B------:R-:W-:Y:S01]  /*bcf0*/  BPT.TRAP 0x1 ;  /* 0x000000040000795c */ /* 0x000fe20000300000 */
.L_x_2148:
        /* <DEDUP_REMOVED lines=44> */
.L_x_2129:
[----:B------:R-:W-:Y:S05]  /*bfc0*/  BSYNC B0 ;  /* 0x0000000000007941 */ /* 0x000fea0003800000 */
.L_x_2124:
[----:B------:R-:W-:-:S03]  /*bfd0*/  UMOV UR7, 0xffffffff ;  /* 0xffffffff00077882 */ /* 0x000fc60000000000 */
[----:B------:R-:W-:Y:S05]  /*bfe0*/  BRA.DIV UR7, `(.L_x_2149) ;  /* 0x0000000607e87947 */ /* 0x000fea000b800000 */
[----:B------:R-:W-:-:S13]  /*bff0*/  ELECT P6, URZ, PT ;  /* 0x00000000003f782f */ /* 0x000fda00038c0000 */
.L_x_2177:
[----:B------:R-:W-:Y:S05]  /*c000*/  @!P6 BRA `(.L_x_1972) ;  /* 0x000000000074e947 */ /* 0x000fea0003800000 */
[----:B------:R-:W3:Y:S02]  /*c010*/  LDL.LU R3, [R1] ;  /* 0x0000000001037983 */ /* 0x000ee40000300800 */
[----:B---3--:R-:W-:-:S04]  /*c020*/  LOP3.LUT R3, R3, 0x2, RZ, 0xfc, !PT ;  /* 0x0000000203037812 */ /* 0x008fc800078efcff */
[----:B------:R-:W-:-:S13]  /*c030*/  ISETP.NE.AND P2, PT, R3, 0x3, PT ;  /* 0x000000030300780c */ /* 0x000fda0003f45270 */
[----:B------:R-:W-:Y:S05]  /*c040*/  @!P2 BRA `(.L_x_2150) ;  /* 0x000000000004a947 */ /* 0x000fea0003800000 */
[----:B--2---:R-:W-:Y:S01]  /*c050*/  BPT.TRAP 0x1 ;  /* 0x000000040000795c */ /* 0x004fe20000300000 */
.L_x_2150:
        /* <DEDUP_REMOVED lines=15> */
.L_x_2178:
[----:B------:R-:W3:Y:S02]  /*c150*/  SYNCS.PHASECHK.TRANS64.TRYWAIT P0, [R3+URZ], R0 ;  /* 0x00000000030075a7 */ /* 0x000ee4000800017f */
[----:B---3--:R-:W-:Y:S05]  /*c160*/  @!P0 BRA `(.L_x_2152) ;  /* 0x0000000400bc8947 */ /* 0x008fea0003800000 */
.L_x_2179:
[----:B------:R-:W-:Y:S05]  /*c170*/  @!P2 BRA `(.L_x_2153) ;  /* 0x000000000004a947 */ /* 0x000fea0003800000 */
[----:B--2---:R-:W-:Y:S01]  /*c180*/  BPT.TRAP 0x1 ;  /* 0x000000040000795c */ /* 0x004fe20000300000 */
.L_x_2153:
[----:B------:R-:W-:-:S07]  /*c190*/  SHF.L.U32 R16, R16, 0x1f, RZ ;  /* 0x0000001f10107819 */ /* 0x000fce00000006ff */
.L_x_2154:
[----:B----4-:R4:W1:Y:S02]  /*c1a0*/  SYNCS.PHASECHK.TRANS64.TRYWAIT P0, [R9+URZ+0x36438], R16 ;  /* 0x03643810090075a7 */ /* 0x010864000800017f */
[----:B-1----:R-:W-:Y:S05]  /*c1b0*/  @!P0 NANOSLEEP.SYNCS 0x989680 ;  /* 0x009896800000895d */ /* 0x002fea0003900000 */
[----:B------:R-:W1:Y:S02]  /*c1c0*/  @!P0 SYNCS.PHASECHK.TRANS64 P0, [R9+URZ+0x36438], R16 ;  /* 0x03643810090085a7 */ /* 0x000e64000800007f */
[----:B-1----:R-:W-:Y:S05]  /*c1d0*/  @!P0 BRA `(.L_x_2154) ;  /* 0xfffffffc00f08947 */ /* 0x002fea000383ffff */
.L_x_1972:
[----:B--2---:R-:W-:Y:S05]  /*c1e0*/  BSYNC B6 ;  /* 0x0000000000067941 */ /* 0x004fea0003800000 */
.L_x_1966:
[----:B------:R-:W-:Y:S05]  /*c1f0*/  EXIT ;  /* 0x000000000000794d */ /* 0x000fea0003800000 */
.L_x_1983:
[----:B------:R-:W-:Y:S02]  /*c200*/  IMAD.MOV.U32 R12, RZ, RZ, RZ ;  /* 0x000000ffff0c7224 */ /* 0x000fe400078e00ff */
[----:B------:R-:W-:Y:S02]  /*c210*/  IMAD.MOV.U32 R11, RZ, RZ, 0x1f ;  /* 0x0000001fff0b7424 */ /* 0x000fe400078e00ff */
[----:B------:R-:W-:-:S07]  /*c220*/  IMAD.MOV.U32 R15, RZ, RZ, -0x1 ;  /* 0xffffffffff0f7424 */ /* 0x000fce00078e00ff */
[----:B-1----:R-:W-:Y:S05]  /*c230*/  WARPSYNC.COLLECTIVE R15, `(.L_x_2155) ;  /* 0x000000000f087348 */ /* 0x002fea0003c00000 */
[----:B------:R2:W3:Y:S02]  /*c240*/  SHFL.IDX P6, R14, R13, R12, R11 ;  /* 0x0000000c0d0e7389 */ /* 0x0004e400000c000b */
[----:B-123--:R-:W-:Y:S01]  /*c250*/  ENDCOLLECTIVE ;  /* 0x000000000000791b */ /* 0x00efe20003800000 */
.L_x_2155:
[----:B------:R-:W-:Y:S05]  /*c260*/  BRA `(.L_x_2156) ;  /* 0xffffff5000687947 */ /* 0x000fea000383ffff */
.L_x_1985:
[----:B-1----:R-:W-:-:S04]  /*c270*/  IMAD.U32 R3, RZ, RZ, UR36 ;  /* 0x00000024ff037e24 */ /* 0x002fc8000f8e00ff */
[----:B------:R1:W3:Y:S03]  /*c280*/  SYNCS.PHASECHK.TRANS64.TRYWAIT P0, [R3+URZ+0x36400], R10 ;  /* 0x0364000a030075a7 */ /* 0x0002e6000800017f */
[----:B---3--:R-:W-:Y:S05]  /*c290*/  @!P0 NANOSLEEP.SYNCS 0x989680 ;  /* 0x009896800000895d */ /* 0x008fea0003900000 */
[----:B------:R-:W3:Y:S02]  /*c2a0*/  @!P0 SYNCS.PHASECHK.TRANS64 P0, [R3+URZ+0x36400], R10 ;  /* 0x0364000a030085a7 */ /* 0x000ee4000800007f */
[----:B---3--:R-:W-:Y:S05]  /*c2b0*/  @!P0 BRA `(.L_x_1985) ;  /* 0xfffffffc00ec8947 */ /* 0x008fea000383ffff */
[----:B------:R-:W-:Y:S05]  /*c2c0*/  BRA `(.L_x_1984) ;  /* 0xffffff50009c7947 */ /* 0x000fea000383ffff */
.L_x_1989:
[----:B--2---:R2:W3:Y:S02]  /*c2d0*/  SYNCS.PHASECHK.TRANS64.TRYWAIT P1, [R3+URZ+0x36410], R10 ;  /* 0x0364100a030075a7 */ /* 0x0044e4000802017f */
[----:B---3--:R-:W-:Y:S05]  /*c2e0*/  @!P1 NANOSLEEP.SYNCS 0x989680 ;  /* 0x009896800000995d */ /* 0x008fea0003900000 */
[----:B------:R-:W3:Y:S02]  /*c2f0*/  @!P1 SYNCS.PHASECHK.TRANS64 P1, [R3+URZ+0x36410], R10 ;  /* 0x0364100a030095a7 */ /* 0x000ee4000802007f */
[----:B---3--:R-:W-:Y:S05]  /*c300*/  @!P1 BRA `(.L_x_1989) ;  /* 0xfffffffc00f09947 */ /* 0x008fea000383ffff */
[----:B------:R-:W-:Y:S05]  /*c310*/  BRA `(.L_x_1988) ;  /* 0xffffff5800787947 */ /* 0x000fea000383ffff */
.L_x_1993:
[----:B----4-:R-:W-:-:S04]  /*c320*/  IMAD.U32 R12, RZ, RZ, UR36 ;  /* 0x00000024ff0c7e24 */ /* 0x010fc8000f8e00ff */
[----:B------:R4:W1:Y:S03]  /*c330*/  SYNCS.PHASECHK.TRANS64.TRYWAIT P1, [R12+URZ+0x36430], R11 ;  /* 0x0364300b0c0075a7 */ /* 0x000866000802017f */
[----:B-1----:R-:W-:Y:S05]  /*c340*/  @!P1 NANOSLEEP.SYNCS 0x989680 ;  /* 0x009896800000995d */ /* 0x002fea0003900000 */
[----:B------:R-:W1:Y:S02]  /*c350*/  @!P1 SYNCS.PHASECHK.TRANS64 P1, [R12+URZ+0x36430], R11 ;  /* 0x0364300b0c0095a7 */ /* 0x000e64000802007f */
[----:B-1----:R-:W-:Y:S05]  /*c360*/  @!P1 BRA `(.L_x_1993) ;  /* 0xfffffffc00ec9947 */ /* 0x002fea000383ffff */
[----:B------:R-:W-:Y:S05]  /*c370*/  BRA `(.L_x_1992) ;  /* 0xffffff6000187947 */ /* 0x000fea000383ffff */
.L_x_2065:
[----:B------:R-:W-:Y:S01]  /*c380*/  BSSY B0, `(.L_x_2157) ;  /* 0x0000005000007945 */ /* 0x000fe20003800000 */
[----:B------:R-:W-:-:S07]  /*c390*/  IMAD.MOV.U32 R15, RZ, RZ, -0x1 ;  /* 0xffffffffff0f7424 */ /* 0x000fce00078e00ff */
[----:B------:R-:W-:Y:S05]  /*c3a0*/  WARPSYNC.COLLECTIVE R15, `(.L_x_2158) ;  /* 0x000000000f087348 */ /* 0x000fea0003c00000 */
[----:B------:R-:W-:Y:S01]  /*c3b0*/  NOP ;  /* 0x0000000000007918 */ /* 0x000fe20000000000 */
[----:B------:R-:W-:Y:S01]  /*c3c0*/  ENDCOLLECTIVE ;  /* 0x000000000000791b */ /* 0x000fe20003800000 */
.L_x_2158:
[----:B------:R-:W-:Y:S05]  /*c3d0*/  BSYNC B0 ;  /* 0x0000000000007941 */ /* 0x000fea0003800000 */
.L_x_2157:
[----:B------:R-:W-:Y:S05]  /*c3e0*/  BRA `(.L_x_2159) ;  /* 0xffffffb8002c7947 */ /* 0x000fea000383ffff */
.L_x_2082:
[----:B------:R-:W-:Y:S01]  /*c3f0*/  BSSY B0, `(.L_x_2160) ;  /* 0x0000005000007945 */ /* 0x000fe20003800000 */
[----:B------:R-:W-:-:S07]  /*c400*/  IMAD.MOV.U32 R15, RZ, RZ, -0x1 ;  /* 0xffffffffff0f7424 */ /* 0x000fce00078e00ff */
[----:B------:R-:W-:Y:S05]  /*c410*/  WARPSYNC.COLLECTIVE R15, `(.L_x_2161) ;  /* 0x000000000f087348 */ /* 0x000fea0003c00000 */
[----:B------:R-:W-:Y:S01]  /*c420*/  NOP ;  /* 0x0000000000007918 */ /* 0x000fe20000000000 */
[----:B------:R-:W-:Y:S01]  /*c430*/  ENDCOLLECTIVE ;  /* 0x000000000000791b */ /* 0x000fe20003800000 */
.L_x_2161:
[----:B------:R-:W-:Y:S05]  /*c440*/  BSYNC B0 ;  /* 0x0000000000007941 */ /* 0x000fea0003800000 */
.L_x_2160:
[----:B------:R-:W-:Y:S05]  /*c450*/  BRA `(.L_x_2162) ;  /* 0xffffffc000207947 */ /* 0x000fea000383ffff */
.L_x_2098:
[----:B------:R-:W-:Y:S01]  /*c460*/  BSSY B0, `(.L_x_2163) ;  /* 0x0000005000007945 */ /* 0x000fe20003800000 */
[----:B------:R-:W-:-:S07]  /*c470*/  IMAD.MOV.U32 R15, RZ, RZ, -0x1 ;  /* 0xffffffffff0f7424 */ /* 0x000fce00078e00ff */
[----:B------:R-:W-:Y:S05]  /*c480*/  WARPSYNC.COLLECTIVE R15, `(.L_x_2164) ;  /* 0x000000000f087348 */ /* 0x000fea0003c00000 */
[----:B------:R-:W-:Y:S01]  /*c490*/  NOP ;  /* 0x0000000000007918 */ /* 0x000fe20000000000 */
[----:B------:R-:W-:Y:S01]  /*c4a0*/  ENDCOLLECTIVE ;  /* 0x000000000000791b */ /* 0x000fe20003800000 */
.L_x_2164:
[----:B------:R-:W-:Y:S05]  /*c4b0*/  BSYNC B0 ;  /* 0x0000000000007941 */ /* 0x000fea0003800000 */
.L_x_2163:
[----:B------:R-:W-:Y:S05]  /*c4c0*/  BRA `(.L_x_2165) ;  /* 0xffffffc400987947 */ /* 0x000fea000383ffff */
.L_x_2130:
[----:B-1----:R1:W2:Y:S02]  /*c4d0*/  SYNCS.PHASECHK.TRANS64.TRYWAIT P1, [R0+URZ+0x36420], R6 ;  /* 0x03642006000075a7 */ /* 0x0022a4000802017f */
[----:B--2---:R-:W-:Y:S05]  /*c4e0*/  @!P1 NANOSLEEP.SYNCS 0x989680 ;  /* 0x009896800000995d */ /* 0x004fea0003900000 */
[----:B------:R-:W2:Y:S02]  /*c4f0*/  @!P1 SYNCS.PHASECHK.TRANS64 P1, [R0+URZ+0x36420], R6 ;  /* 0x03642006000095a7 */ /* 0x000ea4000802007f */
[----:B--2---:R-:W-:Y:S05]  /*c500*/  @!P1 BRA `(.L_x_2130) ;  /* 0xfffffffc00f09947 */ /* 0x004fea000383ffff */
[----:B------:R-:W-:Y:S05]  /*c510*/  BRA `(.L_x_2166) ;  /* 0xffffffdc00187947 */ /* 0x000fea000383ffff */
.L_x_2134:
[----:B-1----:R1:W2:Y:S02]  /*c520*/  SYNCS.PHASECHK.TRANS64.TRYWAIT P1, [R0+URZ+0x36438], R6 ;  /* 0x03643806000075a7 */ /* 0x0022a4000802017f */
[----:B--2---:R-:W-:Y:S05]  /*c530*/  @!P1 NANOSLEEP.SYNCS 0x989680 ;  /* 0x009896800000995d */ /* 0x004fea0003900000 */
[----:B------:R-:W2:Y:S02]  /*c540*/  @!P1 SYNCS.PHASECHK.TRANS64 P1, [R0+URZ+0x36438], R6 ;  /* 0x03643806000095a7 */ /* 0x000ea4000802007f */
[----:B--2---:R-:W-:Y:S05]  /*c550*/  @!P1 BRA `(.L_x_2134) ;  /* 0xfffffffc00f09947 */ /* 0x004fea000383ffff */
[----:B------:R-:W-:Y:S05]  /*c560*/  BRA `(.L_x_2167) ;  /* 0xffffffe000f87947 */ /* 0x000fea000383ffff */
.L_x_2136:
[----:B--2---:R2:W3:Y:S02]  /*c570*/  SYNCS.PHASECHK.TRANS64.TRYWAIT P1, [R0+URZ+0x36428], R3 ;  /* 0x03642803000075a7 */ /* 0x0044e4000802017f */
[----:B---3--:R-:W-:Y:S05]  /*c580*/  @!P1 NANOSLEEP.SYNCS 0x989680 ;  /* 0x009896800000995d */ /* 0x008fea0003900000 */
[----:B------:R-:W3:Y:S02]  /*c590*/  @!P1 SYNCS.PHASECHK.TRANS64 P1, [R0+URZ+0x36428], R3 ;  /* 0x03642803000095a7 */ /* 0x000ee4000802007f */
[----:B---3--:R-:W-:Y:S05]  /*c5a0*/  @!P1 BRA `(.L_x_2136) ;  /* 0xfffffffc00f09947 */ /* 0x008fea000383ffff */
[----:B------:R-:W-:Y:S05]  /*c5b0*/  BRA `(.L_x_2168) ;  /* 0xffffffe400bc7947 */ /* 0x000fea000383ffff */
.L_x_2138:
        /* <DEDUP_REMOVED lines=8> */
.L_x_2140:
[----:B------:R-:W-:-:S07]  /*c640*/  SHF.L.U32 R5, R7, 0x1f, RZ ;  /* 0x0000001f07057819 */ /* 0x000fce00000006ff */
.L_x_2170:
[----:B--2---:R2:W3:Y:S02]  /*c650*/  SYNCS.PHASECHK.TRANS64.TRYWAIT P1, [R0+URZ+0x36420], R5 ;  /* 0x03642005000075a7 */ /* 0x0044e4000802017f */
[----:B---3--:R-:W-:Y:S05]  /*c660*/  @!P1 NANOSLEEP.SYNCS 0x989680 ;  /* 0x009896800000995d */ /* 0x008fea0003900000 */
[----:B------:R-:W3:Y:S02]  /*c670*/  @!P1 SYNCS.PHASECHK.TRANS64 P1, [R0+URZ+0x36420], R5 ;  /* 0x03642005000095a7 */ /* 0x000ee4000802007f */
[----:B---3--:R-:W-:Y:S05]  /*c680*/  @!P1 BRA `(.L_x_2170) ;  /* 0xfffffffc00f09947 */ /* 0x008fea000383ffff */
[----:B------:R-:W-:Y:S05]  /*c690*/  BRA `(.L_x_2171) ;  /* 0xffffffec000c7947 */ /* 0x000fea000383ffff */
.L_x_2143:
[----:B--2---:R2:W3:Y:S02]  /*c6a0*/  SYNCS.PHASECHK.TRANS64.TRYWAIT P1, [R0+URZ+0x36438], R6 ;  /* 0x03643806000075a7 */ /* 0x0044e4000802017f */
[----:B---3--:R-:W-:Y:S05]  /*c6b0*/  @!P1 NANOSLEEP.SYNCS 0x989680 ;  /* 0x009896800000995d */ /* 0x008fea0003900000 */
[----:B------:R-:W3:Y:S02]  /*c6c0*/  @!P1 SYNCS.PHASECHK.TRANS64 P1, [R0+URZ+0x36438], R6 ;  /* 0x03643806000095a7 */ /* 0x000ee4000802007f */
[----:B---3--:R-:W-:Y:S05]  /*c6d0*/  @!P1 BRA `(.L_x_2143) ;  /* 0xfffffffc00f09947 */ /* 0x008fea000383ffff */
[----:B------:R-:W-:Y:S05]  /*c6e0*/  BRA `(.L_x_2172) ;  /* 0xffffffec00d87947 */ /* 0x000fea000383ffff */
.L_x_2145:
[----:B-1----:R1:W2:Y:S02]  /*c6f0*/  SYNCS.PHASECHK.TRANS64.TRYWAIT P1, [R0+URZ+0x36428], R5 ;  /* 0x03642805000075a7 */ /* 0x0022a4000802017f */
[----:B--2---:R-:W-:Y:S05]  /*c700*/  @!P1 NANOSLEEP.SYNCS 0x989680 ;  /* 0x009896800000995d */ /* 0x004fea0003900000 */
[----:B------:R-:W2:Y:S02]  /*c710*/  @!P1 SYNCS.PHASECHK.TRANS64 P1, [R0+URZ+0x36428], R5 ;  /* 0x03642805000095a7 */ /* 0x000ea4000802007f */
[----:B--2---:R-:W-:Y:S05]  /*c720*/  @!P1 BRA `(.L_x_2145) ;  /* 0xfffffffc00f09947 */ /* 0x004fea000383ffff */
[----:B------:R-:W-:Y:S05]  /*c730*/  BRA `(.L_x_2173) ;  /* 0xfffffff000847947 */ /* 0x000fea000383ffff */
.L_x_2147:
[----:B--2---:R2:W3:Y:S02]  /*c740*/  SYNCS.PHASECHK.TRANS64.TRYWAIT P1, [R0+URZ+0x36438], R3 ;  /* 0x03643803000075a7 */ /* 0x0044e4000802017f */
[----:B---3--:R-:W-:Y:S05]  /*c750*/  @!P1 NANOSLEEP.SYNCS 0x989680 ;  /* 0x009896800000995d */ /* 0x008fea0003900000 */
[----:B------:R-:W3:Y:S02]  /*c760*/  @!P1 SYNCS.PHASECHK.TRANS64 P1, [R0+URZ+0x36438], R3 ;  /* 0x03643803000095a7 */ /* 0x000ee4000802007f */
[----:B---3--:R-:W-:Y:S05]  /*c770*/  @!P1 BRA `(.L_x_2147) ;  /* 0xfffffffc00f09947 */ /* 0x008fea000383ffff */
[----:B------:R-:W-:Y:S05]  /*c780*/  BRA `(.L_x_2174) ;  /* 0xfffffff400407947 */ /* 0x000fea000383ffff */
.L_x_2149:
[----:B------:R-:W-:Y:S01]  /*c790*/  BSSY B0, `(.L_x_2175) ;  /* 0x0000006000007945 */ /* 0x000fe20003800000 */
[----:B------:R-:W-:-:S07]  /*c7a0*/  IMAD.MOV.U32 R15, RZ, RZ, -0x1 ;  /* 0xffffffffff0f7424 */ /* 0x000fce00078e00ff */
[----:B--2---:R-:W-:Y:S05]  /*c7b0*/  WARPSYNC.COLLECTIVE R15, `(.L_x_2176) ;  /* 0x000000000f0c7348 */ /* 0x004fea0003c00000 */
[----:B------:R-:W-:Y:S02]  /*c7c0*/  ELECT P6, UR62, PT ;  /* 0x00000000003e782f */ /* 0x000fe400038c0000 */
[----:B------:R-:W-:Y:S01]  /*c7d0*/  MOV R14, UR62 ;  /* 0x0000003e000e7c02 */ /* 0x000fe20008000f00 */
[----:B--2---:R-:W-:Y:S10]  /*c7e0*/  ENDCOLLECTIVE ;  /* 0x000000000000791b */ /* 0x004ff40003800000 */
.L_x_2176:
[----:B------:R-:W-:Y:S05]  /*c7f0*/  BSYNC B0 ;  /* 0x0000000000007941 */ /* 0x000fea0003800000 */
.L_x_2175:
[----:B------:R-:W-:Y:S05]  /*c800*/  BRA `(.L_x_2177) ;  /* 0xfffffff400fc7947 */ /* 0x000fea000383ffff */
.L_x_2151:
[----:B-1----:R1:W3:Y:S02]  /*c810*/  SYNCS.PHASECHK.TRANS64.TRYWAIT P0, [R7+URZ], R4 ;  /* 0x00000004070075a7 */ /* 0x0022e4000800017f */
[----:B---3--:R-:W-:Y:S05]  /*c820*/  @!P0 NANOSLEEP.SYNCS 0x989680 ;  /* 0x009896800000895d */ /* 0x008fea0003900000 */
[----:B------:R-:W3:Y:S02]  /*c830*/  @!P0 SYNCS.PHASECHK.TRANS64 P0, [R7+URZ], R4 ;  /* 0x00000004070085a7 */ /* 0x000ee4000800007f */
[----:B---3--:R-:W-:Y:S05]  /*c840*/  @!P0 BRA `(.L_x_2151) ;  /* 0xfffffffc00f08947 */ /* 0x008fea000383ffff */
[----:B------:R-:W-:Y:S05]  /*c850*/  BRA `(.L_x_2178) ;  /* 0xfffffff8003c7947 */ /* 0x000fea000383ffff */
.L_x_2152:
[----:B---3--:R3:W4:Y:S02]  /*c860*/  SYNCS.PHASECHK.TRANS64.TRYWAIT P0, [R3+URZ], R0 ;  /* 0x00000000030075a7 */ /* 0x008724000800017f */
[----:B----4-:R-:W-:Y:S05]  /*c870*/  @!P0 NANOSLEEP.SYNCS 0x989680 ;  /* 0x009896800000895d */ /* 0x010fea0003900000 */
[----:B------:R-:W4:Y:S02]  /*c880*/  @!P0 SYNCS.PHASECHK.TRANS64 P0, [R3+URZ], R0 ;  /* 0x00000000030085a7 */ /* 0x000f24000800007f */
[----:B----4-:R-:W-:Y:S05]  /*c890*/  @!P0 BRA `(.L_x_2152) ;  /* 0xfffffffc00f08947 */ /* 0x010fea000383ffff */
[----:B------:R-:W-:Y:S05]  /*c8a0*/  BRA `(.L_x_2179) ;  /* 0xfffffff800307947 */ /* 0x000fea000383ffff */
.L_x_2180:
        /* <DEDUP_REMOVED lines=13> */
.L_x_3868:


//--------------------- .text._ZN7cutlass13device_kernelIN5flash11enable_sm90INS1_16FlashAttnBwdSm90INS1_25CollectiveMainloopBwdSm90ILi2ELi1ELi1EN4cute5tupleIJNS5_1CILi1EEES8_S8_EEENS6_IJNS7_ILi64EEENS7_ILi96EEENS7_ILi192EEEEEENS_10bfloat16_tEfNS_4arch4Sm90ELb0ELb1ELb1ELb1ELb0ELb0ELb1ELb0ELi3ELi1ELi1ELi1ELb0EEENS1_24CollectiveEpilogueBwdGQAISD_fSG_Li384ELb1ELb0EEENS1_19SingleTileSchedulerILb1ELb0ELb0ELi96EEEEEEEEEvNT_6ParamsE --------------------------
	.section	.text._ZN7cutlass13device_kernelIN5flash11enable_sm90INS1_16FlashAttnBwdSm90INS1_25CollectiveMainloopBwdSm90ILi2ELi1ELi1EN4cute5tupleIJNS5_1CILi1EEES8_S8_EEENS6_IJNS7_ILi64EEENS7_ILi96EEENS7_ILi192EEEEEENS_10bfloat16_tEfNS_4arch4Sm90ELb0ELb1ELb1ELb1ELb0ELb0ELb1ELb0ELi3ELi1ELi1ELi1ELb0EEENS1_24CollectiveEpilogueBwdGQAISD_fSG_Li384ELb1ELb0EEENS1_19SingleTileSchedulerILb1ELb0ELb0ELi96EEEEEEEEEvNT_6ParamsE,"ax",@progbits
	.align	128
.text._ZN7cutlass13device_kernelIN5flash11enable_sm90INS1_16FlashAttnBwdSm90INS1_25CollectiveMainloopBwdSm90ILi2ELi1ELi1EN4cute5tupleIJNS5_1CILi1EEES8_S8_EEENS6_IJNS7_ILi64EEENS7_ILi96EEENS7_ILi192EEEEEENS_10bfloat16_tEfNS_4arch4Sm90ELb0ELb1ELb1ELb1ELb0ELb0ELb1ELb0ELi3ELi1ELi1ELi1ELb0EEENS1_24CollectiveEpilogueBwdGQAISD_fSG_Li384ELb1ELb0EEENS1_19SingleTileSchedulerILb1ELb0ELb0ELi96EEEEEEEEEvNT_6ParamsE:
        .type           _ZN7cutlass13device_kernelIN5flash11enable_sm90INS1_16FlashAttnBwdSm90INS1_25CollectiveMainloopBwdSm90ILi2ELi1ELi1EN4cute5tupleIJNS5_1CILi1EEES8_S8_EEENS6_IJNS7_ILi64EEENS7_ILi96EEENS7_ILi192EEEEEENS_10bfloat16_tEfNS_4arch4Sm90ELb0ELb1ELb1ELb1ELb0ELb0ELb1ELb0ELi3ELi1ELi1ELi1ELb0EEENS1_24CollectiveEpilogueBwdGQAISD_fSG_Li384ELb1ELb0EEENS1_19SingleTileSchedulerILb1ELb0ELb0ELi96EEEEEEEEEvNT_6ParamsE,@function
        .size           _ZN7cutlass13device_kernelIN5flash11enable_sm90INS1_16FlashAttnBwdSm90INS1_25CollectiveMainloopBwdSm90ILi2ELi1ELi1EN4cute5tupleIJNS5_1CILi1EEES8_S8_EEENS6_IJNS7_ILi64EEENS7_ILi96EEENS7_ILi192EEEEEENS_10bfloat16_tEfNS_4arch4Sm90ELb0ELb1ELb1ELb1ELb0ELb0ELb1ELb0ELi3ELi1ELi1ELi1ELb0EEENS1_24CollectiveEpilogueBwdGQAISD_fSG_Li384ELb1ELb0EEENS1_19SingleTileSchedulerILb1ELb0ELb0ELi96EEEEEEEEEvNT_6ParamsE,(.L_x_3869 - _ZN7cutlass13device_kernelIN5flash11enable_sm90INS1_16FlashAttnBwdSm90INS1_25CollectiveMainloopBwdSm90ILi2ELi1ELi1EN4cute5tupleIJNS5_1CILi1EEES8_S8_EEENS6_IJNS7_ILi64EEENS7_ILi96EEENS7_ILi192EEEEEENS_10bfloat16_tEfNS_4arch4Sm90ELb0ELb1ELb1ELb1ELb0ELb0ELb1ELb0ELi3ELi1ELi1ELi1ELb0EEENS1_24CollectiveEpilogueBwdGQAISD_fSG_Li384ELb1ELb0EEENS1_19SingleTileSchedulerILb1ELb0ELb0ELi96EEEEEEEEEvNT_6ParamsE)
        .other          _ZN7cutlass13device_kernelIN5flash11enable_sm90INS1_16FlashAttnBwdSm90INS1_25CollectiveMainloopBwdSm90ILi2ELi1ELi1EN4cute5tupleIJNS5_1CILi1EEES8_S8_EEENS6_IJNS7_ILi64EEENS7_ILi96EEENS7_ILi192EEEEEENS_10bfloat16_tEfNS_4arch4Sm90ELb0ELb1ELb1ELb1ELb0ELb0ELb1ELb0ELi3ELi1ELi1ELi1ELb0EEENS1_24CollectiveEpilogueBwdGQAISD_fSG_Li384ELb1ELb0EEENS1_19SingleTileSchedulerILb1ELb0ELb0ELi96EEEEEEEEEvNT_6ParamsE,@"STO_CUDA_ENTRY STV_DEFAULT"
_ZN7cutlass13device_kernelIN5flash11enable_sm90INS1_16FlashAttnBwdSm90INS1_25CollectiveMainloopBwdSm90ILi2ELi1ELi1EN4cute5tupleIJNS5_1CILi1EEES8_S8_EEENS6_IJNS7_ILi64EEENS7_ILi96EEENS7_ILi192EEEEEENS_10bfloat16_tEfNS_4arch4Sm90ELb0ELb1ELb1ELb1ELb0ELb0ELb1ELb0ELi3ELi1ELi1ELi1ELb0EEENS1_24CollectiveEpilogueBwdGQAISD_fSG_Li384ELb1ELb0EEENS1_19SingleTileSchedulerILb1ELb0ELb0ELi96EEEEEEEEEvNT_6ParamsE:
        /* <DEDUP_REMOVED lines=23> */
.L_x_2182:
[----:B------:R-:W-:Y:S05]  /*0170*/  BSYNC B0 ;  /* 0x0000000000007941 */ /* 0x000fea0003800000 */
.L_x_2181:
        /* <DEDUP_REMOVED lines=34> */
.L_x_2183:
        /* <DEDUP_REMOVED lines=20> */
.L_x_2184:
        /* <DEDUP_REMOVED lines=9> */
.L_x_2187:
        /* <DEDUP_REMOVED lines=21> */
.L_x_2188:
        /* <DEDUP_REMOVED lines=10> */
.L_x_2190:
[----:B------:R-:W2:Y:S02]  /*0760*/  LDC R0, c[0x0][0x8c4] ;  /* 0x00023100ff007b82 */ /* 0x000ea40000000800 */
.L_x_2189:
        /* <DEDUP_REMOVED lines=16> */
.L_x_2192:
        /* <DEDUP_REMOVED lines=10> */
.L_x_2193:
        /* <DEDUP_REMOVED lines=8> */
.L_x_2194:
        /* <DEDUP_REMOVED lines=9> */
.L_x_2195:
        /* <DEDUP_REMOVED lines=22> */
.L_x_2196:
        /* <DEDUP_REMOVED lines=79> */
.L_x_2199:
        /* <DEDUP_REMOVED lines=15> */
.L_x_2198:
        /* <DEDUP_REMOVED lines=20> */
.L_x_2201:
        /* <DEDUP_REMOVED lines=15> */
.L_x_2200:
        /* <DEDUP_REMOVED lines=8> */
.L_x_2304:
        /* <DEDUP_REMOVED lines=19> */
.L_x_2203:
        /* <DEDUP_REMOVED lines=113> */
.L_x_2223:
[----:B------:R-:W-:-:S13]  /*1c50*/  ISETP.NE.AND P0, PT, R8, 0x3, PT ;  /* 0x000000030800780c */ /* 0x000fda0003f05270 */
[----:B------:R-:W-:Y:S05]  /*1c60*/  @!P0 BRA `(.L_x_2205) ;  /* 0x0000000000048947 */ /* 0x000fea0003800000 */
[----:B------:R-:W-:Y:S01]  /*1c70*/  BPT.TRAP 0x1 ;  /* 0x000000040000795c */ /* 0x000fe20000300000 */
.L_x_2205:
[----:B------:R-:W-:Y:S02]  /*1c80*/  LEA R3, R2, UR36, 0x3 ;  /* 0x0000002402037c11 */ /* 0x000fe4000f8e18ff */
[----:B------:R-:W-:-:S04]  /*1c90*/  SHF.L.U32 R10, R7, 0x1f, RZ ;  /* 0x0000001f070a7819 */ /* 0x000fc800000006ff */
[----:B------:R1:W2:Y:S01]  /*1ca0*/  SYNCS.PHASECHK.TRANS64.TRYWAIT P1, [R3+URZ+0x36410], R10 ;  /* 0x0364100a030075a7 */ /* 0x0002a2000802017f */
[----:B------:R-:W-:Y:S05]  /*1cb0*/  @!P0 BRA `(.L_x_2206) ;  /* 0x0000000000048947 */ /* 0x000fea0003800000 */
[----:B------:R-:W-:Y:S01]  /*1cc0*/  BPT.TRAP 0x1 ;  /* 0x000000040000795c */ /* 0x000fe20000300000 */
.L_x_2206:
[----:B--2---:R-:W-:Y:S05]  /*1cd0*/  @P1 BRA `(.L_x_2207) ;  /* 0x0000000000081947 */ /* 0x004fea0003800000 */
[----:B------:R-:W2:Y:S02]  /*1ce0*/  SYNCS.PHASECHK.TRANS64.TRYWAIT P1, [R3+URZ+0x36410], R10 ;  /* 0x0364100a030075a7 */ /* 0x000ea4000802017f */
[----:B--2---:R-:W-:Y:S05]  /*1cf0*/  @!P1 BRA `(.L_x_2208) ;  /* 0x0000007400e09947 */ /* 0x004fea0003800000 */
.L_x_2207:
        /* <DEDUP_REMOVED lines=103> */
.L_x_2209:
[----:B-1----:R-:W-:-:S04]  /*2370*/  SHF.L.U32 R11, R5, 0x1f, RZ ;  /* 0x0000001f050b7819 */ /* 0x002fc800000006ff */
[----:B------:R1:W4:Y:S01]  /*2380*/  SYNCS.PHASECHK.TRANS64.TRYWAIT P1, [UR36+0x36430], R11 ;  /* 0x0364300bff0075a7 */ /* 0x0003220008020164 */
[----:B------:R-:W-:Y:S05]  /*2390*/  @!P0 BRA `(.L_x_2210) ;  /* 0x0000000000048947 */ /* 0x000fea0003800000 */
[----:B------:R-:W-:Y:S01]  /*23a0*/  BPT.TRAP 0x1 ;  /* 0x000000040000795c */ /* 0x000fe20000300000 */
.L_x_2210:
[----:B----4-:R-:W-:Y:S05]  /*23b0*/  @P1 BRA `(.L_x_2211) ;  /* 0x0000000000081947 */ /* 0x010fea0003800000 */
[----:B------:R-:W4:Y:S02]  /*23c0*/  SYNCS.PHASECHK.TRANS64.TRYWAIT P1, [UR36+0x36430], R11 ;  /* 0x0364300bff0075a7 */ /* 0x000f240008020164 */
[----:B----4-:R-:W-:Y:S05]  /*23d0*/  @!P1 BRA `(.L_x_2212) ;  /* 0x00000070003c9947 */ /* 0x010fea0003800000 */
.L_x_2211:
        /* <DEDUP_REMOVED lines=145> */
.L_x_2215:
[----:B------:R-:W-:-:S13]  /*2cf0*/  ISETP.NE.AND P1, PT, R140, 0x1, PT ;  /* 0x000000018c00780c */ /* 0x000fda0003f25270 */
[----:B------:R-:W1:Y:S08]  /*2d00*/  @P1 LDC R143, c[0x0][0x754] ;  /* 0x0001d500ff8f1b82 */ /* 0x000e700000000800 */
[----:B------:R-:W2:Y:S01]  /*2d10*/  @P1 LDC R142, c[0x0][0x758] ;  /* 0x0001d600ff8e1b82 */ /* 0x000ea20000000800 */
[----:B-1----:R-:W-:-:S05]  /*2d20*/  @P1 IMAD.HI.U32 R143, R145, R143, RZ ;  /* 0x0000008f918f1227 */ /* 0x002fca00078e00ff */
[----:B--2---:R-:W-:-:S07]  /*2d30*/  @P1 SHF.R.U32.HI R145, RZ, R142, R143 ;  /* 0x0000008eff911219 */ /* 0x004fce000001168f */
.L_x_2216:
[----:B------:R-:W-:Y:S05]  /*2d40*/  BSYNC B0 ;  /* 0x0000000000007941 */ /* 0x000fea0003800000 */
.L_x_2214:
[----:B------:R-:W2:Y:S01]  /*2d50*/  LDL R142, [R1+0x10] ;  /* 0x00001000018e7983 */ /* 0x000ea20000100800 */
[----:B------:R-:W-:Y:S01]  /*2d60*/  IADD3 R150, R141, UR4, R4 ;  /* 0x000000048d967c10 */ /* 0x000fe2000fffe004 */
[----:B--2---:R-:W-:-:S05]  /*2d70*/  IMAD R145, R145, R140, R142 ;  /* 0x0000008c91917224 */ /* 0x004fca00078e028e */
[----:B------:R-:W-:Y:S02]  /*2d80*/  VIADDMNMX R146, R145, R140, R146, PT ;  /* 0x0000008c91927246 */ /* 0x000fe40003800192 */
[----:B------:R-:W-:-:S07]  /*2d90*/  VIMNMX R150, R150, R145, !PT ;  /* 0x0000009196967248 */ /* 0x000fce0007fe0100 */
.L_x_2213:
        /* <DEDUP_REMOVED lines=17> */
.L_x_2219:
[----:B------:R-:W-:-:S13]  /*2eb0*/  ISETP.NE.AND P1, PT, R140, 0x1, PT ;  /* 0x000000018c00780c */ /* 0x000fda0003f25270 */
[----:B------:R-:W1:Y:S08]  /*2ec0*/  @P1 LDC R142, c[0x0][0x754] ;  /* 0x0001d500ff8e1b82 */ /* 0x000e700000000800 */
[----:B------:R-:W2:Y:S01]  /*2ed0*/  @P1 LDC R141, c[0x0][0x758] ;  /* 0x0001d600ff8d1b82 */ /* 0x000ea20000000800 */
[----:B-1----:R-:W-:-:S05]  /*2ee0*/  @P1 IMAD.HI.U32 R142, R143, R142, RZ ;  /* 0x0000008e8f8e1227 */ /* 0x002fca00078e00ff */
[----:B--2---:R-:W-:-:S07]  /*2ef0*/  @P1 SHF.R.U32.HI R143, RZ, R141, R142 ;  /* 0x0000008dff8f1219 */ /* 0x004fce000001168e */
.L_x_2220:
[----:B------:R-:W-:Y:S05]  /*2f00*/  BSYNC B0 ;  /* 0x0000000000007941 */ /* 0x000fea0003800000 */
.L_x_2218:
[----:B------:R-:W2:Y:S02]  /*2f10*/  LDL R141, [R1+0x10] ;  /* 0x00001000018d7983 */ /* 0x000ea40000100800 */
[----:B--2---:R-:W-:-:S05]  /*2f20*/  IMAD R143, R143, R140, R141 ;  /* 0x0000008c8f8f7224 */ /* 0x004fca00078e028d */
[----:B------:R-:W-:Y:S02]  /*2f30*/  VIMNMX R147, R147, R143, !PT ;  /* 0x0000008f93937248 */ /* 0x000fe40007fe0100 */
[----:B------:R-:W-:-:S07]  /*2f40*/  VIADDMNMX R144, R143, R140, R144, PT ;  /* 0x0000008c8f907246 */ /* 0x000fce0003800190 */
.L_x_2217:
        /* <DEDUP_REMOVED lines=283> */
.L_x_2221:
        /* <DEDUP_REMOVED lines=59> */
.L_x_2222:
        /* <DEDUP_REMOVED lines=63> */
.L_x_2197:
[----:B------:R-:W-:Y:S05]  /*48a0*/  @P0 BRA `(.L_x_2191) ;  /* 0x0000004800b80947 */ /* 0x000fea0003800000 */
[----:B------:R-:W3:Y:S01]  /*48b0*/  LDL.LU R120, [R1+0x18] ;  /* 0x0000180001787983 */ /* 0x000ee20000300800 */
[----:B--2---:R-:W2:Y:S01]  /*48c0*/  LDC.64 R2, c[0x0][0x878] ;  /* 0x00021e00ff027b82 */ /* 0x004ea20000000a00 */
[----:B------:R-:W4:Y:S01]  /*48d0*/  S2R R0, SR_TID.X ;  /* 0x0000000000007919 */ /* 0x000f220000002100 */
[----:B------:R-:W5:Y:S06]  /*48e0*/  S2R R6, SR_CTAID.Y ;  /* 0x0000000000067919 */ /* 0x000f6c0000002600 */
[----:B------:R-:W4:Y:S01]  /*48f0*/  S2UR UR5, SR_CgaCtaId ;  /* 0x00000000000579c3 */ /* 0x000f220000008800 */
[----:B------:R-:W5:Y:S07]  /*4900*/  S2R R10, SR_CTAID.X ;  /* 0x00000000000a7919 */ /* 0x000f6e0000002500 */
[----:B------:R-:W5:Y:S01]  /*4910*/  LDC.64 R12, c[0x0][0x818] ;  /* 0x00020600ff0c7b82 */ /* 0x000f620000000a00 */
[----:B--2---:R-:W-:-:S07]  /*4920*/  ISETP.NE.U32.AND P0, PT, R2, RZ, PT ;  /* 0x000000ff0200720c */ /* 0x004fce0003f05070 */
[----:B------:R-:W2:Y:S01]  /*4930*/  LDC.64 R16, c[0x0][0x840] ;  /* 0x00021000ff107b82 */ /* 0x000ea20000000a00 */
[----:B------:R-:W-:-:S07]  /*4940*/  ISETP.NE.AND.EX P0, PT, R3, RZ, PT, P0 ;  /* 0x000000ff0300720c */ /* 0x000fce0003f05300 */
[----:B------:R-:W4:Y:S08]  /*4950*/  LDC R2, c[0x0][0x850] ;  /* 0x00021400ff027b82 */ /* 0x000f300000000800 */
[----:B-1----:R-:W3:Y:S01]  /*4960*/  @P0 LDC.64 R4, c[0x0][0x878] ;  /* 0x00021e00ff040b82 */ /* 0x002ee20000000a00 */
        /* <DEDUP_REMOVED lines=8> */
[----:B----4-:R-:W-:Y:S01]  /*49f0*/  ISETP.NE.AND P1, PT, R2, 0x1, PT ;  /* 0x000000010200780c */ /* 0x010fe20003f25270 */
[----:B------:R-:W-:Y:S01]  /*4a00*/  VIADD R2, R0, 0xffffff80 ;  /* 0xffffff8000027836 */ /* 0x000fe20000000000 */
[----:B------:R-:W-:-:S03]  /*4a10*/  ULEA UR4, UR5, UR4, 0x18 ;  /* 0x0000000405047291 */ /* 0x000fc6000f8ec03f */
[----:B------:R-:W-:Y:S01]  /*4a20*/  BSSY B0, `(.L_x_2224) ;  /* 0x0000052000007945 */ /* 0x000fe20003800000 */
[----:B------:R-:W-:-:S04]  /*4a30*/  SHF.R.S32.HI R3, RZ, 0x1f, R2 ;  /* 0x0000001fff037819 */ /* 0x000fc80000011402 */
[----:B------:R-:W-:-:S03]  /*4a40*/  LEA.HI R7, R3, R2, RZ, 0x7 ;  /* 0x0000000203077211 */ /* 0x000fc600078f38ff */
[----:B------:R-:W4:Y:S01]  /*4a50*/  @P1 LDC R9, c[0x0][0x854] ;  /* 0x00021500ff091b82 */ /* 0x000f220000000800 */
[----:B------:R-:W-:Y:S02]  /*4a60*/  LOP3.LUT R3, R7, 0x3fffff80, RZ, 0xc0, !PT ;  /* 0x3fffff8007037812 */ /* 0x000fe400078ec0ff */
[----:B------:R-:W-:-:S03]  /*4a70*/  SHF.R.S32.HI R8, RZ, 0x7, R7 ;  /* 0x00000007ff087819 */ /* 0x000fc60000011407 */
[----:B------:R-:W-:Y:S02]  /*4a80*/  IMAD.IADD R3, R2, 0x1, -R3 ;  /* 0x0000000102037824 */ /* 0x000fe400078e0a03 */
[----:B------:R-:W2:Y:S02]  /*4a90*/  @P1 LDC R11, c[0x0][0x858] ;  /* 0x00021600ff0b1b82 */ /* 0x000ea40000000800 */
[----:B------:R-:W-:Y:S02]  /*4aa0*/  IMAD R7, R8, 0x600, R3 ;  /* 0x0000060008077824 */ /* 0x000fe400078e0203 */
[----:B-----5:R-:W-:Y:S02]  /*4ab0*/  IMAD.MOV.U32 R3, RZ, RZ, R6 ;  /* 0x000000ffff037224 */ /* 0x020fe400078e0006 */
        /* <DEDUP_REMOVED lines=20> */
[----:B-----5:R-:W5:Y:S01]  /*4c00*/  FENCE.VIEW.ASYNC.S ;  /* 0x00000000000073c6 */ /* 0x020f620000000000 */
[----:B---3--:R-:W-:-:S04]  /*4c10*/  @P0 IMAD R4, R120, 0x60, R4 ;  /* 0x0000006078040824 */ /* 0x008fc800078e0204 */
[----:B------:R-:W-:-:S04]  /*4c20*/  @P0 IMAD.HI R5, R4, 0x2aaaaaab, RZ ;  /* 0x2aaaaaab04050827 */ /* 0x000fc800078e02ff */
[----:B----4-:R-:W-:Y:S01]  /*4c30*/  @P1 IMAD.HI.U32 R4, R6, R9, RZ ;  /* 0x0000000906041227 */ /* 0x010fe200078e00ff */
[----:B------:R-:W-:-:S04]  /*4c40*/  @P0 SHF.R.U32.HI R6, RZ, 0x1f, R5 ;  /* 0x0000001fff060819 */ /* 0x000fc80000011605 */
[----:B------:R-:W-:Y:S02]  /*4c50*/  @P0 LEA.HI.SX32 R6, R5, R6, 0x1c ;  /* 0x0000000605060211 */ /* 0x000fe400078fe2ff */
[----:B--2---:R-:W-:-:S03]  /*4c60*/  @P1 SHF.R.U32.HI R3, RZ, R11, R4 ;  /* 0x0000000bff031219 */ /* 0x004fc60000011604 */
[----:B------:R-:W-:Y:S01]  /*4c70*/  @P0 IMAD R4, R6, 0x4800, RZ ;  /* 0x0000480006040824 */ /* 0x000fe200078e02ff */
[----:B------:R-:W-:-:S04]  /*4c80*/  SHF.R.S32.HI R9, RZ, 0x1f, R3 ;  /* 0x0000001fff097819 */ /* 0x000fc80000011403 */
[----:B------:R-:W-:Y:S02]  /*4c90*/  @P0 SHF.R.S32.HI R5, RZ, 0x1f, R4 ;  /* 0x0000001fff050819 */ /* 0x000fe40000011404 */
[----:B------:R-:W-:Y:S01]  /*4ca0*/  @!P0 CS2R R4, SRZ ;  /* 0x0000000000048805 */ /* 0x000fe2000001ff00 */
[----:B------:R-:W-:Y:S01]  /*4cb0*/  IMAD R10, R9, R16, RZ ;  /* 0x00000010090a7224 */ /* 0x000fe200078e02ff */
[----:B-----5:R-:W-:Y:S04]  /*4cc0*/  BAR.SYNC.DEFER_BLOCKING 0x1, 0x180 ;  /* 0x0046000000007b1d */ /* 0x020fe80000010000 */
        /* <DEDUP_REMOVED lines=13> */
[----:B-1----:R-:W-:-:S04]  /*4da0*/  IMAD.WIDE.U32 R4, R9, R14, R4 ;  /* 0x0000000e09047225 */ /* 0x002fc800078e0004 */
        /* <DEDUP_REMOVED lines=11> */
[----:B------:R-:W-:Y:S06]  /*4e60*/  @P0 BRA `(.L_x_2225) ;  /* 0x0000000000340947 */ /* 0x000fec0003800000 */
[----:B------:R-:W-:Y:S01]  /*4e70*/  R2UR UR6, R22 ;  /* 0x00000000160672ca */ /* 0x000fe200000e0000 */
[----:B------:R-:W-:Y:S01]  /*4e80*/  UMOV UR5, 0x1200 ;  /* 0x0000120000057882 */ /* 0x000fe20000000000 */
[----:B------:R-:W-:Y:S01]  /*4e90*/  R2UR UR7, R2 ;  /* 0x00000000020772ca */ /* 0x000fe200000e0000 */
[----:B------:R-:W-:Y:S01]  /*4ea0*/  UMOV UR8, 0x0 ;  /* 0x0000000000087882 */ /* 0x000fe20000000000 */
[----:B------:R-:W-:Y:S01]  /*4eb0*/  PLOP3.LUT P0, PT, PT, PT, PT, 0x80, 0x0 ;  /* 0x000000000000781c */ /* 0x000fe20003f0f070 */
[----:B------:R-:W-:-:S12]  /*4ec0*/  UMOV UR9, 0x14f00000 ;  /* 0x14f0000000097882 */ /* 0x000fd80000000000 */
.L_x_2226:
[----:B------:R-:W-:Y:S01]  /*4ed0*/  @P0 ELECT P1, URZ, PT ;  /* 0x00000000003f082f */ /* 0x000fe20003820000 */
[----:B------:R1:W-:-:S12]  /*4ee0*/  UBLKRED.G.S.ADD.F32.RN [UR6], [UR4], UR5, desc[UR8] ;  /* 0x00000806040073bb */ /* 0x0003d800080a1405 */
[----:B------:R-:W-:Y:S02]  /*4ef0*/  @P1 PLOP3.LUT P0, PT, P1, PT, PT, 0x8, 0x0 ;  /* 0x000000000000181c */ /* 0x000fe40000f0e170 */
[----:B------:R-:W-:-:S11]  /*4f00*/  PLOP3.LUT P1, PT, PT, PT, PT, 0x8, 0x0 ;  /* 0x000000000000781c */ /* 0x000fd60003f2e170 */
[----:B-1----:R-:W-:Y:S05]  /*4f10*/  @P0 BRA.U.ANY `(.L_x_2226) ;  /* 0xfffffffd00ec0947 */ /* 0x002fea000393ffff */
[----:B------:R0:W-:Y:S01]  /*4f20*/  UTMACMDFLUSH ;  /* 0x00000000000079b7 */ /* 0x0001e20000000000 */
[----:B------:R-:W-:-:S04]  /*4f30*/  DEPBAR.LE SB0, 0x0 ;  /* 0x000080000000791a */ /* 0x000fc80000000000 */
.L_x_2225:
[----:B------:R-:W-:Y:S05]  /*4f40*/  BSYNC B0 ;  /* 0x0000000000007941 */ /* 0x000fea0003800000 */
.L_x_2224:
        /* <DEDUP_REMOVED lines=28> */
.L_x_2227:
        /* <DEDUP_REMOVED lines=8> */
.L_x_2186:
        /* <DEDUP_REMOVED lines=21> */
.L_x_2229:
        /* <DEDUP_REMOVED lines=13> */
.L_x_2231:
[----:B------:R-:W-:-:S05]  /*53b0*/  ULDC UR4, c[0x0][0x8c4] ;  /* 0x0002310000047ab9 */ /* 0x000fca0000000800 */
.L_x_2230:
        /* <DEDUP_REMOVED lines=44> */
.L_x_2232:
        /* <DEDUP_REMOVED lines=13> */
.L_x_2233:
        /* <DEDUP_REMOVED lines=12> */
.L_x_2234:
        /* <DEDUP_REMOVED lines=22> */
.L_x_2235:
        /* <DEDUP_REMOVED lines=40> */
.L_x_2238:
[----:B------:R-:W-:Y:S05]  /*5bf0*/  BSYNC B0 ;  /* 0x0000000000007941 */ /* 0x000fea0003800000 */
.L_x_2237:
        /* <DEDUP_REMOVED lines=18> */
.L_x_2240:
[----:B------:R-:W-:Y:S05]  /*5d20*/  BSYNC B0 ;  /* 0x0000000000007941 */ /* 0x000fea0003800000 */
.L_x_2239:
        /* <DEDUP_REMOVED lines=19> */
.L_x_2242:
[----:B------:R-:W-:Y:S05]  /*5e60*/  BSYNC B0 ;  /* 0x0000000000007941 */ /* 0x000fea0003800000 */
.L_x_2241:
[----:B------:R-:W-:Y:S06]  /*5e70*/  BAR.ARV 0xa, 0xa0 ;  /* 0x0282800000007b1d */ /* 0x000fec0000002000 */
[----:B------:R-:W-:Y:S04]  /*5e80*/  BSSY B0, `(.L_x_2243) ;  /* 0x0000003000007945 */ /* 0x000fe80003800000 */
[----:B------:R-:W-:Y:S05]  /*5e90*/  @!P0 BRA `(.L_x_2244) ;  /* 0x0000000000048947 */ /* 0x000fea0003800000 */
[----:B------:R-:W-:-:S04]  /*5ea0*/  DEPBAR.LE SB0, 0x1 ;  /* 0x000080400000791a */ /* 0x000fc80000000000 */
.L_x_2244:
[----:B------:R-:W-:Y:S05]  /*5eb0*/  BSYNC B0 ;  /* 0x0000000000007941 */ /* 0x000fea0003800000 */
.L_x_2243:
[----:B------:R-:W-:Y:S06]  /*5ec0*/  BAR.ARV 0xb, 0xa0 ;  /* 0x02c2800000007b1d */ /* 0x000fec0000002000 */
[----:B------:R-:W-:Y:S04]  /*5ed0*/  BSSY B0, `(.L_x_2245) ;  /* 0x0000003000007945 */ /* 0x000fe80003800000 */
[----:B------:R-:W-:Y:S05]  /*5ee0*/  @!P0 BRA `(.L_x_2246) ;  /* 0x0000000000048947 */ /* 0x000fea0003800000 */
[----:B------:R-:W-:-:S04]  /*5ef0*/  DEPBAR.LE SB0, 0x0 ;  /* 0x000080000000791a */ /* 0x000fc80000000000 */
.L_x_2246:
[----:B------:R-:W-:Y:S05]  /*5f00*/  BSYNC B0 ;  /* 0x0000000000007941 */ /* 0x000fea0003800000 */
.L_x_2245:
[----:B------:R-:W-:Y:S06]  /*5f10*/  BAR.ARV 0xc, 0xa0 ;  /* 0x0302800000007b1d */ /* 0x000fec0000002000 */
[----:B------:R-:W-:Y:S01]  /*5f20*/  UIADD3 UR19, UR7, 0x1, URZ ;  /* 0x0000000107137890 */ /* 0x000fe2000fffe03f */
[----:B------:R-:W-:Y:S11]  /*5f30*/  BRA `(.L_x_2247) ;  /* 0x0000000000047947 */ /* 0x000ff60003800000 */
.L_x_2236:
[----:B------:R-:W-:-:S05]  /*5f40*/  UMOV UR19, UR7 ;  /* 0x0000000700137c82 */ /* 0x000fca0008000000 */
.L_x_2247:
        /* <DEDUP_REMOVED lines=25> */
.L_x_2268:
        /* <DEDUP_REMOVED lines=32> */
.L_x_2249:
[----:B------:R-:W-:Y:S05]  /*62e0*/  BSYNC B0 ;  /* 0x0000000000007941 */ /* 0x000fea0003800000 */
.L_x_2248:
        /* <DEDUP_REMOVED lines=12> */
.L_x_2251:
[----:B------:R-:W-:Y:S05]  /*63b0*/  BSYNC B0 ;  /* 0x0000000000007941 */ /* 0x000fea0003800000 */
.L_x_2250:
        /* <DEDUP_REMOVED lines=13> */
.L_x_2253:
[----:B------:R-:W-:Y:S05]  /*6490*/  BSYNC B0 ;  /* 0x0000000000007941 */ /* 0x000fea0003800000 */
.L_x_2252:
[----:B------:R-:W-:Y:S06]  /*64a0*/  BAR.ARV 0xa, 0xa0 ;  /* 0x0282800000007b1d */ /* 0x000fec0000002000 */
[----:B------:R-:W-:Y:S04]  /*64b0*/  BSSY B0, `(.L_x_2254) ;  /* 0x0000003000007945 */ /* 0x000fe80003800000 */
[----:B------:R-:W-:Y:S05]  /*64c0*/  @!P0 BRA `(.L_x_2255) ;  /* 0x0000000000048947 */ /* 0x000fea0003800000 */
[----:B------:R-:W-:-:S04]  /*64d0*/  DEPBAR.LE SB0, 0x1 ;  /* 0x000080400000791a */ /* 0x000fc80000000000 */
.L_x_2255:
[----:B------:R-:W-:Y:S05]  /*64e0*/  BSYNC B0 ;  /* 0x0000000000007941 */ /* 0x000fea0003800000 */
.L_x_2254:
[----:B------:R-:W-:Y:S06]  /*64f0*/  BAR.ARV 0xb, 0xa0 ;  /* 0x02c2800000007b1d */ /* 0x000fec0000002000 */
[----:B------:R-:W-:Y:S04]  /*6500*/  BSSY B0, `(.L_x_2256) ;  /* 0x0000003000007945 */ /* 0x000fe80003800000 */
[----:B------:R-:W-:Y:S05]  /*6510*/  @!P0 BRA `(.L_x_2257) ;  /* 0x0000000000048947 */ /* 0x000fea0003800000 */
[----:B------:R-:W-:-:S04]  /*6520*/  DEPBAR.LE SB0, 0x0 ;  /* 0x000080000000791a */ /* 0x000fc80000000000 */
.L_x_2257:
[----:B------:R-:W-:Y:S05]  /*6530*/  BSYNC B0 ;  /* 0x0000000000007941 */ /* 0x000fea0003800000 */
.L_x_2256:
        /* <DEDUP_REMOVED lines=13> */
.L_x_2259:
[----:B------:R-:W-:Y:S05]  /*6610*/  BSYNC B0 ;  /* 0x0000000000007941 */ /* 0x000fea0003800000 */
.L_x_2258:
        /* <DEDUP_REMOVED lines=12> */
.L_x_2261:
[----:B------:R-:W-:Y:S05]  /*66e0*/  BSYNC B0 ;  /* 0x0000000000007941 */ /* 0x000fea0003800000 */
.L_x_2260:
        /* <DEDUP_REMOVED lines=13> */
.L_x_2263:
[----:B------:R-:W-:Y:S05]  /*67c0*/  BSYNC B0 ;  /* 0x0000000000007941 */ /* 0x000fea0003800000 */
.L_x_2262:
[----:B------:R-:W-:Y:S06]  /*67d0*/  BAR.ARV 0xa, 0xa0 ;  /* 0x0282800000007b1d */ /* 0x000fec0000002000 */
[----:B------:R-:W-:Y:S04]  /*67e0*/  BSSY B0, `(.L_x_2264) ;  /* 0x0000003000007945 */ /* 0x000fe80003800000 */
[----:B------:R-:W-:Y:S05]  /*67f0*/  @!P0 BRA `(.L_x_2265) ;  /* 0x0000000000048947 */ /* 0x000fea0003800000 */
[----:B------:R-:W-:-:S04]  /*6800*/  DEPBAR.LE SB0, 0x1 ;  /* 0x000080400000791a */ /* 0x000fc80000000000 */
.L_x_2265:
[----:B------:R-:W-:Y:S05]  /*6810*/  BSYNC B0 ;  /* 0x0000000000007941 */ /* 0x000fea0003800000 */
.L_x_2264:
[----:B------:R-:W-:Y:S01]  /*6820*/  UIADD3 UR19, UR19, 0x2, URZ ;  /* 0x0000000213137890 */ /* 0x000fe2000fffe03f */
[----:B------:R-:W-:Y:S06]  /*6830*/  BAR.ARV 0xb, 0xa0 ;  /* 0x02c2800000007b1d */ /* 0x000fec0000002000 */
[----:B------:R-:W-:Y:S01]  /*6840*/  BSSY B0, `(.L_x_2266) ;  /* 0x0000004000007945 */ /* 0x000fe20003800000 */
[----:B------:R-:W-:-:S03]  /*6850*/  ISETP.LE.AND P1, PT, R2, UR19, PT ;  /* 0x0000001302007c0c */ /* 0x000fc6000bf23270 */
[----:B------:R-:W-:Y:S10]  /*6860*/  @!P0 BRA `(.L_x_2267) ;  /* 0x0000000000048947 */ /* 0x000ff40003800000 */
[----:B------:R-:W-:-:S04]  /*6870*/  DEPBAR.LE SB0, 0x0 ;  /* 0x000080000000791a */ /* 0x000fc80000000000 */
.L_x_2267:
[----:B------:R-:W-:Y:S05]  /*6880*/  BSYNC B0 ;  /* 0x0000000000007941 */ /* 0x000fea0003800000 */
.L_x_2266:
[----:B------:R-:W-:Y:S06]  /*6890*/  BAR.ARV 0xc, 0xa0 ;  /* 0x0302800000007b1d */ /* 0x000fec0000002000 */
[----:B------:R-:W-:Y:S02]  /*68a0*/  UIADD3 UR46, UR46, 0x6000, URZ ;  /* 0x000060002e2e7890 */ /* 0x000fe4000fffe03f */
[----:B------:R-:W-:Y:S01]  /*68b0*/  UIADD3 UR6, UR6, 0x6000, URZ ;  /* 0x0000600006067890 */ /* 0x000fe2000fffe03f */
[----:B------:R-:W-:Y:S11]  /*68c0*/  @!P1 BRA `(.L_x_2268) ;  /* 0xfffffff800049947 */ /* 0x000ff6000383ffff */
[----:B------:R-:W-:Y:S05]  /*68d0*/  BRA `(.L_x_2191) ;  /* 0x0000002800ac7947 */ /* 0x000fea0003800000 */
.L_x_2228:
        /* <DEDUP_REMOVED lines=11> */
.L_x_2269:
        /* <DEDUP_REMOVED lines=10> */
.L_x_2271:
[----:B------:R-:W4:Y:S02]  /*6a30*/  LDC R5, c[0x0][0x8c4] ;  /* 0x00023100ff057b82 */ /* 0x000f240000000800 */
.L_x_2270:
        /* <DEDUP_REMOVED lines=48> */
.L_x_2273:
        /* <DEDUP_REMOVED lines=9> */
.L_x_2274:
[----:B------:R-:W-:Y:S05]  /*6dd0*/  @!P0 BRA `(.L_x_2275) ;  /* 0x00000000000c8947 */ /* 0x000fea0003800000 */
[----:B------:R-:W2:Y:S04]  /*6de0*/  LDG.E R5, desc[UR38][R2.64] ;  /* 0x0000002602057981 */ /* 0x000ea8000c1e1900 */
[----:B-1----:R-:W2:Y:S02]  /*6df0*/  LDG.E R14, desc[UR38][R2.64+0x4] ;  /* 0x00000426020e7981 */ /* 0x002ea4000c1e1900 */
[----:B--2---:R-:W-:-:S07]  /*6e00*/  IMAD.IADD R14, R14, 0x1, -R5 ;  /* 0x000000010e0e7824 */ /* 0x004fce00078e0a05 */
.L_x_2275:
        /* <DEDUP_REMOVED lines=20> */
.L_x_2276:
        /* <DEDUP_REMOVED lines=62> */
.L_x_2305:
        /* <DEDUP_REMOVED lines=9> */
.L_x_2279:
        /* <DEDUP_REMOVED lines=112> */
.L_x_2290:
[----:B-1----:R-:W-:-:S05]  /*7ac0*/  IMAD.MOV.U32 R6, RZ, RZ, 0x1 ;  /* 0x00000001ff067424 */ /* 0x002fca00078e00ff */
[----:B------:R-:W-:-:S04]  /*7ad0*/  SHF.L.U32 R6, R6, 0x1f, RZ ;  /* 0x0000001f06067819 */ /* 0x000fc800000006ff */
[----:B------:R-:W1:Y:S02]  /*7ae0*/  SYNCS.PHASECHK.TRANS64.TRYWAIT P1, [R0+URZ+0x36438], R6 ;  /* 0x03643806000075a7 */ /* 0x000e64000802017f */
[----:B-1----:R-:W-:Y:S05]  /*7af0*/  @!P1 BRA `(.L_x_2282) ;  /* 0x0000001800a09947 */ /* 0x002fea0003800000 */
.L_x_2306:
[----:B------:R-:W-:Y:S05]  /*7b00*/  @P0 BRA `(.L_x_2283) ;  /* 0x0000000000140947 */ /* 0x000fea0003800000 */
[----:B------:R-:W-:Y:S01]  /*7b10*/  ISETP.NE.AND P1, PT, R18, RZ, PT ;  /* 0x000000ff1200720c */ /* 0x000fe20003f25270 */
[----:B------:R-:W-:-:S04]  /*7b20*/  IMAD.MOV.U32 R3, RZ, RZ, 0x6100 ;  /* 0x00006100ff037424 */ /* 0x000fc800078e00ff */
[----:B------:R2:W-:Y:S08]  /*7b30*/  SYNCS.ARRIVE.TRANS64 RZ, [R0+URZ+0x36430], R3 ;  /* 0x0364300300ff79a7 */ /* 0x0005f0000800003f */
[----:B------:R-:W-:Y:S05]  /*7b40*/  @!P1 BRA `(.L_x_2283) ;  /* 0x0000000000049947 */ /* 0x000fea0003800000 */
[----:B------:R-:W-:Y:S01]  /*7b50*/  BPT.TRAP 0x1 ;  /* 0x000000040000795c */ /* 0x000fe20000300000 */
.L_x_2283:
        /* <DEDUP_REMOVED lines=48> */
.L_x_2307:
[----:B------:R-:W-:Y:S05]  /*7e60*/  @P0 BRA `(.L_x_2285) ;  /* 0x0000000000140947 */ /* 0x000fea0003800000 */
[----:B------:R-:W-:Y:S01]  /*7e70*/  ISETP.NE.AND P1, PT, R18, RZ, PT ;  /* 0x000000ff1200720c */ /* 0x000fe20003f25270 */
[----:B--2---:R-:W-:-:S04]  /*7e80*/  IMAD.MOV.U32 R3, RZ, RZ, 0x6100 ;  /* 0x00006100ff037424 */ /* 0x004fc800078e00ff */
[----:B------:R3:W-:Y:S08]  /*7e90*/  SYNCS.ARRIVE.TRANS64 RZ, [R0+URZ+0x36418], R3 ;  /* 0x0364180300ff79a7 */ /* 0x0007f0000800003f */
[----:B------:R-:W-:Y:S05]  /*7ea0*/  @!P1 BRA `(.L_x_2285) ;  /* 0x0000000000049947 */ /* 0x000fea0003800000 */
[----:B------:R-:W-:Y:S01]  /*7eb0*/  BPT.TRAP 0x1 ;  /* 0x000000040000795c */ /* 0x000fe20000300000 */
.L_x_2285:
        /* <DEDUP_REMOVED lines=47> */
.L_x_2308:
        /* <DEDUP_REMOVED lines=8> */
.L_x_2287:
        /* <DEDUP_REMOVED lines=37> */
.L_x_2310:
[----:B------:R-:W-:Y:S05]  /*8480*/  @P0 BRA `(.L_x_2289) ;  /* 0x0000000000140947 */ /* 0x000fea0003800000 */
[----:B------:R-:W-:Y:S01]  /*8490*/  ISETP.NE.AND P1, PT, R18, RZ, PT ;  /* 0x000000ff1200720c */ /* 0x000fe20003f25270 */
[----:B--2---:R-:W-:-:S04]  /*84a0*/  IMAD.MOV.U32 R5, RZ, RZ, 0x6100 ;  /* 0x00006100ff057424 */ /* 0x004fc800078e00ff */
[----:B------:R3:W-:Y:S08]  /*84b0*/  SYNCS.ARRIVE.TRANS64 RZ, [R0+URZ+0x36410], R5 ;  /* 0x0364100500ff79a7 */ /* 0x0007f0000800003f */
[----:B------:R-:W-:Y:S05]  /*84c0*/  @!P1 BRA `(.L_x_2289) ;  /* 0x0000000000049947 */ /* 0x000fea0003800000 */
[----:B------:R-:W-:Y:S01]  /*84d0*/  BPT.TRAP 0x1 ;  /* 0x000000040000795c */ /* 0x000fe20000300000 */
.L_x_2289:
        /* <DEDUP_REMOVED lines=44> */
.L_x_2281:
[----:B------:R-:W-:Y:S01]  /*87a0*/  ISETP.NE.AND P1, PT, R20, RZ, PT ;  /* 0x000000ff1400720c */ /* 0x000fe20003f25270 */
[----:B------:R-:W-:Y:S02]  /*87b0*/  IMAD.MOV.U32 R5, RZ, RZ, R14 ;  /* 0x000000ffff057224 */ /* 0x000fe400078e000e */
[----:B------:R-:W-:-:S10]  /*87c0*/  IMAD.MOV.U32 R16, RZ, RZ, 0x1 ;  /* 0x00000001ff107424 */ /* 0x000fd400078e00ff */
[----:B------:R-:W-:Y:S05]  /*87d0*/  @!P1 BRA `(.L_x_2280) ;  /* 0x00000004008c9947 */ /* 0x000fea0003800000 */
[----:B------:R-:W2:Y:S02]  /*87e0*/  SYNCS.PHASECHK.TRANS64.TRYWAIT P1, [R0+URZ+0x36438], R6 ;  /* 0x03643806000075a7 */ /* 0x000ea4000802017f */
[----:B--2---:R-:W-:Y:S05]  /*87f0*/  @!P1 BRA `(.L_x_2291) ;  /* 0x0000000c00c09947 */ /* 0x004fea0003800000 */
.L_x_2311:
[----:B------:R-:W-:Y:S05]  /*8800*/  @P0 BRA `(.L_x_2292) ;  /* 0x0000000000140947 */ /* 0x000fea0003800000 */
[----:B------:R-:W-:Y:S01]  /*8810*/  ISETP.NE.AND P1, PT, R18, RZ, PT ;  /* 0x000000ff1200720c */ /* 0x000fe20003f25270 */
[----:B------:R-:W-:-:S04]  /*8820*/  IMAD.MOV.U32 R5, RZ, RZ, 0x6100 ;  /* 0x00006100ff057424 */ /* 0x000fc800078e00ff */
[----:B------:R3:W-:Y:S08]  /*8830*/  SYNCS.ARRIVE.TRANS64 RZ, [R0+URZ+0x36430], R5 ;  /* 0x0364300500ff79a7 */ /* 0x0007f0000800003f */
[----:B------:R-:W-:Y:S05]  /*8840*/  @!P1 BRA `(.L_x_2292) ;  /* 0x0000000000049947 */ /* 0x000fea0003800000 */
[----:B------:R-:W-:Y:S01]  /*8850*/  BPT.TRAP 0x1 ;  /* 0x000000040000795c */ /* 0x000fe20000300000 */
.L_x_2292:
        /* <DEDUP_REMOVED lines=42> */
.L_x_2312:
[----:B------:R-:W-:Y:S01]  /*8b00*/  IMAD.MOV.U32 R16, RZ, RZ, RZ ;  /* 0x000000ffff107224 */ /* 0x000fe200078e00ff */
[----:B------:R-:W-:Y:S06]  /*8b10*/  @P0 BRA `(.L_x_2294) ;  /* 0x0000000000140947 */ /* 0x000fec0003800000 */
[----:B------:R-:W-:Y:S01]  /*8b20*/  ISETP.NE.AND P1, PT, R18, RZ, PT ;  /* 0x000000ff1200720c */ /* 0x000fe20003f25270 */
[----:B-1----:R-:W-:-:S04]  /*8b30*/  IMAD.MOV.U32 R5, RZ, RZ, 0x6100 ;  /* 0x00006100ff057424 */ /* 0x002fc800078e00ff */
[----:B------:R2:W-:Y:S08]  /*8b40*/  SYNCS.ARRIVE.TRANS64 RZ, [R0+URZ+0x36418], R5 ;  /* 0x0364180500ff79a7 */ /* 0x0005f0000800003f */
[----:B------:R-:W-:Y:S05]  /*8b50*/  @!P1 BRA `(.L_x_2294) ;  /* 0x0000000000049947 */ /* 0x000fea0003800000 */
[----:B------:R-:W-:Y:S01]  /*8b60*/  BPT.TRAP 0x1 ;  /* 0x000000040000795c */ /* 0x000fe20000300000 */
.L_x_2294:
        /* <DEDUP_REMOVED lines=42> */
.L_x_2280:
[----:B------:R-:W-:-:S04]  /*8e10*/  SHF.L.U32 R3, R16, 0x1f, RZ ;  /* 0x0000001f10037819 */ /* 0x000fc800000006ff */
[----:B------:R-:W2:Y:S02]  /*8e20*/  SYNCS.PHASECHK.TRANS64.TRYWAIT P1, [R0+URZ+0x36438], R3 ;  /* 0x03643803000075a7 */ /* 0x000ea4000802017f */
[----:B--2---:R-:W-:Y:S05]  /*8e30*/  @!P1 BRA `(.L_x_2295) ;  /* 0x0000000800589947 */ /* 0x004fea0003800000 */
.L_x_2313:
[----:B------:R-:W-:Y:S05]  /*8e40*/  @P0 BRA `(.L_x_2296) ;  /* 0x0000000000180947 */ /* 0x000fea0003800000 */
[----:B------:R-:W3:Y:S01]  /*8e50*/  S2R R2, SR_TID.X ;  /* 0x0000000000027919 */ /* 0x000ee20000002100 */
[----:B--2---:R-:W-:-:S04]  /*8e60*/  IMAD.MOV.U32 R3, RZ, RZ, 0x6100 ;  /* 0x00006100ff037424 */ /* 0x004fc800078e00ff */
[----:B------:R4:W-:Y:S01]  /*8e70*/  SYNCS.ARRIVE.TRANS64 RZ, [R0+URZ+0x36430], R3 ;  /* 0x0364300300ff79a7 */ /* 0x0009e2000800003f */
[----:B---3--:R-:W-:-:S13]  /*8e80*/  LOP3.LUT P0, RZ, R2, 0x1f, RZ, 0xc0, !PT ;  /* 0x0000001f02ff7812 */ /* 0x008fda000780c0ff */
[----:B----4-:R-:W-:Y:S05]  /*8e90*/  @!P0 BRA `(.L_x_2296) ;  /* 0x0000000000048947 */ /* 0x010fea0003800000 */
[----:B------:R-:W-:Y:S01]  /*8ea0*/  BPT.TRAP 0x1 ;  /* 0x000000040000795c */ /* 0x000fe20000300000 */
.L_x_2296:
        /* <DEDUP_REMOVED lines=44> */
.L_x_2277:
[----:B------:R-:W-:Y:S05]  /*9170*/  BSYNC B0 ;  /* 0x0000000000007941 */ /* 0x000fea0003800000 */
.L_x_2272:
[----:B------:R-:W-:-:S03]  /*9180*/  UMOV UR7, 0xffffffff ;  /* 0xffffffff00077882 */ /* 0x000fc60000000000 */
[----:B------:R-:W-:Y:S05]  /*9190*/  BRA.DIV UR7, `(.L_x_2297) ;  /* 0x0000000607947947 */ /* 0x000fea000b800000 */
[----:B------:R-:W-:-:S13]  /*91a0*/  ELECT P6, URZ, PT ;  /* 0x00000000003f782f */ /* 0x000fda00038c0000 */
.L_x_2316:
[----:B------:R-:W-:Y:S05]  /*91b0*/  @!P6 BRA `(.L_x_2191) ;  /* 0x000000000074e947 */ /* 0x000fea0003800000 */
[----:B------:R-:W3:Y:S02]  /*91c0*/  LDL.LU R3, [R1] ;  /* 0x0000000001037983 */ /* 0x000ee40000300800 */
[----:B---3--:R-:W-:-:S04]  /*91d0*/  LOP3.LUT R3, R3, 0x2, RZ, 0xfc, !PT ;  /* 0x0000000203037812 */ /* 0x008fc800078efcff */
[----:B------:R-:W-:-:S13]  /*91e0*/  ISETP.NE.AND P2, PT, R3, 0x3, PT ;  /* 0x000000030300780c */ /* 0x000fda0003f45270 */
[----:B------:R-:W-:Y:S05]  /*91f0*/  @!P2 BRA `(.L_x_2298) ;  /* 0x000000000004a947 */ /* 0x000fea0003800000 */
[----:B--2---:R-:W-:Y:S01]  /*9200*/  BPT.TRAP 0x1 ;  /* 0x000000040000795c */ /* 0x004fe20000300000 */
.L_x_2298:
        /* <DEDUP_REMOVED lines=15> */
.L_x_2317:
[----:B------:R-:W3:Y:S02]  /*9300*/  SYNCS.PHASECHK.TRANS64.TRYWAIT P0, [R3+URZ], R0 ;  /* 0x00000000030075a7 */ /* 0x000ee4000800017f */
[----:B---3--:R-:W-:Y:S05]  /*9310*/  @!P0 BRA `(.L_x_2300) ;  /* 0x0000000400688947 */ /* 0x008fea0003800000 */
.L_x_2318:
[----:B------:R-:W-:Y:S05]  /*9320*/  @!P2 BRA `(.L_x_2301) ;  /* 0x000000000004a947 */ /* 0x000fea0003800000 */
[----:B--2---:R-:W-:Y:S01]  /*9330*/  BPT.TRAP 0x1 ;  /* 0x000000040000795c */ /* 0x004fe20000300000 */
.L_x_2301:
[----:B------:R-:W-:-:S07]  /*9340*/  SHF.L.U32 R16, R16, 0x1f, RZ ;  /* 0x0000001f10107819 */ /* 0x000fce00000006ff */
.L_x_2302:
[----:B----4-:R4:W1:Y:S02]  /*9350*/  SYNCS.PHASECHK.TRANS64.TRYWAIT P0, [R9+URZ+0x36438], R16 ;  /* 0x03643810090075a7 */ /* 0x010864000800017f */
[----:B-1----:R-:W-:Y:S05]  /*9360*/  @!P0 NANOSLEEP.SYNCS 0x989680 ;  /* 0x009896800000895d */ /* 0x002fea0003900000 */
[----:B------:R-:W1:Y:S02]  /*9370*/  @!P0 SYNCS.PHASECHK.TRANS64 P0, [R9+URZ+0x36438], R16 ;  /* 0x03643810090085a7 */ /* 0x000e64000800007f */
[----:B-1----:R-:W-:Y:S05]  /*9380*/  @!P0 BRA `(.L_x_2302) ;  /* 0xfffffffc00f08947 */ /* 0x002fea000383ffff */
.L_x_2191:
[----:B--2---:R-:W-:Y:S05]  /*9390*/  BSYNC B6 ;  /* 0x0000000000067941 */ /* 0x004fea0003800000 */
.L_x_2185:
[----:B------:R-:W-:Y:S05]  /*93a0*/  EXIT ;  /* 0x000000000000794d */ /* 0x000fea0003800000 */
.L_x_2202:
[----:B------:R-:W-:Y:S02]  /*93b0*/  IMAD.MOV.U32 R12, RZ, RZ, RZ ;  /* 0x000000ffff0c7224 */ /* 0x000fe400078e00ff */
[----:B------:R-:W-:Y:S02]  /*93c0*/  IMAD.MOV.U32 R11, RZ, RZ, 0x1f ;  /* 0x0000001fff0b7424 */ /* 0x000fe400078e00ff */
[----:B------:R-:W-:-:S07]  /*93d0*/  IMAD.MOV.U32 R15, RZ, RZ, -0x1 ;  /* 0xffffffffff0f7424 */ /* 0x000fce00078e00ff */
[----:B-1----:R-:W-:Y:S05]  /*93e0*/  WARPSYNC.COLLECTIVE R15, `(.L_x_2303) ;  /* 0x000000000f087348 */ /* 0x002fea0003c00000 */
[----:B------:R2:W3:Y:S02]  /*93f0*/  SHFL.IDX P6, R14, R13, R12, R11 ;  /* 0x0000000c0d0e7389 */ /* 0x0004e400000c000b */
[----:B-123--:R-:W-:Y:S01]  /*9400*/  ENDCOLLECTIVE ;  /* 0x000000000000791b */ /* 0x00efe20003800000 */
.L_x_2303:
[----:B------:R-:W-:Y:S05]  /*9410*/  BRA `(.L_x_2304) ;  /* 0xffffff7c00fc7947 */ /* 0x000fea000383ffff */
.L_x_2204:
[----:B-1----:R-:W-:-:S04]  /*9420*/  IMAD.U32 R3, RZ, RZ, UR36 ;  /* 0x00000024ff037e24 */ /* 0x002fc8000f8e00ff */
[----:B------:R1:W3:Y:S03]  /*9430*/  SYNCS.PHASECHK.TRANS64.TRYWAIT P0, [R3+URZ+0x36400], R10 ;  /* 0x0364000a030075a7 */ /* 0x0002e6000800017f */
[----:B---3--:R-:W-:Y:S05]  /*9440*/  @!P0 NANOSLEEP.SYNCS 0x989680 ;  /* 0x009896800000895d */ /* 0x008fea0003900000 */
[----:B------:R-:W3:Y:S02]  /*9450*/  @!P0 SYNCS.PHASECHK.TRANS64 P0, [R3+URZ+0x36400], R10 ;  /* 0x0364000a030085a7 */ /* 0x000ee4000800007f */
[----:B---3--:R-:W-:Y:S05]  /*9460*/  @!P0 BRA `(.L_x_2204) ;  /* 0xfffffffc00ec8947 */ /* 0x008fea000383ffff */
[----:B------:R-:W-:Y:S05]  /*9470*/  BRA `(.L_x_2203) ;  /* 0xffffff8000307947 */ /* 0x000fea000383ffff */
.L_x_2208:
[----:B--2---:R2:W3:Y:S02]  /*9480*/  SYNCS.PHASECHK.TRANS64.TRYWAIT P1, [R3+URZ+0x36410], R10 ;  /* 0x0364100a030075a7 */ /* 0x0044e4000802017f */
[----:B---3--:R-:W-:Y:S05]  /*9490*/  @!P1 NANOSLEEP.SYNCS 0x989680 ;  /* 0x009896800000995d */ /* 0x008fea0003900000 */
[----:B------:R-:W3:Y:S02]  /*94a0*/  @!P1 SYNCS.PHASECHK.TRANS64 P1, [R3+URZ+0x36410], R10 ;  /* 0x0364100a030095a7 */ /* 0x000ee4000802007f */
[----:B---3--:R-:W-:Y:S05]  /*94b0*/  @!P1 BRA `(.L_x_2208) ;  /* 0xfffffffc00f09947 */ /* 0x008fea000383ffff */
[----:B------:R-:W-:Y:S05]  /*94c0*/  BRA `(.L_x_2207) ;  /* 0xffffff88000c7947 */ /* 0x000fea000383ffff */
.L_x_2212:
[----:B----4-:R-:W-:-:S04]  /*94d0*/  IMAD.U32 R12, RZ, RZ, UR36 ;  /* 0x00000024ff0c7e24 */ /* 0x010fc8000f8e00ff */
[----:B------:R4:W1:Y:S03]  /*94e0*/  SYNCS.PHASECHK.TRANS64.TRYWAIT P1, [R12+URZ+0x36430], R11 ;  /* 0x0364300b0c0075a7 */ /* 0x000866000802017f */
[----:B-1----:R-:W-:Y:S05]  /*94f0*/  @!P1 NANOSLEEP.SYNCS 0x989680 ;  /* 0x009896800000995d */ /* 0x002fea0003900000 */
[----:B------:R-:W1:Y:S02]  /*9500*/  @!P1 SYNCS.PHASECHK.TRANS64 P1, [R12+URZ+0x36430], R11 ;  /* 0x0364300b0c0095a7 */ /* 0x000e64000802007f */
[----:B-1----:R-:W-:Y:S05]  /*9510*/  @!P1 BRA `(.L_x_2212) ;  /* 0xfffffffc00ec9947 */ /* 0x002fea000383ffff */
[----:B------:R-:W-:Y:S05]  /*9520*/  BRA `(.L_x_2211) ;  /* 0xffffff8c00ac7947 */ /* 0x000fea000383ffff */
.L_x_2278:
[----:B-1----:R1:W2:Y:S02]  /*9530*/  SYNCS.PHASECHK.TRANS64.TRYWAIT P1, [R0+URZ+0x36420], R6 ;  /* 0x03642006000075a7 */ /* 0x0022a4000802017f */
[----:B--2---:R-:W-:Y:S05]  /*9540*/  @!P1 NANOSLEEP.SYNCS 0x989680 ;  /* 0x009896800000995d */ /* 0x004fea0003900000 */
[----:B------:R-:W2:Y:S02]  /*9550*/  @!P1 SYNCS.PHASECHK.TRANS64 P1, [R0+URZ+0x36420], R6 ;  /* 0x03642006000095a7 */ /* 0x000ea4000802007f */
[----:B--2---:R-:W-:Y:S05]  /*9560*/  @!P1 BRA `(.L_x_2278) ;  /* 0xfffffffc00f09947 */ /* 0x004fea000383ffff */
[----:B------:R-:W-:Y:S05]  /*9570*/  BRA `(.L_x_2305) ;  /* 0xffffffdc006c7947 */ /* 0x000fea000383ffff */
.L_x_2282:
[----:B-1----:R1:W2:Y:S02]  /*9580*/  SYNCS.PHASECHK.TRANS64.TRYWAIT P1, [R0+URZ+0x36438], R6 ;  /* 0x03643806000075a7 */ /* 0x0022a4000802017f */
[----:B--2---:R-:W-:Y:S05]  /*9590*/  @!P1 NANOSLEEP.SYNCS 0x989680 ;  /* 0x009896800000995d */ /* 0x004fea0003900000 */
[----:B------:R-:W2:Y:S02]  /*95a0*/  @!P1 SYNCS.PHASECHK.TRANS64 P1, [R0+URZ+0x36438], R6 ;  /* 0x03643806000095a7 */ /* 0x000ea4000802007f */
[----:B--2---:R-:W-:Y:S05]  /*95b0*/  @!P1 BRA `(.L_x_2282) ;  /* 0xfffffffc00f09947 */ /* 0x004fea000383ffff */
[----:B------:R-:W-:Y:S05]  /*95c0*/  BRA `(.L_x_2306) ;  /* 0xffffffe4004c7947 */ /* 0x000fea000383ffff */
.L_x_2284:
[----:B--2---:R2:W3:Y:S02]  /*95d0*/  SYNCS.PHASECHK.TRANS64.TRYWAIT P1, [R0+URZ+0x36428], R3 ;  /* 0x03642803000075a7 */ /* 0x0044e4000802017f */
[----:B---3--:R-:W-:Y:S05]  /*95e0*/  @!P1 NANOSLEEP.SYNCS 0x989680 ;  /* 0x009896800000995d */ /* 0x008fea0003900000 */
[----:B------:R-:W3:Y:S02]  /*95f0*/  @!P1 SYNCS.PHASECHK.TRANS64 P1, [R0+URZ+0x36428], R3 ;  /* 0x03642803000095a7 */ /* 0x000ee4000802007f */
[----:B---3--:R-:W-:Y:S05]  /*9600*/  @!P1 BRA `(.L_x_2284) ;  /* 0xfffffffc00f09947 */ /* 0x008fea000383ffff */
[----:B------:R-:W-:Y:S05]  /*9610*/  BRA `(.L_x_2307) ;  /* 0xffffffe800107947 */ /* 0x000fea000383ffff */
.L_x_2286:
        /* <DEDUP_REMOVED lines=8> */
.L_x_2288:
[----:B------:R-:W-:-:S07]  /*96a0*/  SHF.L.U32 R5, R7, 0x1f, RZ ;  /* 0x0000001f07057819 */ /* 0x000fce00000006ff */
.L_x_2309:
[----:B--2---:R2:W3:Y:S02]  /*96b0*/  SYNCS.PHASECHK.TRANS64.TRYWAIT P1, [R0+URZ+0x36420], R5 ;  /* 0x03642005000075a7 */ /* 0x0044e4000802017f */
[----:B---3--:R-:W-:Y:S05]  /*96c0*/  @!P1 NANOSLEEP.SYNCS 0x989680 ;  /* 0x009896800000995d */ /* 0x008fea0003900000 */
[----:B------:R-:W3:Y:S02]  /*96d0*/  @!P1 SYNCS.PHASECHK.TRANS64 P1, [R0+URZ+0x36420], R5 ;  /* 0x03642005000095a7 */ /* 0x000ee4000802007f */
[----:B---3--:R-:W-:Y:S05]  /*96e0*/  @!P1 BRA `(.L_x_2309) ;  /* 0xfffffffc00f09947 */ /* 0x008fea000383ffff */
[----:B------:R-:W-:Y:S05]  /*96f0*/  BRA `(.L_x_2310) ;  /* 0xffffffec00607947 */ /* 0x000fea000383ffff */
.L_x_2291:
[----:B--2---:R2:W3:Y:S02]  /*9700*/  SYNCS.PHASECHK.TRANS64.TRYWAIT P1, [R0+URZ+0x36438], R6 ;  /* 0x03643806000075a7 */ /* 0x0044e4000802017f */
[----:B---3--:R-:W-:Y:S05]  /*9710*/  @!P1 NANOSLEEP.SYNCS 0x989680 ;  /* 0x009896800000995d */ /* 0x008fea0003900000 */
[----:B------:R-:W3:Y:S02]  /*9720*/  @!P1 SYNCS.PHASECHK.TRANS64 P1, [R0+URZ+0x36438], R6 ;  /* 0x03643806000095a7 */ /* 0x000ee4000802007f */
[----:B---3--:R-:W-:Y:S05]  /*9730*/  @!P1 BRA `(.L_x_2291) ;  /* 0xfffffffc00f09947 */ /* 0x008fea000383ffff */
[----:B------:R-:W-:Y:S05]  /*9740*/  BRA `(.L_x_2311) ;  /* 0xfffffff0002c7947 */ /* 0x000fea000383ffff */
.L_x_2293:
[----:B-1----:R1:W2:Y:S02]  /*9750*/  SYNCS.PHASECHK.TRANS64.TRYWAIT P1, [R0+URZ+0x36428], R5 ;  /* 0x03642805000075a7 */ /* 0x0022a4000802017f */
[----:B--2---:R-:W-:Y:S05]  /*9760*/  @!P1 NANOSLEEP.SYNCS 0x989680 ;  /* 0x009896800000995d */ /* 0x004fea0003900000 */
[----:B------:R-:W2:Y:S02]  /*9770*/  @!P1 SYNCS.PHASECHK.TRANS64 P1, [R0+URZ+0x36428], R5 ;  /* 0x03642805000095a7 */ /* 0x000ea4000802007f */
[----:B--2---:R-:W-:Y:S05]  /*9780*/  @!P1 BRA `(.L_x_2293) ;  /* 0xfffffffc00f09947 */ /* 0x004fea000383ffff */
[----:B------:R-:W-:Y:S05]  /*9790*/  BRA `(.L_x_2312) ;  /* 0xfffffff000d87947 */ /* 0x000fea000383ffff */
.L_x_2295:
[----:B--2---:R2:W3:Y:S02]  /*97a0*/  SYNCS.PHASECHK.TRANS64.TRYWAIT P1, [R0+URZ+0x36438], R3 ;  /* 0x03643803000075a7 */ /* 0x0044e4000802017f */
[----:B---3--:R-:W-:Y:S05]  /*97b0*/  @!P1 NANOSLEEP.SYNCS 0x989680 ;  /* 0x009896800000995d */ /* 0x008fea0003900000 */
[----:B------:R-:W3:Y:S02]  /*97c0*/  @!P1 SYNCS.PHASECHK.TRANS64 P1, [R0+URZ+0x36438], R3 ;  /* 0x03643803000095a7 */ /* 0x000ee4000802007f */
[----:B---3--:R-:W-:Y:S05]  /*97d0*/  @!P1 BRA `(.L_x_2295) ;  /* 0xfffffffc00f09947 */ /* 0x008fea000383ffff */
[----:B------:R-:W-:Y:S05]  /*97e0*/  BRA `(.L_x_2313) ;  /* 0xfffffff400947947 */ /* 0x000fea000383ffff */
.L_x_2297:
[----:B------:R-:W-:Y:S01]  /*97f0*/  BSSY B0, `(.L_x_2314) ;  /* 0x0000006000007945 */ /* 0x000fe20003800000 */
[----:B------:R-:W-:-:S07]  /*9800*/  IMAD.MOV.U32 R15, RZ, RZ, -0x1 ;  /* 0xffffffffff0f7424 */ /* 0x000fce00078e00ff */
[----:B--2---:R-:W-:Y:S05]  /*9810*/  WARPSYNC.COLLECTIVE R15, `(.L_x_2315) ;  /* 0x000000000f0c7348 */ /* 0x004fea0003c00000 */
[----:B------:R-:W-:Y:S02]  /*9820*/  ELECT P6, UR62, PT ;  /* 0x00000000003e782f */ /* 0x000fe400038c0000 */
[----:B------:R-:W-:Y:S01]  /*9830*/  MOV R14, UR62 ;  /* 0x0000003e000e7c02 */ /* 0x000fe20008000f00 */
[----:B--2---:R-:W-:Y:S10]  /*9840*/  ENDCOLLECTIVE ;  /* 0x000000000000791b */ /* 0x004ff40003800000 */
.L_x_2315:
[----:B------:R-:W-:Y:S05]  /*9850*/  BSYNC B0 ;  /* 0x0000000000007941 */ /* 0x000fea0003800000 */
.L_x_2314:
[----:B------:R-:W-:Y:S05]  /*9860*/  BRA `(.L_x_2316) ;  /* 0xfffffff800507947 */ /* 0x000fea000383ffff */
.L_x_2299:
[----:B-1----:R1:W3:Y:S02]  /*9870*/  SYNCS.PHASECHK.TRANS64.TRYWAIT P0, [R7+URZ], R4 ;  /* 0x00000004070075a7 */ /* 0x0022e4000800017f */
[----:B---3--:R-:W-:Y:S05]  /*9880*/  @!P0 NANOSLEEP.SYNCS 0x989680 ;  /* 0x009896800000895d */ /* 0x008fea0003900000 */
[----:B------:R-:W3:Y:S02]  /*9890*/  @!P0 SYNCS.PHASECHK.TRANS64 P0, [R7+URZ], R4 ;  /* 0x00000004070085a7 */ /* 0x000ee4000800007f */
[----:B---3--:R-:W-:Y:S05]  /*98a0*/  @!P0 BRA `(.L_x_2299) ;  /* 0xfffffffc00f08947 */ /* 0x008fea000383ffff */
[----:B------:R-:W-:Y:S05]  /*98b0*/  BRA `(.L_x_2317) ;  /* 0xfffffff800907947 */ /* 0x000fea000383ffff */
.L_x_2300:
[----:B---3--:R3:W4:Y:S02]  /*98c0*/  SYNCS.PHASECHK.TRANS64.TRYWAIT P0, [R3+URZ], R0 ;  /* 0x00000000030075a7 */ /* 0x008724000800017f */
[----:B----4-:R-:W-:Y:S05]  /*98d0*/  @!P0 NANOSLEEP.SYNCS 0x989680 ;  /* 0x009896800000895d */ /* 0x010fea0003900000 */
[----:B------:R-:W4:Y:S02]  /*98e0*/  @!P0 SYNCS.PHASECHK.TRANS64 P0, [R3+URZ], R0 ;  /* 0x00000000030085a7 */ /* 0x000f24000800007f */
[----:B----4-:R-:W-:Y:S05]  /*98f0*/  @!P0 BRA `(.L_x_2300) ;  /* 0xfffffffc00f08947 */ /* 0x010fea000383ffff */
[----:B------:R-:W-:Y:S05]  /*9900*/  BRA `(.L_x_2318) ;  /* 0xfffffff800847947 */ /* 0x000fea000383ffff */
.L_x_2319:
        /* <DEDUP_REMOVED lines=15> */
.L_x_3869:


//--------------------- .text._ZN7cutlass13device_kernelIN5flash11enable_sm90INS1_16FlashAttnBwdSm90INS1_25CollectiveMainloopBwdSm90ILi2ELi1ELi1EN4cute5tupleIJNS5_1CILi1EEES8_S8_EEENS6_IJNS7_ILi64EEENS7_ILi96EEENS7_ILi192EEEEEENS_10bfloat16_tEfNS_4arch4Sm90ELb0ELb1ELb1ELb1ELb1ELb0ELb1ELb0ELi3ELi1ELi1ELi1ELb0EEENS1_24CollectiveEpilogueBwdGQAISD_fSG_Li384ELb1ELb1EEENS1_19SingleTileSchedulerILb1ELb0ELb0ELi96EEEEEEEEEvNT_6ParamsE --------------------------
	.section	.text._ZN7cutlass13device_kernelIN5flash11enable_sm90INS1_16FlashAttnBwdSm90INS1_25CollectiveMainloopBwdSm90ILi2ELi1ELi1EN4cute5tupleIJNS5_1CILi1EEES8_S8_EEENS6_IJNS7_ILi64EEENS7_ILi96EEENS7_ILi192EEEEEENS_10bfloat16_tEfNS_4arch4Sm90ELb0ELb1ELb1ELb1ELb1ELb0ELb1ELb0ELi3ELi1ELi1ELi1ELb0EEENS1_24CollectiveEpilogueBwdGQAISD_fSG_Li384ELb1ELb1EEENS1_19SingleTileSchedulerILb1ELb0ELb0ELi96EEEEEEEEEvNT_6ParamsE,"ax",@progbits
	.align	128
.text._ZN7cutlass13device_kernelIN5flash11enable_sm90INS1_16FlashAttnBwdSm90INS1_25CollectiveMainloopBwdSm90ILi2ELi1ELi1EN4cute5tupleIJNS5_1CILi1EEES8_S8_EEENS6_IJNS7_ILi64EEENS7_ILi96EEENS7_ILi192EEEEEENS_10bfloat16_tEfNS_4arch4Sm90ELb0ELb1ELb1ELb1ELb1ELb0ELb1ELb0ELi3ELi1ELi1ELi1ELb0EEENS1_24CollectiveEpilogueBwdGQAISD_fSG_Li384ELb1ELb1EEENS1_19SingleTileSchedulerILb1ELb0ELb0ELi96EEEEEEEEEvNT_6ParamsE:
        .type           _ZN7cutlass13device_kernelIN5flash11enable_sm90INS1_16FlashAttnBwdSm90INS1_25CollectiveMainloopBwdSm90ILi2ELi1ELi1EN4cute5tupleIJNS5_1CILi1EEES8_S8_EEENS6_IJNS7_ILi64EEENS7_ILi96EEENS7_ILi192EEEEEENS_10bfloat16_tEfNS_4arch4Sm90ELb0ELb1ELb1ELb1ELb1ELb0ELb1ELb0ELi3ELi1ELi1ELi1ELb0EEENS1_24CollectiveEpilogueBwdGQAISD_fSG_Li384ELb1ELb1EEENS1_19SingleTileSchedulerILb1ELb0ELb0ELi96EEEEEEEEEvNT_6ParamsE,@function
        .size           _ZN7cutlass13device_kernelIN5flash11enable_sm90INS1_16FlashAttnBwdSm90INS1_25CollectiveMainloopBwdSm90ILi2ELi1ELi1EN4cute5tupleIJNS5_1CILi1EEES8_S8_EEENS6_IJNS7_ILi64EEENS7_ILi96EEENS7_ILi192EEEEEENS_10bfloat16_tEfNS_4arch4Sm90ELb0ELb1ELb1ELb1ELb1ELb0ELb1ELb0ELi3ELi1ELi1ELi1ELb0EEENS1_24CollectiveEpilogueBwdGQAISD_fSG_Li384ELb1ELb1EEENS1_19SingleTileSchedulerILb1ELb0ELb0ELi96EEEEEEEEEvNT_6ParamsE,(.L_x_3870 - _ZN7cutlass13device_kernelIN5flash11enable_sm90INS1_16FlashAttnBwdSm90INS1_25CollectiveMainloopBwdSm90ILi2ELi1ELi1EN4cute5tupleIJNS5_1CILi1EEES8_S8_EEENS6_IJNS7_ILi64EEENS7_ILi96EEENS7_ILi192EEEEEENS_10bfloat16_tEfNS_4arch4Sm90ELb0ELb1ELb1ELb1ELb1ELb0ELb1ELb0ELi3ELi1ELi1ELi1ELb0EEENS1_24CollectiveEpilogueBwdGQAISD_fSG_Li384ELb1ELb1EEENS1_19SingleTileSchedulerILb1ELb0ELb0ELi96EEEEEEEEEvNT_6ParamsE)
        .other          _ZN7cutlass13device_kernelIN5flash11enable_sm90INS1_16FlashAttnBwdSm90INS1_25CollectiveMainloopBwdSm90ILi2ELi1ELi1EN4cute5tupleIJNS5_1CILi1EEES8_S8_EEENS6_IJNS7_ILi64EEENS7_ILi96EEENS7_ILi192EEEEEENS_10bfloat16_tEfNS_4arch4Sm90ELb0ELb1ELb1ELb1ELb1ELb0ELb1ELb0ELi3ELi1ELi1ELi1ELb0EEENS1_24CollectiveEpilogueBwdGQAISD_fSG_Li384ELb1ELb1EEENS1_19SingleTileSchedulerILb1ELb0ELb0ELi96EEEEEEEEEvNT_6ParamsE,@"STO_CUDA_ENTRY STV_DEFAULT"
_ZN7cutlass13device_kernelIN5flash11enable_sm90INS1_16FlashAttnBwdSm90INS1_25CollectiveMainloopBwdSm90ILi2ELi1ELi1EN4cute5tupleIJNS5_1CILi1EEES8_S8_EEENS6_IJNS7_ILi64EEENS7_ILi96EEENS7_ILi192EEEEEENS_10bfloat16_tEfNS_4arch4Sm90ELb0ELb1ELb1ELb1ELb1ELb0ELb1ELb0ELi3ELi1ELi1ELi1ELb0EEENS1_24CollectiveEpilogueBwdGQAISD_fSG_Li384ELb1ELb1EEENS1_19SingleTileSchedulerILb1ELb0ELb0ELi96EEEEEEEEEvNT_6ParamsE:
        /* <DEDUP_REMOVED lines=23> */
.L_x_2321:
[----:B------:R-:W-:Y:S05]  /*0170*/  BSYNC B0 ;  /* 0x0000000000007941 */ /* 0x000fea0003800000 */
.L_x_2320:
        /* <DEDUP_REMOVED lines=34> */
.L_x_2322:
        /* <DEDUP_REMOVED lines=20> */
.L_x_2323:
        /* <DEDUP_REMOVED lines=9> */
.L_x_2326:
        /* <DEDUP_REMOVED lines=21> */
.L_x_2327:
        /* <DEDUP_REMOVED lines=10> */
.L_x_2329:
[----:B------:R-:W2:Y:S02]  /*0760*/  LDC R0, c[0x0][0x8c4] ;  /* 0x00023100ff007b82 */ /* 0x000ea40000000800 */
.L_x_2328:
        /* <DEDUP_REMOVED lines=16> */
.L_x_2331:
        /* <DEDUP_REMOVED lines=10> */
.L_x_2332:
        /* <DEDUP_REMOVED lines=8> */
.L_x_2333:
        /* <DEDUP_REMOVED lines=9> */
.L_x_2334:
        /* <DEDUP_REMOVED lines=22> */
.L_x_2335:
        /* <DEDUP_REMOVED lines=79> */
.L_x_2338:
        /* <DEDUP_REMOVED lines=15> */
.L_x_2337:
        /* <DEDUP_REMOVED lines=20> */
.L_x_2340:
        /* <DEDUP_REMOVED lines=15> */
.L_x_2339:
        /* <DEDUP_REMOVED lines=8> */
.L_x_2483:
        /* <DEDUP_REMOVED lines=19> */
.L_x_2342:
        /* <DEDUP_REMOVED lines=113> */
.L_x_2362:
[----:B------:R-:W-:-:S13]  /*1c50*/  ISETP.NE.AND P0, PT, R8, 0x3, PT ;  /* 0x000000030800780c */ /* 0x000fda0003f05270 */
[----:B------:R-:W-:Y:S05]  /*1c60*/  @!P0 BRA `(.L_x_2344) ;  /* 0x0000000000048947 */ /* 0x000fea0003800000 */
[----:B------:R-:W-:Y:S01]  /*1c70*/  BPT.TRAP 0x1 ;  /* 0x000000040000795c */ /* 0x000fe20000300000 */
.L_x_2344:
[----:B------:R-:W-:Y:S02]  /*1c80*/  LEA R3, R2, UR36, 0x3 ;  /* 0x0000002402037c11 */ /* 0x000fe4000f8e18ff */
[----:B------:R-:W-:-:S04]  /*1c90*/  SHF.L.U32 R10, R7, 0x1f, RZ ;  /* 0x0000001f070a7819 */ /* 0x000fc800000006ff */
[----:B------:R1:W2:Y:S01]  /*1ca0*/  SYNCS.PHASECHK.TRANS64.TRYWAIT P1, [R3+URZ+0x36410], R10 ;  /* 0x0364100a030075a7 */ /* 0x0002a2000802017f */
[----:B------:R-:W-:Y:S05]  /*1cb0*/  @!P0 BRA `(.L_x_2345) ;  /* 0x0000000000048947 */ /* 0x000fea0003800000 */
[----:B------:R-:W-:Y:S01]  /*1cc0*/  BPT.TRAP 0x1 ;  /* 0x000000040000795c */ /* 0x000fe20000300000 */
.L_x_2345:
[----:B--2---:R-:W-:Y:S05]  /*1cd0*/  @P1 BRA `(.L_x_2346) ;  /* 0x0000000000081947 */ /* 0x004fea0003800000 */
[----:B------:R-:W2:Y:S02]  /*1ce0*/  SYNCS.PHASECHK.TRANS64.TRYWAIT P1, [R3+URZ+0x36410], R10 ;  /* 0x0364100a030075a7 */ /* 0x000ea4000802017f */
[----:B--2---:R-:W-:Y:S05]  /*1cf0*/  @!P1 BRA `(.L_x_2347) ;  /* 0x0000008800949947 */ /* 0x004fea0003800000 */
.L_x_2346:
        /* <DEDUP_REMOVED lines=103> */
.L_x_2348:
[----:B-1----:R-:W-:-:S04]  /*2370*/  SHF.L.U32 R11, R5, 0x1f, RZ ;  /* 0x0000001f050b7819 */ /* 0x002fc800000006ff */
[----:B------:R1:W4:Y:S01]  /*2380*/  SYNCS.PHASECHK.TRANS64.TRYWAIT P1, [UR36+0x36430], R11 ;  /* 0x0364300bff0075a7 */ /* 0x0003220008020164 */
[----:B------:R-:W-:Y:S05]  /*2390*/  @!P0 BRA `(.L_x_2349) ;  /* 0x0000000000048947 */ /* 0x000fea0003800000 */
[----:B------:R-:W-:Y:S01]  /*23a0*/  BPT.TRAP 0x1 ;  /* 0x000000040000795c */ /* 0x000fe20000300000 */
.L_x_2349:
[----:B----4-:R-:W-:Y:S05]  /*23b0*/  @P1 BRA `(.L_x_2350) ;  /* 0x0000000000081947 */ /* 0x010fea0003800000 */
[----:B------:R-:W4:Y:S02]  /*23c0*/  SYNCS.PHASECHK.TRANS64.TRYWAIT P1, [UR36+0x36430], R11 ;  /* 0x0364300bff0075a7 */ /* 0x000f240008020164 */
[----:B----4-:R-:W-:Y:S05]  /*23d0*/  @!P1 BRA `(.L_x_2351) ;  /* 0x0000008000f09947 */ /* 0x010fea0003800000 */
.L_x_2350:
        /* <DEDUP_REMOVED lines=145> */
.L_x_2354:
[----:B------:R-:W-:-:S13]  /*2cf0*/  ISETP.NE.AND P1, PT, R140, 0x1, PT ;  /* 0x000000018c00780c */ /* 0x000fda0003f25270 */
[----:B------:R-:W1:Y:S08]  /*2d00*/  @P1 LDC R143, c[0x0][0x754] ;  /* 0x0001d500ff8f1b82 */ /* 0x000e700000000800 */
[----:B------:R-:W2:Y:S01]  /*2d10*/  @P1 LDC R142, c[0x0][0x758] ;  /* 0x0001d600ff8e1b82 */ /* 0x000ea20000000800 */
[----:B-1----:R-:W-:-:S05]  /*2d20*/  @P1 IMAD.HI.U32 R143, R145, R143, RZ ;  /* 0x0000008f918f1227 */ /* 0x002fca00078e00ff */
[----:B--2---:R-:W-:-:S07]  /*2d30*/  @P1 SHF.R.U32.HI R145, RZ, R142, R143 ;  /* 0x0000008eff911219 */ /* 0x004fce000001168f */
.L_x_2355:
[----:B------:R-:W-:Y:S05]  /*2d40*/  BSYNC B0 ;  /* 0x0000000000007941 */ /* 0x000fea0003800000 */
.L_x_2353:
[----:B------:R-:W2:Y:S01]  /*2d50*/  LDL R142, [R1+0x10] ;  /* 0x00001000018e7983 */ /* 0x000ea20000100800 */
[----:B------:R-:W-:Y:S01]  /*2d60*/  IADD3 R150, R141, UR4, R4 ;  /* 0x000000048d967c10 */ /* 0x000fe2000fffe004 */
[----:B--2---:R-:W-:-:S05]  /*2d70*/  IMAD R145, R145, R140, R142 ;  /* 0x0000008c91917224 */ /* 0x004fca00078e028e */
[----:B------:R-:W-:Y:S02]  /*2d80*/  VIADDMNMX R146, R145, R140, R146, PT ;  /* 0x0000008c91927246 */ /* 0x000fe40003800192 */
[----:B------:R-:W-:-:S07]  /*2d90*/  VIMNMX R150, R150, R145, !PT ;  /* 0x0000009196967248 */ /* 0x000fce0007fe0100 */
.L_x_2352:
        /* <DEDUP_REMOVED lines=17> */
.L_x_2358:
[----:B------:R-:W-:-:S13]  /*2eb0*/  ISETP.NE.AND P1, PT, R140, 0x1, PT ;  /* 0x000000018c00780c */ /* 0x000fda0003f25270 */
[----:B------:R-:W1:Y:S08]  /*2ec0*/  @P1 LDC R142, c[0x0][0x754] ;  /* 0x0001d500ff8e1b82 */ /* 0x000e700000000800 */
[----:B------:R-:W2:Y:S01]  /*2ed0*/  @P1 LDC R141, c[0x0][0x758] ;  /* 0x0001d600ff8d1b82 */ /* 0x000ea20000000800 */
[----:B-1----:R-:W-:-:S05]  /*2ee0*/  @P1 IMAD.HI.U32 R142, R143, R142, RZ ;  /* 0x0000008e8f8e1227 */ /* 0x002fca00078e00ff */
[----:B--2---:R-:W-:-:S07]  /*2ef0*/  @P1 SHF.R.U32.HI R143, RZ, R141, R142 ;  /* 0x0000008dff8f1219 */ /* 0x004fce000001168e */
.L_x_2359:
[----:B------:R-:W-:Y:S05]  /*2f00*/  BSYNC B0 ;  /* 0x0000000000007941 */ /* 0x000fea0003800000 */
.L_x_2357:
[----:B------:R-:W2:Y:S02]  /*2f10*/  LDL R141, [R1+0x10] ;  /* 0x00001000018d7983 */ /* 0x000ea40000100800 */
[----:B--2---:R-:W-:-:S05]  /*2f20*/  IMAD R143, R143, R140, R141 ;  /* 0x0000008c8f8f7224 */ /* 0x004fca00078e028d */
[----:B------:R-:W-:Y:S02]  /*2f30*/  VIMNMX R147, R147, R143, !PT ;  /* 0x0000008f93937248 */ /* 0x000fe40007fe0100 */
[----:B------:R-:W-:-:S07]  /*2f40*/  VIADDMNMX R144, R143, R140, R144, PT ;  /* 0x0000008c8f907246 */ /* 0x000fce0003800190 */
.L_x_2356:
        /* <DEDUP_REMOVED lines=283> */
.L_x_2360:
        /* <DEDUP_REMOVED lines=59> */
.L_x_2361:
        /* <DEDUP_REMOVED lines=63> */
.L_x_2336:
[----:B------:R-:W-:Y:S05]  /*48a0*/  @P0 BRA `(.L_x_2330) ;  /* 0x0000005c006c0947 */ /* 0x000fea0003800000 */
[----:B------:R-:W3:Y:S01]  /*48b0*/  LDL.LU R120, [R1+0x18] ;  /* 0x0000180001787983 */ /* 0x000ee20000300800 */
[----:B--2---:R-:W2:Y:S01]  /*48c0*/  LDC.64 R2, c[0x0][0x878] ;  /* 0x00021e00ff027b82 */ /* 0x004ea20000000a00 */
[----:B------:R-:W-:Y:S01]  /*48d0*/  ULDC UR7, c[0x0][0x870] ;  /* 0x00021c0000077ab9 */ /* 0x000fe20000000800 */
[----:B------:R-:W-:Y:S01]  /*48e0*/  ULDC UR6, c[0x0][0x80c] ;  /* 0x0002030000067ab9 */ /* 0x000fe20000000800 */
[----:B------:R-:W4:Y:S01]  /*48f0*/  S2R R8, SR_TID.X ;  /* 0x0000000000087919 */ /* 0x000f220000002100 */
[----:B------:R-:W5:Y:S01]  /*4900*/  S2R R0, SR_CTAID.Y ;  /* 0x0000000000007919 */ /* 0x000f620000002600 */
[----:B------:R-:W5:Y:S03]  /*4910*/  S2R R16, SR_CTAID.X ;  /* 0x0000000000107919 */ /* 0x000f660000002500 */
[----:B------:R-:W4:Y:S01]  /*4920*/  S2UR UR5, SR_CgaCtaId ;  /* 0x00000000000579c3 */ /* 0x000f220000008800 */
[----:B------:R-:W-:-:S07]  /*4930*/  UMOV UR4, 0x400 ;  /* 0x0000040000047882 */ /* 0x000fce0000000000 */
[----:B------:R-:W5:Y:S01]  /*4940*/  LDC.64 R18, c[0x0][0x820] ;  /* 0x00020800ff127b82 */ /* 0x000f620000000a00 */
[----:B--2---:R-:W-:-:S04]  /*4950*/  ISETP.NE.U32.AND P0, PT, R2, RZ, PT ;  /* 0x000000ff0200720c */ /* 0x004fc80003f05070 */
[----:B------:R-:W-:-:S03]  /*4960*/  ISETP.NE.AND.EX P0, PT, R3, RZ, PT, P0 ;  /* 0x000000ff0300720c */ /* 0x000fc60003f05300 */
[----:B------:R-:W2:Y:S08]  /*4970*/  LDC.64 R20, c[0x0][0x848] ;  /* 0x00021200ff147b82 */ /* 0x000eb00000000a00 */
[----:B------:R-:W4:Y:S08]  /*4980*/  LDC R3, c[0x0][0x850] ;  /* 0x00021400ff037b82 */ /* 0x000f300000000800 */
[----:B-1----:R-:W3:Y:S08]  /*4990*/  @P0 LDC.64 R4, c[0x0][0x878] ;  /* 0x00021e00ff040b82 */ /* 0x002ef00000000a00 */
[----:B------:R-:W1:Y:S01]  /*49a0*/  LDC.64 R22, c[0x0][0x800] ;  /* 0x00020000ff167b82 */ /* 0x000e620000000a00 */
[----:B---3--:R-:W-:-:S06]  /*49b0*/  @P0 IMAD.WIDE R4, R120, 0x4, R4 ;  /* 0x0000000478040825 */ /* 0x008fcc00078e0204 */
[----:B------:R3:W2:Y:S01]  /*49c0*/  @P0 LDG.E R5, desc[UR38][R4.64] ;  /* 0x0000002604050981 */ /* 0x0006a2000c1e1900 */
[----:B------:R-:W-:Y:S01]  /*49d0*/  BAR.SYNC.DEFER_BLOCKING 0x1, 0x180 ;  /* 0x0046000000007b1d */ /* 0x000fe20000010000 */
[----:B----4-:R-:W-:Y:S01]  /*49e0*/  ISETP.NE.AND P2, PT, R3, 0x1, PT ;  /* 0x000000010300780c */ /* 0x010fe20003f45270 */
        /* <DEDUP_REMOVED lines=10> */
[----:B------:R-:W4:Y:S01]  /*4a90*/  @P2 LDC R9, c[0x0][0x858] ;  /* 0x00021600ff092b82 */ /* 0x000f220000000800 */
[----:B-----5:R-:W-:Y:S02]  /*4aa0*/  IMAD.MOV.U32 R2, RZ, RZ, R0 ;  /* 0x000000ffff027224 */ /* 0x020fe400078e0000 */
[----:B------:R-:W-:-:S04]  /*4ab0*/  IMAD R10, R11, 0x600, R6 ;  /* 0x000006000b0a7824 */ /* 0x000fc800078e0206 */
[----:B------:R-:W-:Y:S02]  /*4ac0*/  IMAD.SHL.U32 R10, R10, 0x4, RZ ;  /* 0x000000040a0a7824 */ /* 0x000fe400078e00ff */
[----:B---3--:R-:W-:-:S04]  /*4ad0*/  @P2 IMAD.HI.U32 R4, R0, R7, RZ ;  /* 0x0000000700042227 */ /* 0x008fc800078e00ff */
[----:B------:R-:W-:Y:S01]  /*4ae0*/  IMAD R7, R16, UR7, RZ ;  /* 0x0000000710077c24 */ /* 0x000fe2000f8e02ff */
[----:B----4-:R-:W-:Y:S01]  /*4af0*/  @P2 SHF.R.U32.HI R2, RZ, R9, R4 ;  /* 0x00000009ff022219 */ /* 0x010fe20000011604 */
        /* <DEDUP_REMOVED lines=9> */
[----:B--2---:R-:W-:Y:S02]  /*4b90*/  @P0 IMAD R6, R120, 0x60, R5 ;  /* 0x0000006078060824 */ /* 0x004fe400078e0205 */
        /* <DEDUP_REMOVED lines=39> */
[----:B------:R-:W-:Y:S01]  /*4e10*/  IMAD R12, R11, R20, RZ ;  /* 0x000000140b0c7224 */ /* 0x000fe200078e02ff */
[----:B------:R2:W-:Y:S01]  /*4e20*/  STS.128 [R8+0x5000], R64 ;  /* 0x0050004008007388 */ /* 0x0005e20000000c00 */
[----:B------:R-:W-:Y:S01]  /*4e30*/  IMAD.WIDE.U32 R4, R9, R18, R4 ;  /* 0x0000001209047225 */ /* 0x000fe200078e0004 */
[----:B------:R-:W-:-:S02]  /*4e40*/  IADD3.X R11, R16, UR7, RZ, P0, !PT ;  /* 0x00000007100b7c10 */ /* 0x000fc400087fe4ff */
[----:B------:R2:W-:Y:S01]  /*4e50*/  STS.128 [R8+0x5800], R68 ;  /* 0x0058004408007388 */ /* 0x0005e20000000c00 */
[----:B------:R-:W-:Y:S01]  /*4e60*/  IMAD.WIDE.U32 R6, R9, R20, R6 ;  /* 0x0000001409067225 */ /* 0x000fe200078e0006 */
[----:B-1----:R-:W-:-:S03]  /*4e70*/  LEA R22, P3, R4, R22, 0x2 ;  /* 0x0000001604167211 */ /* 0x002fc600078610ff */
[----:B------:R-:W-:Y:S01]  /*4e80*/  IMAD.MOV R2, RZ, RZ, -R2 ;  /* 0x000000ffff027224 */ /* 0x000fe200078e0a02 */
[----:B---3--:R-:W-:Y:S01]  /*4e90*/  LEA R24, P4, R6, R24, 0x2 ;  /* 0x0000001806187211 */ /* 0x008fe200078810ff */
[----:B------:R-:W-:Y:S02]  /*4ea0*/  IMAD R9, R9, R21, R12 ;  /* 0x0000001509097224 */ /* 0x000fe400078e020c */
[----:B------:R-:W-:Y:S02]  /*4eb0*/  IMAD R17, R3, R2, R0 ;  /* 0x0000000203117224 */ /* 0x000fe400078e0200 */
[----:B------:R-:W-:Y:S02]  /*4ec0*/  IMAD.IADD R3, R5, 0x1, R13 ;  /* 0x0000000105037824 */ /* 0x000fe400078e020d */
[----:B------:R-:W-:Y:S01]  /*4ed0*/  IMAD.IADD R2, R7, 0x1, R9 ;  /* 0x0000000107027824 */ /* 0x000fe200078e0209 */
[----:B--2---:R-:W-:Y:S06]  /*4ee0*/  @P2 BRA `(.L_x_2364) ;  /* 0x0000000000142947 */ /* 0x004fec0003800000 */
.L_x_2365:
[----:B------:R-:W2:Y:S04]  /*4ef0*/  LDG.E.STRONG.GPU R0, desc[UR38][R10.64] ;  /* 0x000000260a007981 */ /* 0x000ea8000c1ef900 */
[----:B--2---:R-:W-:Y:S01]  /*4f00*/  CCTL.IVALL ;  /* 0x00000000ff00798f */ /* 0x004fe20002000000 */
[----:B------:R-:W-:Y:S05]  /*4f10*/  YIELD ;  /* 0x0000000000007946 */ /* 0x000fea0003800000 */
[----:B------:R-:W-:-:S13]  /*4f20*/  ISETP.NE.AND P0, PT, R0, R17, PT ;  /* 0x000000110000720c */ /* 0x000fda0003f05270 */
[----:B------:R-:W-:Y:S05]  /*4f30*/  @P0 BRA `(.L_x_2365) ;  /* 0xfffffffc00ec0947 */ /* 0x000fea000383ffff */
.L_x_2364:
[----:B------:R-:W-:Y:S05]  /*4f40*/  BSYNC B0 ;  /* 0x0000000000007941 */ /* 0x000fea0003800000 */
.L_x_2363:
[----:B------:R-:W-:Y:S01]  /*4f50*/  UMOV UR5, 0xffffffff ;  /* 0xffffffff00057882 */ /* 0x000fe20000000000 */
[----:B------:R-:W-:Y:S02]  /*4f60*/  LEA.HI.X R23, R4, R23, R3, 0x2, P3 ;  /* 0x0000001704177211 */ /* 0x000fe400018f1403 */
[----:B------:R-:W-:Y:S01]  /*4f70*/  LEA.HI.X R2, R6, R25, R2, 0x2, P4 ;  /* 0x0000001906027211 */ /* 0x000fe200020f1402 */
[----:B------:R-:W-:Y:S06]  /*4f80*/  BRA.DIV UR5, `(.L_x_2366) ;  /* 0x0000005a051c7947 */ /* 0x000fec000b800000 */
[----:B------:R-:W-:Y:S01]  /*4f90*/  NOP ;  /* 0x0000000000007918 */ /* 0x000fe20000000000 */
.L_x_2486:
        /* <DEDUP_REMOVED lines=16> */
.L_x_2369:
[----:B------:R-:W-:Y:S01]  /*50a0*/  @P0 ELECT P2, URZ, PT ;  /* 0x00000000003f082f */ /* 0x000fe20003840000 */
[----:B------:R1:W-:-:S12]  /*50b0*/  UBLKRED.G.S.ADD.F32.RN [UR6], [UR4], UR5, desc[UR8] ;  /* 0x00000806040073bb */ /* 0x0003d800080a1405 */
[----:B------:R-:W-:Y:S02]  /*50c0*/  @P2 PLOP3.LUT P0, PT, P2, PT, PT, 0x8, 0x0 ;  /* 0x000000000000281c */ /* 0x000fe4000170e170 */
[----:B------:R-:W-:-:S11]  /*50d0*/  PLOP3.LUT P2, PT, PT, PT, PT, 0x8, 0x0 ;  /* 0x000000000000781c */ /* 0x000fd60003f4e170 */
[----:B-1----:R-:W-:Y:S05]  /*50e0*/  @P0 BRA.U.ANY `(.L_x_2369) ;  /* 0xfffffffd00ec0947 */ /* 0x002fea000393ffff */
[----:B------:R0:W-:Y:S01]  /*50f0*/  UTMACMDFLUSH ;  /* 0x00000000000079b7 */ /* 0x0001e20000000000 */
[----:B------:R-:W-:-:S04]  /*5100*/  DEPBAR.LE SB0, 0x0 ;  /* 0x000080000000791a */ /* 0x000fc80000000000 */
.L_x_2368:
[----:B------:R-:W-:Y:S05]  /*5110*/  BSYNC B0 ;  /* 0x0000000000007941 */ /* 0x000fea0003800000 */
.L_x_2367:
        /* <DEDUP_REMOVED lines=14> */
.L_x_2371:
[----:B------:R-:W-:Y:S05]  /*5200*/  BSYNC B0 ;  /* 0x0000000000007941 */ /* 0x000fea0003800000 */
.L_x_2370:
        /* <DEDUP_REMOVED lines=18> */
.L_x_2374:
[----:B------:R-:W2:Y:S04]  /*5330*/  LDG.E.STRONG.GPU R0, desc[UR38][R2.64] ;  /* 0x0000002602007981 */ /* 0x000ea8000c1ef900 */
[----:B--2---:R-:W-:Y:S01]  /*5340*/  CCTL.IVALL ;  /* 0x00000000ff00798f */ /* 0x004fe20002000000 */
[----:B------:R-:W-:Y:S05]  /*5350*/  YIELD ;  /* 0x0000000000007946 */ /* 0x000fea0003800000 */
[----:B------:R-:W-:-:S13]  /*5360*/  ISETP.NE.AND P0, PT, R0, R17, PT ;  /* 0x000000110000720c */ /* 0x000fda0003f05270 */
[----:B------:R-:W-:Y:S05]  /*5370*/  @P0 BRA `(.L_x_2374) ;  /* 0xfffffffc00ec0947 */ /* 0x000fea000383ffff */
.L_x_2373:
[----:B------:R-:W-:Y:S05]  /*5380*/  BSYNC B0 ;  /* 0x0000000000007941 */ /* 0x000fea0003800000 */
.L_x_2372:
[----:B------:R-:W-:-:S03]  /*5390*/  UMOV UR5, 0xffffffff ;  /* 0xffffffff00057882 */ /* 0x000fc60000000000 */
[----:B------:R-:W-:Y:S05]  /*53a0*/  BRA.DIV UR5, `(.L_x_2375) ;  /* 0x0000005605307947 */ /* 0x000fea000b800000 */
[----:B------:R-:W-:Y:S01]  /*53b0*/  NOP ;  /* 0x0000000000007918 */ /* 0x000fe20000000000 */
.L_x_2489:
        /* <DEDUP_REMOVED lines=16> */
.L_x_2378:
[----:B------:R-:W-:Y:S01]  /*54c0*/  @P0 ELECT P2, URZ, PT ;  /* 0x00000000003f082f */ /* 0x000fe20003840000 */
[----:B------:R2:W-:-:S12]  /*54d0*/  UBLKRED.G.S.ADD.F32.RN [UR6], [UR4], UR5, desc[UR8] ;  /* 0x00000806040073bb */ /* 0x0005d800080a1405 */
[----:B------:R-:W-:Y:S02]  /*54e0*/  @P2 PLOP3.LUT P0, PT, P2, PT, PT, 0x8, 0x0 ;  /* 0x000000000000281c */ /* 0x000fe4000170e170 */
[----:B------:R-:W-:-:S11]  /*54f0*/  PLOP3.LUT P2, PT, PT, PT, PT, 0x8, 0x0 ;  /* 0x000000000000781c */ /* 0x000fd60003f4e170 */
[----:B--2---:R-:W-:Y:S05]  /*5500*/  @P0 BRA.U.ANY `(.L_x_2378) ;  /* 0xfffffffd00ec0947 */ /* 0x004fea000393ffff */
[----:B------:R0:W-:Y:S01]  /*5510*/  UTMACMDFLUSH ;  /* 0x00000000000079b7 */ /* 0x0001e20000000000 */
[----:B------:R-:W-:-:S04]  /*5520*/  DEPBAR.LE SB0, 0x0 ;  /* 0x000080000000791a */ /* 0x000fc80000000000 */
.L_x_2377:
[----:B------:R-:W-:Y:S05]  /*5530*/  BSYNC B0 ;  /* 0x0000000000007941 */ /* 0x000fea0003800000 */
.L_x_2376:
        /* <DEDUP_REMOVED lines=14> */
.L_x_2325:
        /* <DEDUP_REMOVED lines=21> */
.L_x_2380:
        /* <DEDUP_REMOVED lines=13> */
.L_x_2382:
[----:B------:R-:W-:-:S05]  /*5840*/  ULDC UR4, c[0x0][0x8c4] ;  /* 0x0002310000047ab9 */ /* 0x000fca0000000800 */
.L_x_2381:
        /* <DEDUP_REMOVED lines=44> */
.L_x_2383:
        /* <DEDUP_REMOVED lines=13> */
.L_x_2384:
        /* <DEDUP_REMOVED lines=12> */
.L_x_2385:
        /* <DEDUP_REMOVED lines=30> */
.L_x_2386:
        /* <DEDUP_REMOVED lines=14> */
[----:B------:R-:W-:-:S02]  /*5f60*/  ULDC.64 UR16, c[0x0][0x2e0] ;  /* 0x0000b80000107ab9 */ /* 0x000fc40000000a00 */
[----:B------:R-:W-:Y:S02]  /*5f70*/  UIADD3.X UR7, UR5, UR13, URZ, UP0, !UPT ;  /* 0x0000000d05077290 */ /* 0x000fe400087fe43f */
[----:B------:R-:W-:Y:S02]  /*5f80*/  UIMAD UR11, UR19, UR16, URZ ;  /* 0x00000010130b72a4 */ /* 0x000fe4000f8e023f */
[----:B------:R-:W-:Y:S02]  /*5f90*/  UIMAD.WIDE.U32 UR6, UR12, UR16, UR6 ;  /* 0x000000100c0672a5 */ /* 0x000fe4000f8e0006 */
[----:B------:R-:W-:Y:S01]  /*5fa0*/  UIMAD UR17, UR12, UR17, UR11 ;  /* 0x000000110c1172a4 */ /* 0x000fe2000f8e020b */
[----:B------:R-:W-:Y:S02]  /*5fb0*/  ULDC UR19, c[0x0][0x760] ;  /* 0x0001d80000137ab9 */ /* 0x000fe40000000800 */
        /* <DEDUP_REMOVED lines=15> */
.L_x_2391:
[----:B------:R-:W2:Y:S04]  /*60b0*/  LDG.E.STRONG.GPU R0, desc[UR38][R2.64] ;  /* 0x0000002602007981 */ /* 0x000ea8000c1ef900 */
[----:B--2---:R-:W-:Y:S01]  /*60c0*/  CCTL.IVALL ;  /* 0x00000000ff00798f */ /* 0x004fe20002000000 */
[----:B------:R-:W-:Y:S05]  /*60d0*/  YIELD ;  /* 0x0000000000007946 */ /* 0x000fea0003800000 */
[----:B------:R-:W-:-:S13]  /*60e0*/  ISETP.NE.AND P1, PT, R0, UR20, PT ;  /* 0x0000001400007c0c */ /* 0x000fda000bf25270 */
[----:B------:R-:W-:Y:S05]  /*60f0*/  @P1 BRA `(.L_x_2391) ;  /* 0xfffffffc00ec1947 */ /* 0x000fea000383ffff */
.L_x_2390:
[----:B------:R-:W-:Y:S05]  /*6100*/  BSYNC B0 ;  /* 0x0000000000007941 */ /* 0x000fea0003800000 */
.L_x_2389:
[----:B------:R-:W-:-:S03]  /*6110*/  UMOV UR18, 0xffffffff ;  /* 0xffffffff00127882 */ /* 0x000fc60000000000 */
[----:B------:R-:W-:Y:S05]  /*6120*/  BRA.DIV UR18, `(.L_x_2392) ;  /* 0x0000004612ec7947 */ /* 0x000fea000b800000 */
[----:B------:R-:W-:Y:S01]  /*6130*/  NOP ;  /* 0x0000000000007918 */ /* 0x000fe20000000000 */
.L_x_2492:
        /* <DEDUP_REMOVED lines=22> */
.L_x_2394:
[----:B------:R-:W-:Y:S05]  /*62a0*/  BSYNC B0 ;  /* 0x0000000000007941 */ /* 0x000fea0003800000 */
.L_x_2393:
        /* <DEDUP_REMOVED lines=9> */
[----:B------:R-:W-:Y:S02]  /*6340*/  UIADD3 UR26, UP0, UR18, UR6, URZ ;  /* 0x00000006121a7290 */ /* 0x000fe4000ff1e03f */
[----:B-1----:R-:W-:Y:S02]  /*6350*/  ULEA UR23, UR23, UR19, 0x18 ;  /* 0x0000001317177291 */ /* 0x002fe4000f8ec03f */
[----:B------:R-:W-:Y:S02]  /*6360*/  ULEA.HI.X.SX32 UR19, UR18, UR22, 0x1, UP0 ;  /* 0x0000001612137291 */ /* 0x000fe400080f0e3f */
[----:B------:R-:W-:Y:S02]  /*6370*/  ULEA UR18, UP0, UR26, UR24, 0x2 ;  /* 0x000000181a127291 */ /* 0x000fe4000f80103f */
[----:B------:R-:W-:Y:S02]  /*6380*/  UIADD3 UR23, UR23, 0x16000, URZ ;  /* 0x0001600017177890 */ /* 0x000fe4000fffe03f */
[----:B------:R-:W-:Y:S01]  /*6390*/  ULEA.HI.X UR19, UR26, UR25, UR19, 0x2, UP0 ;  /* 0x000000191a137291 */ /* 0x000fe200080f1413 */
[----:B------:R-:W-:-:S02]  /*63a0*/  UMOV UR24, 0x400 ;  /* 0x0000040000187882 */ /* 0x000fc40000000000 */
[----:B------:R-:W-:-:S06]  /*63b0*/  UMOV UR26, 0x0 ;  /* 0x00000000001a7882 */ /* 0x000fcc0000000000 */
[----:B------:R1:W-:Y:S02]  /*63c0*/  UBLKRED.G.S.ADD.F32.RN [UR18], [UR23], UR24, desc[UR26] ;  /* 0x00001a12170073bb */ /* 0x0003e400080a1418 */
[----:B-1----:R0:W-:Y:S02]  /*63d0*/  UTMACMDFLUSH ;  /* 0x00000000000079b7 */ /* 0x0021e40000000000 */
.L_x_2396:
[----:B------:R-:W-:Y:S05]  /*63e0*/  BSYNC B0 ;  /* 0x0000000000007941 */ /* 0x000fea0003800000 */
.L_x_2395:
        /* <DEDUP_REMOVED lines=17> */
[----:B------:R1:W-:Y:S01]  /*6500*/  UBLKRED.G.S.ADD.F32.RN [UR18], [UR23], UR24, desc[UR26] ;  /* 0x00001a12170073bb */ /* 0x0003e200080a1418 */
[----:B------:R0:W-:Y:S01]  /*6510*/  UTMACMDFLUSH ;  /* 0x00000000000079b7 */ /* 0x0001e20000000000 */
[----:B-1----:R-:W-:-:S04]  /*6520*/  DEPBAR.LE SB0, 0x2 ;  /* 0x000080800000791a */ /* 0x002fc80000000000 */
.L_x_2398:
[----:B------:R-:W-:Y:S05]  /*6530*/  BSYNC B0 ;  /* 0x0000000000007941 */ /* 0x000fea0003800000 */
.L_x_2397:
[----:B------:R-:W-:Y:S06]  /*6540*/  BAR.ARV 0xa, 0xa0 ;  /* 0x0282800000007b1d */ /* 0x000fec0000002000 */
[----:B------:R-:W-:Y:S04]  /*6550*/  BSSY B0, `(.L_x_2399) ;  /* 0x0000003000007945 */ /* 0x000fe80003800000 */
[----:B------:R-:W-:Y:S05]  /*6560*/  @!P0 BRA `(.L_x_2400) ;  /* 0x0000000000048947 */ /* 0x000fea0003800000 */
[----:B------:R-:W-:-:S04]  /*6570*/  DEPBAR.LE SB0, 0x1 ;  /* 0x000080400000791a */ /* 0x000fc80000000000 */
.L_x_2400:
[----:B------:R-:W-:Y:S05]  /*6580*/  BSYNC B0 ;  /* 0x0000000000007941 */ /* 0x000fea0003800000 */
.L_x_2399:
[----:B------:R-:W-:Y:S06]  /*6590*/  BAR.ARV 0xb, 0xa0 ;  /* 0x02c2800000007b1d */ /* 0x000fec0000002000 */
[----:B------:R-:W-:Y:S04]  /*65a0*/  BSSY B0, `(.L_x_2401) ;  /* 0x0000003000007945 */ /* 0x000fe80003800000 */
[----:B------:R-:W-:Y:S05]  /*65b0*/  @!P0 BRA `(.L_x_2402) ;  /* 0x0000000000048947 */ /* 0x000fea0003800000 */
[----:B------:R-:W-:-:S04]  /*65c0*/  DEPBAR.LE SB0, 0x0 ;  /* 0x000080000000791a */ /* 0x000fc80000000000 */
.L_x_2402:
[----:B------:R-:W-:Y:S05]  /*65d0*/  BSYNC B0 ;  /* 0x0000000000007941 */ /* 0x000fea0003800000 */
.L_x_2401:
        /* <DEDUP_REMOVED lines=19> */
.L_x_2404:
[----:B------:R-:W-:Y:S05]  /*6710*/  BSYNC B0 ;  /* 0x0000000000007941 */ /* 0x000fea0003800000 */
.L_x_2403:
[----:B------:R-:W-:Y:S01]  /*6720*/  UIADD3 UR18, UR9, 0x1, URZ ;  /* 0x0000000109127890 */ /* 0x000fe2000fffe03f */
[----:B------:R-:W-:Y:S11]  /*6730*/  BRA `(.L_x_2405) ;  /* 0x0000000000047947 */ /* 0x000ff60003800000 */
.L_x_2388:
[----:B------:R-:W-:-:S05]  /*6740*/  UMOV UR18, UR9 ;  /* 0x0000000900127c82 */ /* 0x000fca0008000000 */
.L_x_2405:
        /* <DEDUP_REMOVED lines=15> */
.L_x_2438:
        /* <DEDUP_REMOVED lines=11> */
.L_x_2408:
[----:B------:R-:W2:Y:S04]  /*68f0*/  LDG.E.STRONG.GPU R0, desc[UR38][R2.64] ;  /* 0x0000002602007981 */ /* 0x000ea8000c1ef900 */
[----:B--2---:R-:W-:Y:S01]  /*6900*/  CCTL.IVALL ;  /* 0x00000000ff00798f */ /* 0x004fe20002000000 */
[----:B------:R-:W-:Y:S05]  /*6910*/  YIELD ;  /* 0x0000000000007946 */ /* 0x000fea0003800000 */
[----:B------:R-:W-:-:S13]  /*6920*/  ISETP.NE.AND P1, PT, R0, UR20, PT ;  /* 0x0000001400007c0c */ /* 0x000fda000bf25270 */
[----:B------:R-:W-:Y:S05]  /*6930*/  @P1 BRA `(.L_x_2408) ;  /* 0xfffffffc00ec1947 */ /* 0x000fea000383ffff */
.L_x_2407:
[----:B------:R-:W-:Y:S05]  /*6940*/  BSYNC B0 ;  /* 0x0000000000007941 */ /* 0x000fea0003800000 */
.L_x_2406:
[----:B------:R-:W-:-:S03]  /*6950*/  UMOV UR14, 0xffffffff ;  /* 0xffffffff000e7882 */ /* 0x000fc60000000000 */
[----:B------:R-:W-:Y:S05]  /*6960*/  BRA.DIV UR14, `(.L_x_2409) ;  /* 0x0000003e0ef87947 */ /* 0x000fea000b800000 */
[----:B------:R-:W-:Y:S01]  /*6970*/  NOP ;  /* 0x0000000000007918 */ /* 0x000fe20000000000 */
.L_x_2495:
        /* <DEDUP_REMOVED lines=8> */
[----:B------:R-:W-:Y:S02]  /*6a00*/  UIADD3 UR23, UP0, UR14, UR6, URZ ;  /* 0x000000060e177290 */ /* 0x000fe4000ff1e03f */
[----:B-1----:R-:W-:Y:S02]  /*6a10*/  ULEA UR19, UR19, UR15, 0x18 ;  /* 0x0000000f13137291 */ /* 0x002fe4000f8ec03f */
[----:B------:R-:W-:Y:S02]  /*6a20*/  ULEA.HI.X.SX32 UR15, UR14, UR22, 0x1, UP0 ;  /* 0x000000160e0f7291 */ /* 0x000fe400080f0e3f */
[----:B------:R-:W-:-:S02]  /*6a30*/  ULEA UR14, UP0, UR23, UR24, 0x2 ;  /* 0x00000018170e7291 */ /* 0x000fc4000f80103f */
[----:B------:R-:W-:Y:S02]  /*6a40*/  UIADD3 UR19, UR19, 0x12000, URZ ;  /* 0x0001200013137890 */ /* 0x000fe4000fffe03f */
[----:B------:R-:W-:Y:S01]  /*6a50*/  ULEA.HI.X UR15, UR23, UR25, UR15, 0x2, UP0 ;  /* 0x00000019170f7291 */ /* 0x000fe200080f140f */
[----:B------:R-:W-:Y:S02]  /*6a60*/  UMOV UR24, 0x0 ;  /* 0x0000000000187882 */ /* 0x000fe40000000000 */
[----:B------:R-:W-:Y:S01]  /*6a70*/  UMOV UR23, 0x400 ;  /* 0x0000040000177882 */ /* 0x000fe20000000000 */
[----:B------:R-:W-:-:S05]  /*6a80*/  UMOV UR25, 0x14f00000 ;  /* 0x14f0000000197882 */ /* 0x000fca0000000000 */
[----:B------:R1:W-:Y:S02]  /*6a90*/  UBLKRED.G.S.ADD.F32.RN [UR14], [UR19], UR23, desc[UR24] ;  /* 0x0000180e130073bb */ /* 0x0003e400080a1417 */
[----:B-1----:R0:W-:Y:S02]  /*6aa0*/  UTMACMDFLUSH ;  /* 0x00000000000079b7 */ /* 0x0021e40000000000 */
.L_x_2411:
[----:B------:R-:W-:Y:S05]  /*6ab0*/  BSYNC B0 ;  /* 0x0000000000007941 */ /* 0x000fea0003800000 */
.L_x_2410:
        /* <DEDUP_REMOVED lines=14> */
.L_x_2413:
[----:B------:R-:W-:Y:S05]  /*6ba0*/  BSYNC B0 ;  /* 0x0000000000007941 */ /* 0x000fea0003800000 */
.L_x_2412:
        /* <DEDUP_REMOVED lines=15> */
.L_x_2415:
[----:B------:R-:W-:Y:S05]  /*6ca0*/  BSYNC B0 ;  /* 0x0000000000007941 */ /* 0x000fea0003800000 */
.L_x_2414:
[----:B------:R-:W-:Y:S06]  /*6cb0*/  BAR.ARV 0xa, 0xa0 ;  /* 0x0282800000007b1d */ /* 0x000fec0000002000 */
[----:B------:R-:W-:Y:S04]  /*6cc0*/  BSSY B0, `(.L_x_2416) ;  /* 0x0000003000007945 */ /* 0x000fe80003800000 */
[----:B------:R-:W-:Y:S05]  /*6cd0*/  @!P0 BRA `(.L_x_2417) ;  /* 0x0000000000048947 */ /* 0x000fea0003800000 */
[----:B------:R-:W-:-:S04]  /*6ce0*/  DEPBAR.LE SB0, 0x1 ;  /* 0x000080400000791a */ /* 0x000fc80000000000 */
.L_x_2417:
[----:B------:R-:W-:Y:S05]  /*6cf0*/  BSYNC B0 ;  /* 0x0000000000007941 */ /* 0x000fea0003800000 */
.L_x_2416:
[----:B------:R-:W-:Y:S06]  /*6d00*/  BAR.ARV 0xb, 0xa0 ;  /* 0x02c2800000007b1d */ /* 0x000fec0000002000 */
[----:B------:R-:W-:Y:S04]  /*6d10*/  BSSY B0, `(.L_x_2418) ;  /* 0x0000003000007945 */ /* 0x000fe80003800000 */
[----:B------:R-:W-:Y:S05]  /*6d20*/  @!P0 BRA `(.L_x_2419) ;  /* 0x0000000000048947 */ /* 0x000fea0003800000 */
[----:B------:R-:W-:-:S04]  /*6d30*/  DEPBAR.LE SB0, 0x0 ;  /* 0x000080000000791a */ /* 0x000fc80000000000 */
.L_x_2419:
[----:B------:R-:W-:Y:S05]  /*6d40*/  BSYNC B0 ;  /* 0x0000000000007941 */ /* 0x000fea0003800000 */
.L_x_2418:
        /* <DEDUP_REMOVED lines=19> */
.L_x_2421:
[----:B------:R-:W-:Y:S05]  /*6e80*/  BSYNC B0 ;  /* 0x0000000000007941 */ /* 0x000fea0003800000 */
.L_x_2420:
        /* <DEDUP_REMOVED lines=9> */
.L_x_2424:
[----:B------:R-:W2:Y:S04]  /*6f20*/  LDG.E.STRONG.GPU R0, desc[UR38][R2.64] ;  /* 0x0000002602007981 */ /* 0x000ea8000c1ef900 */
[----:B--2---:R-:W-:Y:S01]  /*6f30*/  CCTL.IVALL ;  /* 0x00000000ff00798f */ /* 0x004fe20002000000 */
[----:B------:R-:W-:Y:S05]  /*6f40*/  YIELD ;  /* 0x0000000000007946 */ /* 0x000fea0003800000 */
[----:B------:R-:W-:-:S13]  /*6f50*/  ISETP.NE.AND P1, PT, R0, UR20, PT ;  /* 0x0000001400007c0c */ /* 0x000fda000bf25270 */
[----:B------:R-:W-:Y:S05]  /*6f60*/  @P1 BRA `(.L_x_2424) ;  /* 0xfffffffc00ec1947 */ /* 0x000fea000383ffff */
.L_x_2423:
[----:B------:R-:W-:Y:S05]  /*6f70*/  BSYNC B0 ;  /* 0x0000000000007941 */ /* 0x000fea0003800000 */
.L_x_2422:
[----:B------:R-:W-:-:S03]  /*6f80*/  UMOV UR5, 0xffffffff ;  /* 0xffffffff00057882 */ /* 0x000fc60000000000 */
[----:B------:R-:W-:Y:S05]  /*6f90*/  BRA.DIV UR5, `(.L_x_2425) ;  /* 0x0000003a05887947 */ /* 0x000fea000b800000 */
[----:B------:R-:W-:Y:S01]  /*6fa0*/  NOP ;  /* 0x0000000000007918 */ /* 0x000fe20000000000 */
.L_x_2498:
        /* <DEDUP_REMOVED lines=15> */
.L_x_2427:
[----:B------:R-:W-:Y:S05]  /*70a0*/  BSYNC B0 ;  /* 0x0000000000007941 */ /* 0x000fea0003800000 */
.L_x_2426:
        /* <DEDUP_REMOVED lines=14> */
.L_x_2429:
[----:B------:R-:W-:Y:S05]  /*7190*/  BSYNC B0 ;  /* 0x0000000000007941 */ /* 0x000fea0003800000 */
.L_x_2428:
        /* <DEDUP_REMOVED lines=15> */
.L_x_2431:
[----:B------:R-:W-:Y:S05]  /*7290*/  BSYNC B0 ;  /* 0x0000000000007941 */ /* 0x000fea0003800000 */
.L_x_2430:
[----:B------:R-:W-:Y:S06]  /*72a0*/  BAR.ARV 0xa, 0xa0 ;  /* 0x0282800000007b1d */ /* 0x000fec0000002000 */
[----:B------:R-:W-:Y:S04]  /*72b0*/  BSSY B0, `(.L_x_2432) ;  /* 0x0000003000007945 */ /* 0x000fe80003800000 */
[----:B------:R-:W-:Y:S05]  /*72c0*/  @!P0 BRA `(.L_x_2433) ;  /* 0x0000000000048947 */ /* 0x000fea0003800000 */
[----:B------:R-:W-:-:S04]  /*72d0*/  DEPBAR.LE SB0, 0x1 ;  /* 0x000080400000791a */ /* 0x000fc80000000000 */
.L_x_2433:
[----:B------:R-:W-:Y:S05]  /*72e0*/  BSYNC B0 ;  /* 0x0000000000007941 */ /* 0x000fea0003800000 */
.L_x_2432:
[----:B------:R-:W-:Y:S06]  /*72f0*/  BAR.ARV 0xb, 0xa0 ;  /* 0x02c2800000007b1d */ /* 0x000fec0000002000 */
[----:B------:R-:W-:Y:S04]  /*7300*/  BSSY B0, `(.L_x_2434) ;  /* 0x0000003000007945 */ /* 0x000fe80003800000 */
[----:B------:R-:W-:Y:S05]  /*7310*/  @!P0 BRA `(.L_x_2435) ;  /* 0x0000000000048947 */ /* 0x000fea0003800000 */
[----:B------:R-:W-:-:S04]  /*7320*/  DEPBAR.LE SB0, 0x0 ;  /* 0x000080000000791a */ /* 0x000fc80000000000 */
.L_x_2435:
[----:B------:R-:W-:Y:S05]  /*7330*/  BSYNC B0 ;  /* 0x0000000000007941 */ /* 0x000fea0003800000 */
.L_x_2434:
        /* <DEDUP_REMOVED lines=19> */
.L_x_2437:
[----:B------:R-:W-:Y:S05]  /*7470*/  BSYNC B0 ;  /* 0x0000000000007941 */ /* 0x000fea0003800000 */
.L_x_2436:
[----:B------:R-:W-:Y:S02]  /*7480*/  UIADD3 UR9, UR9, 0x2, URZ ;  /* 0x0000000209097890 */ /* 0x000fe4000fffe03f */
[----:B------:R-:W-:-:S04]  /*7490*/  UIADD3 UR4, UR4, 0x6000, URZ ;  /* 0x0000600004047890 */ /* 0x000fc8000fffe03f */
[----:B------:R-:W-:-:S13]  /*74a0*/  ISETP.LE.AND P1, PT, R9, UR9, PT ;  /* 0x0000000909007c0c */ /* 0x000fda000bf23270 */
[----:B------:R-:W-:Y:S05]  /*74b0*/  @!P1 BRA `(.L_x_2438) ;  /* 0xfffffff000e09947 */ /* 0x000fea000383ffff */
.L_x_2387:
        /* <DEDUP_REMOVED lines=41> */
.L_x_2441:
[----:B------:R-:W-:Y:S05]  /*7750*/  BSYNC B0 ;  /* 0x0000000000007941 */ /* 0x000fea0003800000 */
.L_x_2440:
[----:B------:R-:W-:Y:S05]  /*7760*/  BRA `(.L_x_2442) ;  /* 0x0000000000047947 */ /* 0x000fea0003800000 */
.L_x_2439:
[----:B------:R-:W-:-:S05]  /*7770*/  UMOV UR4, UR9 ;  /* 0x0000000900047c82 */ /* 0x000fca0008000000 */
.L_x_2442:
        /* <DEDUP_REMOVED lines=11> */
.L_x_2447:
        /* <DEDUP_REMOVED lines=24> */
.L_x_2444:
[----:B------:R-:W-:Y:S05]  /*79b0*/  BSYNC B0 ;  /* 0x0000000000007941 */ /* 0x000fea0003800000 */
.L_x_2443:
        /* <DEDUP_REMOVED lines=24> */
.L_x_2446:
[----:B------:R-:W-:Y:S05]  /*7b40*/  BSYNC B0 ;  /* 0x0000000000007941 */ /* 0x000fea0003800000 */
.L_x_2445:
[----:B------:R-:W-:Y:S02]  /*7b50*/  UIADD3 UR7, UR7, 0x2, URZ ;  /* 0x0000000207077890 */ /* 0x000fe4000fffe03f */
[----:B------:R-:W-:Y:S02]  /*7b60*/  ULEA UR5, UR17, UR5, 0x1 ;  /* 0x0000000511057291 */ /* 0x000fe4000f8e083f */
[----:B------:R-:W-:Y:S02]  /*7b70*/  ULEA UR6, UR17, UR6, 0x1 ;  /* 0x0000000611067291 */ /* 0x000fe4000f8e083f */
[----:B------:R-:W-:-:S13]  /*7b80*/  ISETP.NE.AND P0, PT, RZ, UR7, PT ;  /* 0x00000007ff007c0c */ /* 0x000fda000bf05270 */
[----:B------:R-:W-:Y:S05]  /*7b90*/  @!P0 BRA `(.L_x_2330) ;  /* 0x0000002800b08947 */ /* 0x000fea0003800000 */
[----:B------:R-:W-:Y:S05]  /*7ba0*/  BRA `(.L_x_2447) ;  /* 0xfffffffc00207947 */ /* 0x000fea000383ffff */
.L_x_2379:
        /* <DEDUP_REMOVED lines=11> */
.L_x_2448:
        /* <DEDUP_REMOVED lines=10> */
.L_x_2450:
[----:B------:R-:W4:Y:S02]  /*7d00*/  LDC R5, c[0x0][0x8c4] ;  /* 0x00023100ff057b82 */ /* 0x000f240000000800 */
.L_x_2449:
        /* <DEDUP_REMOVED lines=48> */
.L_x_2452:
        /* <DEDUP_REMOVED lines=9> */
.L_x_2453:
[----:B------:R-:W-:Y:S05]  /*80a0*/  @!P0 BRA `(.L_x_2454) ;  /* 0x00000000000c8947 */ /* 0x000fea0003800000 */
[----:B------:R-:W2:Y:S04]  /*80b0*/  LDG.E R5, desc[UR38][R2.64] ;  /* 0x0000002602057981 */ /* 0x000ea8000c1e1900 */
[----:B-1----:R-:W2:Y:S02]  /*80c0*/  LDG.E R14, desc[UR38][R2.64+0x4] ;  /* 0x00000426020e7981 */ /* 0x002ea4000c1e1900 */
[----:B--2---:R-:W-:-:S07]  /*80d0*/  IMAD.IADD R14, R14, 0x1, -R5 ;  /* 0x000000010e0e7824 */ /* 0x004fce00078e0a05 */
.L_x_2454:
        /* <DEDUP_REMOVED lines=20> */
.L_x_2455:
        /* <DEDUP_REMOVED lines=62> */
.L_x_2499:
        /* <DEDUP_REMOVED lines=9> */
.L_x_2458:
        /* <DEDUP_REMOVED lines=112> */
.L_x_2469:
[----:B-1----:R-:W-:-:S05]  /*8d90*/  IMAD.MOV.U32 R6, RZ, RZ, 0x1 ;  /* 0x00000001ff067424 */ /* 0x002fca00078e00ff */
[----:B------:R-:W-:-:S04]  /*8da0*/  SHF.L.U32 R6, R6, 0x1f, RZ ;  /* 0x0000001f06067819 */ /* 0x000fc800000006ff */
[----:B------:R-:W1:Y:S02]  /*8db0*/  SYNCS.PHASECHK.TRANS64.TRYWAIT P1, [R0+URZ+0x36438], R6 ;  /* 0x03643806000075a7 */ /* 0x000e64000802017f */
[----:B-1----:R-:W-:Y:S05]  /*8dc0*/  @!P1 BRA `(.L_x_2461) ;  /* 0x0000001c002c9947 */ /* 0x002fea0003800000 */
.L_x_2500:
[----:B------:R-:W-:Y:S05]  /*8dd0*/  @P0 BRA `(.L_x_2462) ;  /* 0x0000000000140947 */ /* 0x000fea0003800000 */
[----:B------:R-:W-:Y:S01]  /*8de0*/  ISETP.NE.AND P1, PT, R18, RZ, PT ;  /* 0x000000ff1200720c */ /* 0x000fe20003f25270 */
[----:B------:R-:W-:-:S04]  /*8df0*/  IMAD.MOV.U32 R3, RZ, RZ, 0x6100 ;  /* 0x00006100ff037424 */ /* 0x000fc800078e00ff */
[----:B------:R2:W-:Y:S08]  /*8e00*/  SYNCS.ARRIVE.TRANS64 RZ, [R0+URZ+0x36430], R3 ;  /* 0x0364300300ff79a7 */ /* 0x0005f0000800003f */
[----:B------:R-:W-:Y:S05]  /*8e10*/  @!P1 BRA `(.L_x_2462) ;  /* 0x0000000000049947 */ /* 0x000fea0003800000 */
[----:B------:R-:W-:Y:S01]  /*8e20*/  BPT.TRAP 0x1 ;  /* 0x000000040000795c */ /* 0x000fe20000300000 */
.L_x_2462:
        /* <DEDUP_REMOVED lines=48> */
.L_x_2501:
[----:B------:R-:W-:Y:S05]  /*9130*/  @P0 BRA `(.L_x_2464) ;  /* 0x0000000000140947 */ /* 0x000fea0003800000 */
[----:B------:R-:W-:Y:S01]  /*9140*/  ISETP.NE.AND P1, PT, R18, RZ, PT ;  /* 0x000000ff1200720c */ /* 0x000fe20003f25270 */
[----:B--2---:R-:W-:-:S04]  /*9150*/  IMAD.MOV.U32 R3, RZ, RZ, 0x6100 ;  /* 0x00006100ff037424 */ /* 0x004fc800078e00ff */
[----:B------:R3:W-:Y:S08]  /*9160*/  SYNCS.ARRIVE.TRANS64 RZ, [R0+URZ+0x36418], R3 ;  /* 0x0364180300ff79a7 */ /* 0x0007f0000800003f */
[----:B------:R-:W-:Y:S05]  /*9170*/  @!P1 BRA `(.L_x_2464) ;  /* 0x0000000000049947 */ /* 0x000fea0003800000 */
[----:B------:R-:W-:Y:S01]  /*9180*/  BPT.TRAP 0x1 ;  /* 0x000000040000795c */ /* 0x000fe20000300000 */
.L_x_2464:
        /* <DEDUP_REMOVED lines=47> */
.L_x_2502:
        /* <DEDUP_REMOVED lines=8> */
.L_x_2466:
        /* <DEDUP_REMOVED lines=37> */
.L_x_2504:
[----:B------:R-:W-:Y:S05]  /*9750*/  @P0 BRA `(.L_x_2468) ;  /* 0x0000000000140947 */ /* 0x000fea0003800000 */
[----:B------:R-:W-:Y:S01]  /*9760*/  ISETP.NE.AND P1, PT, R18, RZ, PT ;  /* 0x000000ff1200720c */ /* 0x000fe20003f25270 */
[----:B--2---:R-:W-:-:S04]  /*9770*/  IMAD.MOV.U32 R5, RZ, RZ, 0x6100 ;  /* 0x00006100ff057424 */ /* 0x004fc800078e00ff */
[----:B------:R3:W-:Y:S08]  /*9780*/  SYNCS.ARRIVE.TRANS64 RZ, [R0+URZ+0x36410], R5 ;  /* 0x0364100500ff79a7 */ /* 0x0007f0000800003f */
[----:B------:R-:W-:Y:S05]  /*9790*/  @!P1 BRA `(.L_x_2468) ;  /* 0x0000000000049947 */ /* 0x000fea0003800000 */
[----:B------:R-:W-:Y:S01]  /*97a0*/  BPT.TRAP 0x1 ;  /* 0x000000040000795c */ /* 0x000fe20000300000 */
.L_x_2468:
        /* <DEDUP_REMOVED lines=44> */
.L_x_2460:
[----:B------:R-:W-:Y:S01]  /*9a70*/  ISETP.NE.AND P1, PT, R20, RZ, PT ;  /* 0x000000ff1400720c */ /* 0x000fe20003f25270 */
[----:B------:R-:W-:Y:S02]  /*9a80*/  IMAD.MOV.U32 R5, RZ, RZ, R14 ;  /* 0x000000ffff057224 */ /* 0x000fe400078e000e */
[----:B------:R-:W-:-:S10]  /*9a90*/  IMAD.MOV.U32 R16, RZ, RZ, 0x1 ;  /* 0x00000001ff107424 */ /* 0x000fd400078e00ff */
[----:B------:R-:W-:Y:S05]  /*9aa0*/  @!P1 BRA `(.L_x_2459) ;  /* 0x00000004008c9947 */ /* 0x000fea0003800000 */
[----:B------:R-:W2:Y:S02]  /*9ab0*/  SYNCS.PHASECHK.TRANS64.TRYWAIT P1, [R0+URZ+0x36438], R6 ;  /* 0x03643806000075a7 */ /* 0x000ea4000802017f */
[----:B--2---:R-:W-:Y:S05]  /*9ac0*/  @!P1 BRA `(.L_x_2470) ;  /* 0x00000010004c9947 */ /* 0x004fea0003800000 */
.L_x_2505:
[----:B------:R-:W-:Y:S05]  /*9ad0*/  @P0 BRA `(.L_x_2471) ;  /* 0x0000000000140947 */ /* 0x000fea0003800000 */
[----:B------:R-:W-:Y:S01]  /*9ae0*/  ISETP.NE.AND P1, PT, R18, RZ, PT ;  /* 0x000000ff1200720c */ /* 0x000fe20003f25270 */
[----:B------:R-:W-:-:S04]  /*9af0*/  IMAD.MOV.U32 R5, RZ, RZ, 0x6100 ;  /* 0x00006100ff057424 */ /* 0x000fc800078e00ff */
[----:B------:R3:W-:Y:S08]  /*9b00*/  SYNCS.ARRIVE.TRANS64 RZ, [R0+URZ+0x36430], R5 ;  /* 0x0364300500ff79a7 */ /* 0x0007f0000800003f */
[----:B------:R-:W-:Y:S05]  /*9b10*/  @!P1 BRA `(.L_x_2471) ;  /* 0x0000000000049947 */ /* 0x000fea0003800000 */
[----:B------:R-:W-:Y:S01]  /*9b20*/  BPT.TRAP 0x1 ;  /* 0x000000040000795c */ /* 0x000fe20000300000 */
.L_x_2471:
        /* <DEDUP_REMOVED lines=42> */
.L_x_2506:
[----:B------:R-:W-:Y:S01]  /*9dd0*/  IMAD.MOV.U32 R16, RZ, RZ, RZ ;  /* 0x000000ffff107224 */ /* 0x000fe200078e00ff */
[----:B------:R-:W-:Y:S06]  /*9de0*/  @P0 BRA `(.L_x_2473) ;  /* 0x0000000000140947 */ /* 0x000fec0003800000 */
[----:B------:R-:W-:Y:S01]  /*9df0*/  ISETP.NE.AND P1, PT, R18, RZ, PT ;  /* 0x000000ff1200720c */ /* 0x000fe20003f25270 */
[----:B-1----:R-:W-:-:S04]  /*9e00*/  IMAD.MOV.U32 R5, RZ, RZ, 0x6100 ;  /* 0x00006100ff057424 */ /* 0x002fc800078e00ff */
[----:B------:R2:W-:Y:S08]  /*9e10*/  SYNCS.ARRIVE.TRANS64 RZ, [R0+URZ+0x36418], R5 ;  /* 0x0364180500ff79a7 */ /* 0x0005f0000800003f */
[----:B------:R-:W-:Y:S05]  /*9e20*/  @!P1 BRA `(.L_x_2473) ;  /* 0x0000000000049947 */ /* 0x000fea0003800000 */
[----:B------:R-:W-:Y:S01]  /*9e30*/  BPT.TRAP 0x1 ;  /* 0x000000040000795c */ /* 0x000fe20000300000 */
.L_x_2473:
        /* <DEDUP_REMOVED lines=42> */
.L_x_2459:
[----:B------:R-:W-:-:S04]  /*a0e0*/  SHF.L.U32 R3, R16, 0x1f, RZ ;  /* 0x0000001f10037819 */ /* 0x000fc800000006ff */
[----:B------:R-:W2:Y:S02]  /*a0f0*/  SYNCS.PHASECHK.TRANS64.TRYWAIT P1, [R0+URZ+0x36438], R3 ;  /* 0x03643803000075a7 */ /* 0x000ea4000802017f */
[----:B--2---:R-:W-:Y:S05]  /*a100*/  @!P1 BRA `(.L_x_2474) ;  /* 0x0000000800e49947 */ /* 0x004fea0003800000 */
.L_x_2507:
[----:B------:R-:W-:Y:S05]  /*a110*/  @P0 BRA `(.L_x_2475) ;  /* 0x0000000000180947 */ /* 0x000fea0003800000 */
[----:B------:R-:W3:Y:S01]  /*a120*/  S2R R2, SR_TID.X ;  /* 0x0000000000027919 */ /* 0x000ee20000002100 */
[----:B--2---:R-:W-:-:S04]  /*a130*/  IMAD.MOV.U32 R3, RZ, RZ, 0x6100 ;  /* 0x00006100ff037424 */ /* 0x004fc800078e00ff */
[----:B------:R4:W-:Y:S01]  /*a140*/  SYNCS.ARRIVE.TRANS64 RZ, [R0+URZ+0x36430], R3 ;  /* 0x0364300300ff79a7 */ /* 0x0009e2000800003f */
[----:B---3--:R-:W-:-:S13]  /*a150*/  LOP3.LUT P0, RZ, R2, 0x1f, RZ, 0xc0, !PT ;  /* 0x0000001f02ff7812 */ /* 0x008fda000780c0ff */
[----:B----4-:R-:W-:Y:S05]  /*a160*/  @!P0 BRA `(.L_x_2475) ;  /* 0x0000000000048947 */ /* 0x010fea0003800000 */
[----:B------:R-:W-:Y:S01]  /*a170*/  BPT.TRAP 0x1 ;  /* 0x000000040000795c */ /* 0x000fe20000300000 */
.L_x_2475:
        /* <DEDUP_REMOVED lines=44> */
.L_x_2456:
[----:B------:R-:W-:Y:S05]  /*a440*/  BSYNC B0 ;  /* 0x0000000000007941 */ /* 0x000fea0003800000 */
.L_x_2451:
[----:B------:R-:W-:-:S03]  /*a450*/  UMOV UR7, 0xffffffff ;  /* 0xffffffff00077882 */ /* 0x000fc60000000000 */
[----:B------:R-:W-:Y:S05]  /*a460*/  BRA.DIV UR7, `(.L_x_2476) ;  /* 0x0000000a07207947 */ /* 0x000fea000b800000 */
[----:B------:R-:W-:-:S13]  /*a470*/  ELECT P6, URZ, PT ;  /* 0x00000000003f782f */ /* 0x000fda00038c0000 */
.L_x_2510:
[----:B------:R-:W-:Y:S05]  /*a480*/  @!P6 BRA `(.L_x_2330) ;  /* 0x000000000074e947 */ /* 0x000fea0003800000 */
[----:B------:R-:W3:Y:S02]  /*a490*/  LDL.LU R3, [R1] ;  /* 0x0000000001037983 */ /* 0x000ee40000300800 */
[----:B---3--:R-:W-:-:S04]  /*a4a0*/  LOP3.LUT R3, R3, 0x2, RZ, 0xfc, !PT ;  /* 0x0000000203037812 */ /* 0x008fc800078efcff */
[----:B------:R-:W-:-:S13]  /*a4b0*/  ISETP.NE.AND P2, PT, R3, 0x3, PT ;  /* 0x000000030300780c */ /* 0x000fda0003f45270 */
[----:B------:R-:W-:Y:S05]  /*a4c0*/  @!P2 BRA `(.L_x_2477) ;  /* 0x000000000004a947 */ /* 0x000fea0003800000 */
[----:B--2---:R-:W-:Y:S01]  /*a4d0*/  BPT.TRAP 0x1 ;  /* 0x000000040000795c */ /* 0x004fe20000300000 */
.L_x_2477:
        /* <DEDUP_REMOVED lines=15> */
.L_x_2511:
[----:B------:R-:W3:Y:S02]  /*a5d0*/  SYNCS.PHASECHK.TRANS64.TRYWAIT P0, [R3+URZ], R0 ;  /* 0x00000000030075a7 */ /* 0x000ee4000800017f */
[----:B---3--:R-:W-:Y:S05]  /*a5e0*/  @!P0 BRA `(.L_x_2479) ;  /* 0x0000000400f48947 */ /* 0x008fea0003800000 */
.L_x_2512:
[----:B------:R-:W-:Y:S05]  /*a5f0*/  @!P2 BRA `(.L_x_2480) ;  /* 0x000000000004a947 */ /* 0x000fea0003800000 */
[----:B--2---:R-:W-:Y:S01]  /*a600*/  BPT.TRAP 0x1 ;  /* 0x000000040000795c */ /* 0x004fe20000300000 */
.L_x_2480:
[----:B------:R-:W-:-:S07]  /*a610*/  SHF.L.U32 R16, R16, 0x1f, RZ ;  /* 0x0000001f10107819 */ /* 0x000fce00000006ff */
.L_x_2481:
[----:B----4-:R4:W1:Y:S02]  /*a620*/  SYNCS.PHASECHK.TRANS64.TRYWAIT P0, [R9+URZ+0x36438], R16 ;  /* 0x03643810090075a7 */ /* 0x010864000800017f */
[----:B-1----:R-:W-:Y:S05]  /*a630*/  @!P0 NANOSLEEP.SYNCS 0x989680 ;  /* 0x009896800000895d */ /* 0x002fea0003900000 */
[----:B------:R-:W1:Y:S02]  /*a640*/  @!P0 SYNCS.PHASECHK.TRANS64 P0, [R9+URZ+0x36438], R16 ;  /* 0x03643810090085a7 */ /* 0x000e64000800007f */
[----:B-1----:R-:W-:Y:S05]  /*a650*/  @!P0 BRA `(.L_x_2481) ;  /* 0xfffffffc00f08947 */ /* 0x002fea000383ffff */
.L_x_2330:
[----:B--2---:R-:W-:Y:S05]  /*a660*/  BSYNC B6 ;  /* 0x0000000000067941 */ /* 0x004fea0003800000 */
.L_x_2324:
[----:B------:R-:W-:Y:S05]  /*a670*/  EXIT ;  /* 0x000000000000794d */ /* 0x000fea0003800000 */
.L_x_2341:
[----:B------:R-:W-:Y:S02]  /*a680*/  IMAD.MOV.U32 R12, RZ, RZ, RZ ;  /* 0x000000ffff0c7224 */ /* 0x000fe400078e00ff */
[----:B------:R-:W-:Y:S02]  /*a690*/  IMAD.MOV.U32 R11, RZ, RZ, 0x1f ;  /* 0x0000001fff0b7424 */ /* 0x000fe400078e00ff */
[----:B------:R-:W-:-:S07]  /*a6a0*/  IMAD.MOV.U32 R15, RZ, RZ, -0x1 ;  /* 0xffffffffff0f7424 */ /* 0x000fce00078e00ff */
[----:B-1----:R-:W-:Y:S05]  /*a6b0*/  WARPSYNC.COLLECTIVE R15, `(.L_x_2482) ;  /* 0x000000000f087348 */ /* 0x002fea0003c00000 */
[----:B------:R2:W3:Y:S02]  /*a6c0*/  SHFL.IDX P6, R14, R13, R12, R11 ;  /* 0x0000000c0d0e7389 */ /* 0x0004e400000c000b */
[----:B-123--:R-:W-:Y:S01]  /*a6d0*/  ENDCOLLECTIVE ;  /* 0x000000000000791b */ /* 0x00efe20003800000 */
.L_x_2482:
[----:B------:R-:W-:Y:S05]  /*a6e0*/  BRA `(.L_x_2483) ;  /* 0xffffff6c00487947 */ /* 0x000fea000383ffff */
.L_x_2343:
[----:B-1----:R-:W-:-:S04]  /*a6f0*/  IMAD.U32 R3, RZ, RZ, UR36 ;  /* 0x00000024ff037e24 */ /* 0x002fc8000f8e00ff */
[----:B------:R1:W3:Y:S03]  /*a700*/  SYNCS.PHASECHK.TRANS64.TRYWAIT P0, [R3+URZ+0x36400], R10 ;  /* 0x0364000a030075a7 */ /* 0x0002e6000800017f */
[----:B---3--:R-:W-:Y:S05]  /*a710*/  @!P0 NANOSLEEP.SYNCS 0x989680 ;  /* 0x009896800000895d */ /* 0x008fea0003900000 */
[----:B------:R-:W3:Y:S02]  /*a720*/  @!P0 SYNCS.PHASECHK.TRANS64 P0, [R3+URZ+0x36400], R10 ;  /* 0x0364000a030085a7 */ /* 0x000ee4000800007f */
[----:B---3--:R-:W-:Y:S05]  /*a730*/  @!P0 BRA `(.L_x_2343) ;  /* 0xfffffffc00ec8947 */ /* 0x008fea000383ffff */
[----:B------:R-:W-:Y:S05]  /*a740*/  BRA `(.L_x_2342) ;  /* 0xffffff6c007c7947 */ /* 0x000fea000383ffff */
.L_x_2347:
[----:B--2---:R2:W3:Y:S02]  /*a750*/  SYNCS.PHASECHK.TRANS64.TRYWAIT P1, [R3+URZ+0x36410], R10 ;  /* 0x0364100a030075a7 */ /* 0x0044e4000802017f */
[----:B---3--:R-:W-:Y:S05]  /*a760*/  @!P1 NANOSLEEP.SYNCS 0x989680 ;  /* 0x009896800000995d */ /* 0x008fea0003900000 */
[----:B------:R-:W3:Y:S02]  /*a770*/  @!P1 SYNCS.PHASECHK.TRANS64 P1, [R3+URZ+0x36410], R10 ;  /* 0x0364100a030095a7 */ /* 0x000ee4000802007f */
[----:B---3--:R-:W-:Y:S05]  /*a780*/  @!P1 BRA `(.L_x_2347) ;  /* 0xfffffffc00f09947 */ /* 0x008fea000383ffff */
[----:B------:R-:W-:Y:S05]  /*a790*/  BRA `(.L_x_2346) ;  /* 0xffffff7400587947 */ /* 0x000fea000383ffff */
.L_x_2351:
[----:B----4-:R-:W-:-:S04]  /*a7a0*/  IMAD.U32 R12, RZ, RZ, UR36 ;  /* 0x00000024ff0c7e24 */ /* 0x010fc8000f8e00ff */
[----:B------:R4:W1:Y:S03]  /*a7b0*/  SYNCS.PHASECHK.TRANS64.TRYWAIT P1, [R12+URZ+0x36430], R11 ;  /* 0x0364300b0c0075a7 */ /* 0x000866000802017f */
[----:B-1----:R-:W-:Y:S05]  /*a7c0*/  @!P1 NANOSLEEP.SYNCS 0x989680 ;  /* 0x009896800000995d */ /* 0x002fea0003900000 */
[----:B------:R-:W1:Y:S02]  /*a7d0*/  @!P1 SYNCS.PHASECHK.TRANS64 P1, [R12+URZ+0x36430], R11 ;  /* 0x0364300b0c0095a7 */ /* 0x000e64000802007f */
[----:B-1----:R-:W-:Y:S05]  /*a7e0*/  @!P1 BRA `(.L_x_2351) ;  /* 0xfffffffc00ec9947 */ /* 0x002fea000383ffff */
[----:B------:R-:W-:Y:S05]  /*a7f0*/  BRA `(.L_x_2350) ;  /* 0xffffff7800f87947 */ /* 0x000fea000383ffff */
.L_x_2366:
[----:B------:R-:W-:Y:S01]  /*a800*/  BSSY B0, `(.L_x_2484) ;  /* 0x0000005000007945 */ /* 0x000fe20003800000 */
[----:B------:R-:W-:-:S07]  /*a810*/  IMAD.MOV.U32 R15, RZ, RZ, -0x1 ;  /* 0xffffffffff0f7424 */ /* 0x000fce00078e00ff */
[----:B------:R-:W-:Y:S05]  /*a820*/  WARPSYNC.COLLECTIVE R15, `(.L_x_2485) ;  /* 0x000000000f087348 */ /* 0x000fea0003c00000 */
[----:B------:R-:W-:Y:S01]  /*a830*/  NOP ;  /* 0x0000000000007918 */ /* 0x000fe20000000000 */
[----:B------:R-:W-:Y:S01]  /*a840*/  ENDCOLLECTIVE ;  /* 0x000000000000791b */ /* 0x000fe20003800000 */
.L_x_2485:
[----:B------:R-:W-:Y:S05]  /*a850*/  BSYNC B0 ;  /* 0x0000000000007941 */ /* 0x000fea0003800000 */
.L_x_2484:
[----:B------:R-:W-:Y:S05]  /*a860*/  BRA `(.L_x_2486) ;  /* 0xffffffa400cc7947 */ /* 0x000fea000383ffff */
.L_x_2375:
[----:B------:R-:W-:Y:S01]  /*a870*/  BSSY B0, `(.L_x_2487) ;  /* 0x0000005000007945 */ /* 0x000fe20003800000 */
[----:B------:R-:W-:-:S07]  /*a880*/  IMAD.MOV.U32 R15, RZ, RZ, -0x1 ;  /* 0xffffffffff0f7424 */ /* 0x000fce00078e00ff */
[----:B-1----:R-:W-:Y:S05]  /*a890*/  WARPSYNC.COLLECTIVE R15, `(.L_x_2488) ;  /* 0x000000000f087348 */ /* 0x002fea0003c00000 */
[----:B------:R-:W-:Y:S01]  /*a8a0*/  NOP ;  /* 0x0000000000007918 */ /* 0x000fe20000000000 */
[----:B-1----:R-:W-:Y:S01]  /*a8b0*/  ENDCOLLECTIVE ;  /* 0x000000000000791b */ /* 0x002fe20003800000 */
.L_x_2488:
[----:B------:R-:W-:Y:S05]  /*a8c0*/  BSYNC B0 ;  /* 0x0000000000007941 */ /* 0x000fea0003800000 */
.L_x_2487:
[----:B------:R-:W-:Y:S05]  /*a8d0*/  BRA `(.L_x_2489) ;  /* 0xffffffa800b87947 */ /* 0x000fea000383ffff */
.L_x_2392:
[----:B------:R-:W-:Y:S01]  /*a8e0*/  BSSY B0, `(.L_x_2490) ;  /* 0x0000005000007945 */ /* 0x000fe20003800000 */
[----:B------:R-:W-:-:S07]  /*a8f0*/  IMAD.MOV.U32 R15, RZ, RZ, -0x1 ;  /* 0xffffffffff0f7424 */ /* 0x000fce00078e00ff */
[----:B------:R-:W-:Y:S05]  /*a900*/  WARPSYNC.COLLECTIVE R15, `(.L_x_2491) ;  /* 0x000000000f087348 */ /* 0x000fea0003c00000 */
[----:B------:R-:W-:Y:S01]  /*a910*/  NOP ;  /* 0x0000000000007918 */ /* 0x000fe20000000000 */
[----:B------:R-:W-:Y:S01]  /*a920*/  ENDCOLLECTIVE ;  /* 0x000000000000791b */ /* 0x000fe20003800000 */
.L_x_2491:
[----:B------:R-:W-:Y:S05]  /*a930*/  BSYNC B0 ;  /* 0x0000000000007941 */ /* 0x000fea0003800000 */
.L_x_2490:
[----:B------:R-:W-:Y:S05]  /*a940*/  BRA `(.L_x_2492) ;  /* 0xffffffb400fc7947 */ /* 0x000fea000383ffff */
.L_x_2409:
[----:B------:R-:W-:Y:S01]  /*a950*/  BSSY B0, `(.L_x_2493) ;  /* 0x0000005000007945 */ /* 0x000fe20003800000 */
[----:B------:R-:W-:-:S07]  /*a960*/  IMAD.MOV.U32 R15, RZ, RZ, -0x1 ;  /* 0xffffffffff0f7424 */ /* 0x000fce00078e00ff */
[----:B------:R-:W-:Y:S05]  /*a970*/  WARPSYNC.COLLECTIVE R15, `(.L_x_2494) ;  /* 0x000000000f087348 */ /* 0x000fea0003c00000 */
[----:B------:R-:W-:Y:S01]  /*a980*/  NOP ;  /* 0x0000000000007918 */ /* 0x000fe20000000000 */
[----:B------:R-:W-:Y:S01]  /*a990*/  ENDCOLLECTIVE ;  /* 0x000000000000791b */ /* 0x000fe20003800000 */
.L_x_2494:
[----:B------:R-:W-:Y:S05]  /*a9a0*/  BSYNC B0 ;  /* 0x0000000000007941 */ /* 0x000fea0003800000 */
.L_x_2493:
[----:B------:R-:W-:Y:S05]  /*a9b0*/  BRA `(.L_x_2495) ;  /* 0xffffffbc00f07947 */ /* 0x000fea000383ffff */
.L_x_2425:
[----:B------:R-:W-:Y:S01]  /*a9c0*/  BSSY B0, `(.L_x_2496) ;  /* 0x0000005000007945 */ /* 0x000fe20003800000 */
[----:B------:R-:W-:-:S07]  /*a9d0*/  IMAD.MOV.U32 R15, RZ, RZ, -0x1 ;  /* 0xffffffffff0f7424 */ /* 0x000fce00078e00ff */
[----:B------:R-:W-:Y:S05]  /*a9e0*/  WARPSYNC.COLLECTIVE R15, `(.L_x_2497) ;  /* 0x000000000f087348 */ /* 0x000fea0003c00000 */
[----:B------:R-:W-:Y:S01]  /*a9f0*/  NOP ;  /* 0x0000000000007918 */ /* 0x000fe20000000000 */
[----:B------:R-:W-:Y:S01]  /*aa00*/  ENDCOLLECTIVE ;  /* 0x000000000000791b */ /* 0x000fe20003800000 */
.L_x_2497:
[----:B------:R-:W-:Y:S05]  /*aa10*/  BSYNC B0 ;  /* 0x0000000000007941 */ /* 0x000fea0003800000 */
.L_x_2496:
[----:B------:R-:W-:Y:S05]  /*aa20*/  BRA `(.L_x_2498) ;  /* 0xffffffc400607947 */ /* 0x000fea000383ffff */
.L_x_2457:
[----:B-1----:R1:W2:Y:S02]  /*aa30*/  SYNCS.PHASECHK.TRANS64.TRYWAIT P1, [R0+URZ+0x36420], R6 ;  /* 0x03642006000075a7 */ /* 0x0022a4000802017f */
[----:B--2---:R-:W-:Y:S05]  /*aa40*/  @!P1 NANOSLEEP.SYNCS 0x989680 ;  /* 0x009896800000995d */ /* 0x004fea0003900000 */
[----:B------:R-:W2:Y:S02]  /*aa50*/  @!P1 SYNCS.PHASECHK.TRANS64 P1, [R0+URZ+0x36420], R6 ;  /* 0x03642006000095a7 */ /* 0x000ea4000802007f */
[----:B--2---:R-:W-:Y:S05]  /*aa60*/  @!P1 BRA `(.L_x_2457) ;  /* 0xfffffffc00f09947 */ /* 0x004fea000383ffff */
[----:B------:R-:W-:Y:S05]  /*aa70*/  BRA `(.L_x_2499) ;  /* 0xffffffd800e07947 */ /* 0x000fea000383ffff */
.L_x_2461:
[----:B-1----:R1:W2:Y:S02]  /*aa80*/  SYNCS.PHASECHK.TRANS64.TRYWAIT P1, [R0+URZ+0x36438], R6 ;  /* 0x03643806000075a7 */ /* 0x0022a4000802017f */
[----:B--2---:R-:W-:Y:S05]  /*aa90*/  @!P1 NANOSLEEP.SYNCS 0x989680 ;  /* 0x009896800000995d */ /* 0x004fea0003900000 */
[----:B------:R-:W2:Y:S02]  /*aaa0*/  @!P1 SYNCS.PHASECHK.TRANS64 P1, [R0+URZ+0x36438], R6 ;  /* 0x03643806000095a7 */ /* 0x000ea4000802007f */
[----:B--2---:R-:W-:Y:S05]  /*aab0*/  @!P1 BRA `(.L_x_2461) ;  /* 0xfffffffc00f09947 */ /* 0x004fea000383ffff */
[----:B------:R-:W-:Y:S05]  /*aac0*/  BRA `(.L_x_2500) ;  /* 0xffffffe000c07947 */ /* 0x000fea000383ffff */
.L_x_2463:
[----:B--2---:R2:W3:Y:S02]  /*aad0*/  SYNCS.PHASECHK.TRANS64.TRYWAIT P1, [R0+URZ+0x36428], R3 ;  /* 0x03642803000075a7 */ /* 0x0044e4000802017f */
[----:B---3--:R-:W-:Y:S05]  /*aae0*/  @!P1 NANOSLEEP.SYNCS 0x989680 ;  /* 0x009896800000995d */ /* 0x008fea0003900000 */
[----:B------:R-:W3:Y:S02]  /*aaf0*/  @!P1 SYNCS.PHASECHK.TRANS64 P1, [R0+URZ+0x36428], R3 ;  /* 0x03642803000095a7 */ /* 0x000ee4000802007f */
[----:B---3--:R-:W-:Y:S05]  /*ab00*/  @!P1 BRA `(.L_x_2463) ;  /* 0xfffffffc00f09947 */ /* 0x008fea000383ffff */
[----:B------:R-:W-:Y:S05]  /*ab10*/  BRA `(.L_x_2501) ;  /* 0xffffffe400847947 */ /* 0x000fea000383ffff */
.L_x_2465:
        /* <DEDUP_REMOVED lines=8> */
.L_x_2467:
[----:B------:R-:W-:-:S07]  /*aba0*/  SHF.L.U32 R5, R7, 0x1f, RZ ;  /* 0x0000001f07057819 */ /* 0x000fce00000006ff */
.L_x_2503:
[----:B--2---:R2:W3:Y:S02]  /*abb0*/  SYNCS.PHASECHK.TRANS64.TRYWAIT P1, [R0+URZ+0x36420], R5 ;  /* 0x03642005000075a7 */ /* 0x0044e4000802017f */
[----:B---3--:R-:W-:Y:S05]  /*abc0*/  @!P1 NANOSLEEP.SYNCS 0x989680 ;  /* 0x009896800000995d */ /* 0x008fea0003900000 */
[----:B------:R-:W3:Y:S02]  /*abd0*/  @!P1 SYNCS.PHASECHK.TRANS64 P1, [R0+URZ+0x36420], R5 ;  /* 0x03642005000095a7 */ /* 0x000ee4000802007f */
[----:B---3--:R-:W-:Y:S05]  /*abe0*/  @!P1 BRA `(.L_x_2503) ;  /* 0xfffffffc00f09947 */ /* 0x008fea000383ffff */
[----:B------:R-:W-:Y:S05]  /*abf0*/  BRA `(.L_x_2504) ;  /* 0xffffffe800d47947 */ /* 0x000fea000383ffff */
.L_x_2470:
[----:B--2---:R2:W3:Y:S02]  /*ac00*/  SYNCS.PHASECHK.TRANS64.TRYWAIT P1, [R0+URZ+0x36438], R6 ;  /* 0x03643806000075a7 */ /* 0x0044e4000802017f */
[----:B---3--:R-:W-:Y:S05]  /*ac10*/  @!P1 NANOSLEEP.SYNCS 0x989680 ;  /* 0x009896800000995d */ /* 0x008fea0003900000 */
[----:B------:R-:W3:Y:S02]  /*ac20*/  @!P1 SYNCS.PHASECHK.TRANS64 P1, [R0+URZ+0x36438], R6 ;  /* 0x03643806000095a7 */ /* 0x000ee4000802007f */
[----:B---3--:R-:W-:Y:S05]  /*ac30*/  @!P1 BRA `(.L_x_2470) ;  /* 0xfffffffc00f09947 */ /* 0x008fea000383ffff */
[----:B------:R-:W-:Y:S05]  /*ac40*/  BRA `(.L_x_2505) ;  /* 0xffffffec00a07947 */ /* 0x000fea000383ffff */
.L_x_2472:
[----:B-1----:R1:W2:Y:S02]  /*ac50*/  SYNCS.PHASECHK.TRANS64.TRYWAIT P1, [R0+URZ+0x36428], R5 ;  /* 0x03642805000075a7 */ /* 0x0022a4000802017f */
[----:B--2---:R-:W-:Y:S05]  /*ac60*/  @!P1 NANOSLEEP.SYNCS 0x989680 ;  /* 0x009896800000995d */ /* 0x004fea0003900000 */
[----:B------:R-:W2:Y:S02]  /*ac70*/  @!P1 SYNCS.PHASECHK.TRANS64 P1, [R0+URZ+0x36428], R5 ;  /* 0x03642805000095a7 */ /* 0x000ea4000802007f */
[----:B--2---:R-:W-:Y:S05]  /*ac80*/  @!P1 BRA `(.L_x_2472) ;  /* 0xfffffffc00f09947 */ /* 0x004fea000383ffff */
[----:B------:R-:W-:Y:S05]  /*ac90*/  BRA `(.L_x_2506) ;  /* 0xfffffff0004c7947 */ /* 0x000fea000383ffff */
.L_x_2474:
[----:B--2---:R2:W3:Y:S02]  /*aca0*/  SYNCS.PHASECHK.TRANS64.TRYWAIT P1, [R0+URZ+0x36438], R3 ;  /* 0x03643803000075a7 */ /* 0x0044e4000802017f */
[----:B---3--:R-:W-:Y:S05]  /*acb0*/  @!P1 NANOSLEEP.SYNCS 0x989680 ;  /* 0x009896800000995d */ /* 0x008fea0003900000 */
[----:B------:R-:W3:Y:S02]  /*acc0*/  @!P1 SYNCS.PHASECHK.TRANS64 P1, [R0+URZ+0x36438], R3 ;  /* 0x03643803000095a7 */ /* 0x000ee4000802007f */
[----:B---3--:R-:W-:Y:S05]  /*acd0*/  @!P1 BRA `(.L_x_2474) ;  /* 0xfffffffc00f09947 */ /* 0x008fea000383ffff */
[----:B------:R-:W-:Y:S05]  /*ace0*/  BRA `(.L_x_2507) ;  /* 0xfffffff400087947 */ /* 0x000fea000383ffff */
.L_x_2476:
[----:B------:R-:W-:Y:S01]  /*acf0*/  BSSY B0, `(.L_x_2508) ;  /* 0x0000006000007945 */ /* 0x000fe20003800000 */
[----:B------:R-:W-:-:S07]  /*ad00*/  IMAD.MOV.U32 R15, RZ, RZ, -0x1 ;  /* 0xffffffffff0f7424 */ /* 0x000fce00078e00ff */
[----:B--2---:R-:W-:Y:S05]  /*ad10*/  WARPSYNC.COLLECTIVE R15, `(.L_x_2509) ;  /* 0x000000000f0c7348 */ /* 0x004fea0003c00000 */
[----:B------:R-:W-:Y:S02]  /*ad20*/  ELECT P6, UR62, PT ;  /* 0x00000000003e782f */ /* 0x000fe400038c0000 */
[----:B------:R-:W-:Y:S01]  /*ad30*/  MOV R14, UR62 ;  /* 0x0000003e000e7c02 */ /* 0x000fe20008000f00 */
[----:B--2---:R-:W-:Y:S10]  /*ad40*/  ENDCOLLECTIVE ;  /* 0x000000000000791b */ /* 0x004ff40003800000 */
.L_x_2509:
[----:B------:R-:W-:Y:S05]  /*ad50*/  BSYNC B0 ;  /* 0x0000000000007941 */ /* 0x000fea0003800000 */
.L_x_2508:
[----:B------:R-:W-:Y:S05]  /*ad60*/  BRA `(.L_x_2510) ;  /* 0xfffffff400c47947 */ /* 0x000fea000383ffff */
.L_x_2478:
[----:B-1----:R1:W3:Y:S02]  /*ad70*/  SYNCS.PHASECHK.TRANS64.TRYWAIT P0, [R7+URZ], R4 ;  /* 0x00000004070075a7 */ /* 0x0022e4000800017f */
[----:B---3--:R-:W-:Y:S05]  /*ad80*/  @!P0 NANOSLEEP.SYNCS 0x989680 ;  /* 0x009896800000895d */ /* 0x008fea0003900000 */
[----:B------:R-:W3:Y:S02]  /*ad90*/  @!P0 SYNCS.PHASECHK.TRANS64 P0, [R7+URZ], R4 ;  /* 0x00000004070085a7 */ /* 0x000ee4000800007f */
[----:B---3--:R-:W-:Y:S05]  /*ada0*/  @!P0 BRA `(.L_x_2478) ;  /* 0xfffffffc00f08947 */ /* 0x008fea000383ffff */
[----:B------:R-:W-:Y:S05]  /*adb0*/  BRA `(.L_x_2511) ;  /* 0xfffffff800047947 */ /* 0x000fea000383ffff */
.L_x_2479:
[----:B---3--:R3:W4:Y:S02]  /*adc0*/  SYNCS.PHASECHK.TRANS64.TRYWAIT P0, [R3+URZ], R0 ;  /* 0x00000000030075a7 */ /* 0x008724000800017f */
[----:B----4-:R-:W-:Y:S05]  /*add0*/  @!P0 NANOSLEEP.SYNCS 0x989680 ;  /* 0x009896800000895d */ /* 0x010fea0003900000 */
[----:B------:R-:W4:Y:S02]  /*ade0*/  @!P0 SYNCS.PHASECHK.TRANS64 P0, [R3+URZ], R0 ;  /* 0x00000000030085a7 */ /* 0x000f24000800007f */
[----:B----4-:R-:W-:Y:S05]  /*adf0*/  @!P0 BRA `(.L_x_2479) ;  /* 0xfffffffc00f08947 */ /* 0x010fea000383ffff */
[----:B------:R-:W-:Y:S05]  /*ae00*/  BRA `(.L_x_2512) ;  /* 0xfffffff400f87947 */ /* 0x000fea000383ffff */
.L_x_2513:
        /* <DEDUP_REMOVED lines=15> */
.L_x_3870:


//--------------------- .text._ZN7cutlass13device_kernelIN5flash11enable_sm90INS1_16FlashAttnBwdSm90INS1_25CollectiveMainloopBwdSm90ILi2ELi1ELi1EN4cute5tupleIJNS5_1CILi1EEES8_S8_EEENS6_IJNS7_ILi64EEENS7_ILi96EEENS7_ILi192EEEEEENS_10bfloat16_tEfNS_4arch4Sm90ELb1ELb0ELb1ELb0ELb0ELb0ELb1ELb0ELi3ELi1ELi1ELi1ELb0EEENS1_21CollectiveEpilogueBwdISD_SE_SG_Li384ELb0ELb1ELi3EEENS1_25SingleTileBwdLPTSchedulerILb0ELi96ELb0EEEEEEEEEvNT_6ParamsE --------------------------
	.section	.text._ZN7cutlass13device_kernelIN5flash11enable_sm90INS1_16FlashAttnBwdSm90INS1_25CollectiveMainloopBwdSm90ILi2ELi1ELi1EN4cute5tupleIJNS5_1CILi1EEES8_S8_EEENS6_IJNS7_ILi64EEENS7_ILi96EEENS7_ILi192EEEEEENS_10bfloat16_tEfNS_4arch4Sm90ELb1ELb0ELb1ELb0ELb0ELb0ELb1ELb0ELi3ELi1ELi1ELi1ELb0EEENS1_21CollectiveEpilogueBwdISD_SE_SG_Li384ELb0ELb1ELi3EEENS1_25SingleTileBwdLPTSchedulerILb0ELi96ELb0EEEEEEEEEvNT_6ParamsE,"ax",@progbits
	.align	128
.text._ZN7cutlass13device_kernelIN5flash11enable_sm90INS1_16FlashAttnBwdSm90INS1_25CollectiveMainloopBwdSm90ILi2ELi1ELi1EN4cute5tupleIJNS5_1CILi1EEES8_S8_EEENS6_IJNS7_ILi64EEENS7_ILi96EEENS7_ILi192EEEEEENS_10bfloat16_tEfNS_4arch4Sm90ELb1ELb0ELb1ELb0ELb0ELb0ELb1ELb0ELi3ELi1ELi1ELi1ELb0EEENS1_21CollectiveEpilogueBwdISD_SE_SG_Li384ELb0ELb1ELi3EEENS1_25SingleTileBwdLPTSchedulerILb0ELi96ELb0EEEEEEEEEvNT_6ParamsE:
        .type           _ZN7cutlass13device_kernelIN5flash11enable_sm90INS1_16FlashAttnBwdSm90INS1_25CollectiveMainloopBwdSm90ILi2ELi1ELi1EN4cute5tupleIJNS5_1CILi1EEES8_S8_EEENS6_IJNS7_ILi64EEENS7_ILi96EEENS7_ILi192EEEEEENS_10bfloat16_tEfNS_4arch4Sm90ELb1ELb0ELb1ELb0ELb0ELb0ELb1ELb0ELi3ELi1ELi1ELi1ELb0EEENS1_21CollectiveEpilogueBwdISD_SE_SG_Li384ELb0ELb1ELi3EEENS1_25SingleTileBwdLPTSchedulerILb0ELi96ELb0EEEEEEEEEvNT_6ParamsE,@function
        .size           _ZN7cutlass13device_kernelIN5flash11enable_sm90INS1_16FlashAttnBwdSm90INS1_25CollectiveMainloopBwdSm90ILi2ELi1ELi1EN4cute5tupleIJNS5_1CILi1EEES8_S8_EEENS6_IJNS7_ILi64EEENS7_ILi96EEENS7_ILi192EEEEEENS_10bfloat16_tEfNS_4arch4Sm90ELb1ELb0ELb1ELb0ELb0ELb0ELb1ELb0ELi3ELi1ELi1ELi1ELb0EEENS1_21CollectiveEpilogueBwdISD_SE_SG_Li384ELb0ELb1ELi3EEENS1_25SingleTileBwdLPTSchedulerILb0ELi96ELb0EEEEEEEEEvNT_6ParamsE,(.L_x_3871 - _ZN7cutlass13device_kernelIN5flash11enable_sm90INS1_16FlashAttnBwdSm90INS1_25CollectiveMainloopBwdSm90ILi2ELi1ELi1EN4cute5tupleIJNS5_1CILi1EEES8_S8_EEENS6_IJNS7_ILi64EEENS7_ILi96EEENS7_ILi192EEEEEENS_10bfloat16_tEfNS_4arch4Sm90ELb1ELb0ELb1ELb0ELb0ELb0ELb1ELb0ELi3ELi1ELi1ELi1ELb0EEENS1_21CollectiveEpilogueBwdISD_SE_SG_Li384ELb0ELb1ELi3EEENS1_25SingleTileBwdLPTSchedulerILb0ELi96ELb0EEEEEEEEEvNT_6ParamsE)
        .other          _ZN7cutlass13device_kernelIN5flash11enable_sm90INS1_16FlashAttnBwdSm90INS1_25CollectiveMainloopBwdSm90ILi2ELi1ELi1EN4cute5tupleIJNS5_1CILi1EEES8_S8_EEENS6_IJNS7_ILi64EEENS7_ILi96EEENS7_ILi192EEEEEENS_10bfloat16_tEfNS_4arch4Sm90ELb1ELb0ELb1ELb0ELb0ELb0ELb1ELb0ELi3ELi1ELi1ELi1ELb0EEENS1_21CollectiveEpilogueBwdISD_SE_SG_Li384ELb0ELb1ELi3EEENS1_25SingleTileBwdLPTSchedulerILb0ELi96ELb0EEEEEEEEEvNT_6ParamsE,@"STO_CUDA_ENTRY STV_DEFAULT"
_ZN7cutlass13device_kernelIN5flash11enable_sm90INS1_16FlashAttnBwdSm90INS1_25CollectiveMainloopBwdSm90ILi2ELi1ELi1EN4cute5tupleIJNS5_1CILi1EEES8_S8_EEENS6_IJNS7_ILi64EEENS7_ILi96EEENS7_ILi192EEEEEENS_10bfloat16_tEfNS_4arch4Sm90ELb1ELb0ELb1ELb0ELb0ELb0ELb1ELb0ELi3ELi1ELi1ELi1ELb0EEENS1_21CollectiveEpilogueBwdISD_SE_SG_Li384ELb0ELb1ELi3EEENS1_25SingleTileBwdLPTSchedulerILb0ELi96ELb0EEEEEEEEEvNT_6ParamsE:
        /* <DEDUP_REMOVED lines=29> */
.L_x_2515:
[----:B------:R-:W-:Y:S05]  /*01d0*/  BSYNC B0 ;  /* 0x0000000000007941 */ /* 0x000fea0003800000 */
.L_x_2514:
        /* <DEDUP_REMOVED lines=34> */
.L_x_2516:
        /* <DEDUP_REMOVED lines=20> */
.L_x_2517:
[----:B---3--:R-:W-:Y:S01]  /*0540*/  ISETP.NE.AND P0, PT, R2, RZ, PT ;  /* 0x000000ff0200720c */ /* 0x008fe20003f05270 */
[----:B------:R-:W-:Y:S01]  /*0550*/  IMAD.MOV.U32 R2, RZ, RZ, 0x1 ;  /* 0x00000001ff027424 */ /* 0x000fe200078e00ff */
[----:B------:R-:W-:-:S04]  /*0560*/  NOP ;  /* 0x0000000000007918 */ /* 0x000fc80000000000 */
[----:B------:R-:W-:-:S05]  /*0570*/  SEL R2, R2, 0x2, !P0 ;  /* 0x0000000202027807 */ /* 0x000fca0004000000 */
[----:B------:R3:W-:Y:S01]  /*0580*/  STL [R1+0xc], R2 ;  /* 0x00000c0201007387 */ /* 0x0007e20000100800 */
[----:B-12-4-:R-:W-:Y:S06]  /*0590*/  BAR.SYNC.DEFER_BLOCKING 0x0 ;  /* 0x0000000000007b1d */ /* 0x016fec0000010000 */
[----:B------:R-:W-:Y:S05]  /*05a0*/  @!P0 BRA `(.L_x_2518) ;  /* 0x00000058002c8947 */ /* 0x000fea0003800000 */
.L_x_2519:
[----:B------:R-:W-:-:S08]  /*05b0*/  NOP ;  /* 0x0000000000007918 */ /* 0x000fd00000000000 */
[----:B------:R-:W1:Y:S02]  /*05c0*/  USETMAXREG.TRY_ALLOC.CTAPOOL UP0, 0xa0 ;  /* 0x000000a0000079c8 */ /* 0x000e640008000600 */
[----:B-1----:R-:W-:-:S13]  /*05d0*/  PLOP3.LUT P0, PT, PT, PT, UP0, 0x80, 0x0 ;  /* 0x000000000000781c */ /* 0x002fda0003f0f008 */
[----:B------:R-:W-:Y:S05]  /*05e0*/  @!P0 BRA `(.L_x_2519) ;  /* 0xfffffffc00f08947 */ /* 0x000fea000383ffff */
[----:B------:R-:W-:Y:S01]  /*05f0*/  LOP3.LUT R0, R0, 0x3, RZ, 0xc0, !PT ;  /* 0x0000000300007812 */ /* 0x000fe200078ec0ff */
[----:B---3--:R-:W1:Y:S01]  /*0600*/  S2R R2, SR_TID.X ;  /* 0x0000000000027919 */ /* 0x008e620000002100 */
[----:B------:R-:W2:Y:S01]  /*0610*/  S2UR UR7, SR_CTAID.X ;  /* 0x00000000000779c3 */ /* 0x000ea20000002500 */
[----:B------:R-:W-:Y:S02]  /*0620*/  ULDC UR8, c[0x0][0xb50] ;  /* 0x0002d40000087ab9 */ /* 0x000fe40000000800 */
[----:B------:R-:W-:Y:S01]  /*0630*/  UISETP.NE.AND UP0, UPT, UR8, 0x1, UPT ;  /* 0x000000010800788c */ /* 0x000fe2000bf05270 */
[----:B------:R-:W3:Y:S04]  /*0640*/  SHFL.IDX PT, R0, R0, RZ, 0x1f ;  /* 0x00001fff00007589 */ /* 0x000ee800000e0000 */
[----:B------:R-:W4:Y:S06]  /*0650*/  LDC R3, c[0x0][0xb68] ;  /* 0x0002da00ff037b82 */ /* 0x000f2c0000000800 */
[----:B------:R-:W-:Y:S01]  /*0660*/  @UP0 ULDC UR4, c[0x0][0xb54] ;  /* 0x0002d50000040ab9 */ /* 0x000fe20000000800 */
[----:B------:R-:W-:Y:S01]  /*0670*/  @UP0 ULDC UR9, c[0x0][0xb58] ;  /* 0x0002d60000090ab9 */ /* 0x000fe20000000800 */
[----:B--2---:R-:W-:-:S02]  /*0680*/  UIMAD.WIDE.U32 UR4, UR7, UR4, URZ ;  /* 0x00000004070472a5 */ /* 0x004fc4000f8e003f */
[----:B------:R-:W-:Y:S01]  /*0690*/  UMOV UR6, UR7 ;  /* 0x0000000700067c82 */ /* 0x000fe20008000000 */
[----:B---3--:R-:W-:Y:S01]  /*06a0*/  ISETP.NE.AND P0, PT, R0, RZ, PT ;  /* 0x000000ff0000720c */ /* 0x008fe20003f05270 */
[----:B------:R-:W-:Y:S01]  /*06b0*/  @UP0 USHF.R.U32.HI UR6, URZ, UR9, UR5 ;  /* 0x000000093f060299 */ /* 0x000fe20008011605 */
[----:B-1----:R-:W-:-:S03]  /*06c0*/  SHF.R.U32.HI R2, RZ, 0x7, R2 ;  /* 0x00000007ff027819 */ /* 0x002fc60000011602 */
[----:B------:R-:W-:-:S04]  /*06d0*/  UIADD3 UR4, -UR6, URZ, URZ ;  /* 0x0000003f06047290 */ /* 0x000fc8000fffe13f */
[----:B------:R-:W-:-:S04]  /*06e0*/  UIMAD UR10, UR8, UR4, UR7 ;  /* 0x00000004080a72a4 */ /* 0x000fc8000f8e0207 */
[----:B------:R-:W-:-:S05]  /*06f0*/  @!P0 VIADD R2, R2, 0x9 ;  /* 0x0000000902028836 */ /* 0x000fca0000000000 */
[----:B------:R1:W-:Y:S06]  /*0700*/  @!P0 BAR.ARV R2, 0xa0 ;  /* 0x000280020000851d */ /* 0x0003ec0000002000 */
[----:B----4-:R-:W-:-:S13]  /*0710*/  ISETP.LE.AND P0, PT, R3, UR6, PT ;  /* 0x0000000603007c0c */ /* 0x010fda000bf03270 */
[----:B-1----:R-:W-:Y:S05]  /*0720*/  @!P0 BRA `(.L_x_2520) ;  /* 0x0000000000208947 */ /* 0x002fea0003800000 */
[----:B------:R-:W-:Y:S01]  /*0730*/  ULDC UR7, c[0x0][0xb5c] ;  /* 0x0002d70000077ab9 */ /* 0x000fe20000000800 */
[----:B------:R-:W-:Y:S01]  /*0740*/  UMOV UR38, UR10 ;  /* 0x0000000a00267c82 */ /* 0x000fe20008000000 */
[----:B------:R-:W-:-:S11]  /*0750*/  UISETP.NE.AND UP0, UPT, UR7, 0x1, UPT ;  /* 0x000000010700788c */ /* 0x000fd6000bf05270 */
[----:B------:R-:W-:Y:S02]  /*0760*/  @UP0 ULDC.64 UR8, c[0x0][0xb60] ;  /* 0x0002d80000080ab9 */ /* 0x000fe40000000a00 */
[----:B------:R-:W-:-:S04]  /*0770*/  UIMAD.WIDE.U32 UR4, UR10, UR8, URZ ;  /* 0x000000080a0472a5 */ /* 0x000fc8000f8e003f */
[----:B------:R-:W-:-:S04]  /*0780*/  @UP0 USHF.R.U32.HI UR38, URZ, UR9, UR5 ;  /* 0x000000093f260299 */ /* 0x000fc80008011605 */
[----:B------:R-:W-:Y:S01]  /*0790*/  UIMAD UR4, UR38, UR7, URZ ;  /* 0x00000007260472a4 */ /* 0x000fe2000f8e023f */
[----:B------:R-:W-:Y:S11]  /*07a0*/  BRA `(.L_x_2521) ;  /* 0x00000000001c7947 */ /* 0x000ff60003800000 */
.L_x_2520:
[----:B------:R-:W-:Y:S01]  /*07b0*/  ULDC UR7, c[0x0][0xb44] ;  /* 0x0002d10000077ab9 */ /* 0x000fe20000000800 */
[----:B------:R-:W-:Y:S01]  /*07c0*/  UMOV UR38, UR10 ;  /* 0x0000000a00267c82 */ /* 0x000fe20008000000 */
[----:B------:R-:W-:-:S11]  /*07d0*/  UISETP.NE.AND UP0, UPT, UR7, 0x1, UPT ;  /* 0x000000010700788c */ /* 0x000fd6000bf05270 */
[----:B------:R-:W-:Y:S02]  /*07e0*/  @UP0 ULDC.64 UR8, c[0x0][0xb48] ;  /* 0x0002d20000080ab9 */ /* 0x000fe40000000a00 */
[----:B------:R-:W-:-:S04]  /*07f0*/  UIMAD.WIDE.U32 UR4, UR10, UR8, URZ ;  /* 0x000000080a0472a5 */ /* 0x000fc8000f8e003f */
[----:B------:R-:W-:-:S04]  /*0800*/  @UP0 USHF.R.U32.HI UR38, URZ, UR9, UR5 ;  /* 0x000000093f260299 */ /* 0x000fc80008011605 */
[----:B------:R-:W-:-:S12]  /*0810*/  UIMAD UR4, UR38, UR7, URZ ;  /* 0x00000007260472a4 */ /* 0x000fd8000f8e023f */
.L_x_2521:
[----:B------:R-:W-:Y:S01]  /*0820*/  ULDC UR43, c[0x0][0xb38] ;  /* 0x0002ce00002b7ab9 */ /* 0x000fe20000000800 */
[----:B------:R-:W-:Y:S02]  /*0830*/  UIADD3 UR4, UR10, -UR4, URZ ;  /* 0x800000040a047290 */ /* 0x000fe4000fffe03f */
[----:B------:R-:W-:Y:S01]  /*0840*/  UISETP.NE.AND UP0, UPT, UR43, 0x1, UPT ;  /* 0x000000012b00788c */ /* 0x000fe2000bf05270 */
[----:B------:R-:W-:Y:S02]  /*0850*/  ULDC UR5, c[0x0][0xb44] ;  /* 0x0002d10000057ab9 */ /* 0x000fe40000000800 */
[----:B------:R-:W-:-:S08]  /*0860*/  UIMAD UR6, UR6, UR5, UR4 ;  /* 0x00000005060672a4 */ /* 0x000fd0000f8e0204 */
[----:B------:R-:W-:Y:S01]  /*0870*/  @UP0 ULDC UR4, c[0x0][0xb3c] ;  /* 0x0002cf0000040ab9 */ /* 0x000fe20000000800 */
[----:B------:R-:W-:Y:S01]  /*0880*/  @UP0 ULDC UR7, c[0x0][0xb40] ;  /* 0x0002d00000070ab9 */ /* 0x000fe20000000800 */
[----:B------:R-:W-:Y:S02]  /*0890*/  UIMAD.WIDE.U32 UR4, UR6, UR4, URZ ;  /* 0x00000004060472a5 */ /* 0x000fe4000f8e003f */
[----:B------:R-:W-:Y:S02]  /*08a0*/  UMOV UR44, UR6 ;  /* 0x00000006002c7c82 */ /* 0x000fe40008000000 */
[----:B------:R-:W-:-:S04]  /*08b0*/  @UP0 USHF.R.U32.HI UR44, URZ, UR7, UR5 ;  /* 0x000000073f2c0299 */ /* 0x000fc80008011605 */
[----:B------:R-:W-:Y:S02]  /*08c0*/  UIADD3 UR4, -UR44, URZ, URZ ;  /* 0x0000003f2c047290 */ /* 0x000fe4000fffe13f */
[----:B------:R-:W-:Y:S02]  /*08d0*/  ISETP.LE.AND P0, PT, RZ, UR44, PT ;  /* 0x0000002cff007c0c */ /* 0x000fe4000bf03270 */
[----:B------:R-:W-:-:S11]  /*08e0*/  UIMAD UR43, UR43, UR4, UR6 ;  /* 0x000000042b2b72a4 */ /* 0x000fd6000f8e0206 */
[----:B------:R-:W-:Y:S05]  /*08f0*/  @!P0 EXIT ;  /* 0x000000000000894d */ /* 0x000fea0003800000 */
[----:B------:R-:W-:Y:S01]  /*0900*/  ULDC UR5, c[0x0][0x280] ;  /* 0x0000a00000057ab9 */ /* 0x000fe20000000800 */
[----:B------:R-:W-:Y:S01]  /*0910*/  ULDC UR6, c[0x0][0x290] ;  /* 0x0000a40000067ab9 */ /* 0x000fe20000000800 */
[----:B------:R-:W-:Y:S01]  /*0920*/  UIMAD UR4, UR38, 0x60, UR5 ;  /* 0x00000060260478a4 */ /* 0x000fe2000f8e0205 */
[----:B------:R-:W-:Y:S01]  /*0930*/  PLOP3.LUT P0, PT, PT, PT, PT, 0x80, 0x0 ;  /* 0x000000000000781c */ /* 0x000fe20003f0f070 */
[----:B------:R-:W-:Y:S01]  /*0940*/  ULDC UR7, c[0x0][0x74c] ;  /* 0x0001d30000077ab9 */ /* 0x000fe20000000800 */
[----:B------:R-:W-:Y:S01]  /*0950*/  CS2R R70, SRZ ;  /* 0x0000000000467805 */ /* 0x000fe2000001ff00 */
[----:B------:R-:W-:Y:S01]  /*0960*/  UIADD3 UR6, -UR7, UR4, -UR6 ;  /* 0x0000000407067290 */ /* 0x000fe2000fffe906 */
[----:B------:R-:W-:Y:S01]  /*0970*/  CS2R R68, SRZ ;  /* 0x0000000000447805 */ /* 0x000fe2000001ff00 */
[----:B------:R-:W-:Y:S01]  /*0980*/  UIADD3 UR4, UR5, 0x3f, URZ ;  /* 0x0000003f05047890 */ /* 0x000fe2000fffe03f */
[----:B------:R-:W-:Y:S01]  /*0990*/  CS2R R66, SRZ ;  /* 0x0000000000427805 */ /* 0x000fe2000001ff00 */
[----:B------:R-:W-:Y:S01]  /*09a0*/  USHF.R.S32.HI UR7, URZ, 0x1f, UR6 ;  /* 0x0000001f3f077899 */ /* 0x000fe20008011406 */
[----:B------:R-:W-:Y:S01]  /*09b0*/  CS2R R64, SRZ ;  /* 0x0000000000407805 */ /* 0x000fe2000001ff00 */
[----:B------:R-:W-:Y:S01]  /*09c0*/  USHF.R.S32.HI UR5, URZ, 0x1f, UR4 ;  /* 0x0000001f3f057899 */ /* 0x000fe20008011404 */
[----:B------:R-:W-:Y:S01]  /*09d0*/  CS2R R62, SRZ ;  /* 0x00000000003e7805 */ /* 0x000fe2000001ff00 */
[----:B------:R-:W-:Y:S01]  /*09e0*/  ULEA.HI UR7, UR7, UR6, URZ, 0x6 ;  /* 0x0000000607077291 */ /* 0x000fe2000f8f303f */
[----:B------:R-:W-:Y:S01]  /*09f0*/  CS2R R60, SRZ ;  /* 0x00000000003c7805 */ /* 0x000fe2000001ff00 */
[----:B------:R-:W-:Y:S01]  /*0a00*/  ULEA.HI UR5, UR5, UR4, URZ, 0x6 ;  /* 0x0000000405057291 */ /* 0x000fe2000f8f303f */
[----:B------:R-:W-:Y:S01]  /*0a10*/  CS2R R58, SRZ ;  /* 0x00000000003a7805 */ /* 0x000fe2000001ff00 */
[----:B------:R-:W-:Y:S01]  /*0a20*/  USHF.R.S32.HI UR7, URZ, 0x6, UR7 ;  /* 0x000000063f077899 */ /* 0x000fe20008011407 */
[----:B------:R-:W-:Y:S01]  /*0a30*/  CS2R R56, SRZ ;  /* 0x0000000000387805 */ /* 0x000fe2000001ff00 */
[----:B------:R-:W-:Y:S01]  /*0a40*/  USHF.R.S32.HI UR36, URZ, 0x6, UR5 ;  /* 0x000000063f247899 */ /* 0x000fe20008011405 */
[----:B------:R-:W-:-:S02]  /*0a50*/  CS2R R54, SRZ ;  /* 0x0000000000367805 */ /* 0x000fc4000001ff00 */
[----:B------:R-:W-:Y:S02]  /*0a60*/  CS2R R52, SRZ ;  /* 0x0000000000347805 */ /* 0x000fe4000001ff00 */
[----:B------:R-:W-:Y:S02]  /*0a70*/  CS2R R50, SRZ ;  /* 0x0000000000327805 */ /* 0x000fe4000001ff00 */
[----:B------:R-:W-:Y:S02]  /*0a80*/  VIMNMX R16, RZ, UR7, !PT ;  /* 0x00000007ff107c48 */ /* 0x000fe4000ffe0100 */
[----:B------:R-:W-:Y:S02]  /*0a90*/  CS2R R48, SRZ ;  /* 0x0000000000307805 */ /* 0x000fe4000001ff00 */
[----:B------:R-:W-:Y:S02]  /*0aa0*/  CS2R R46, SRZ ;  /* 0x00000000002e7805 */ /* 0x000fe4000001ff00 */
[----:B------:R-:W-:-:S02]  /*0ab0*/  CS2R R44, SRZ ;  /* 0x00000000002c7805 */ /* 0x000fc4000001ff00 */
[----:B------:R-:W-:Y:S02]  /*0ac0*/  ISETP.LT.AND P1, PT, R16, UR36, PT ;  /* 0x0000002410007c0c */ /* 0x000fe4000bf21270 */
        /* <DEDUP_REMOVED lines=33> */
[----:B------:R-:W-:Y:S01]  /*0ce0*/  CS2R R72, SRZ ;  /* 0x0000000000487805 */ /* 0x000fe2000001ff00 */
[----:B------:R-:W-:Y:S06]  /*0cf0*/  @!P1 BRA `(.L_x_2522) ;  /* 0x00000034001c9947 */ /* 0x000fec0003800000 */
[----:B------:R-:W1:Y:S01]  /*0d00*/  S2UR UR4, SR_CgaCtaId ;  /* 0x00000000000479c3 */ /* 0x000e620000008800 */
[----:B------:R-:W-:Y:S01]  /*0d10*/  UMOV UR37, 0x400 ;  /* 0x0000040000257882 */ /* 0x000fe20000000000 */
[----:B------:R-:W-:Y:S01]  /*0d20*/  ULDC UR40, c[0x0][0x75c] ;  /* 0x0001d70000287ab9 */ /* 0x000fe20000000800 */
[----:B------:R-:W-:Y:S01]  /*0d30*/  ULDC UR41, c[0x0][0x744] ;  /* 0x0001d10000297ab9 */ /* 0x000fe20000000800 */
        /* <DEDUP_REMOVED lines=21> */
.L_x_2524:
        /* <DEDUP_REMOVED lines=15> */
.L_x_2523:
        /* <DEDUP_REMOVED lines=20> */
.L_x_2526:
        /* <DEDUP_REMOVED lines=15> */
.L_x_2525:
        /* <DEDUP_REMOVED lines=8> */
.L_x_2640:
        /* <DEDUP_REMOVED lines=19> */
.L_x_2528:
[----:B------:R-:W3:Y:S01]  /*1360*/  LDL.LU R15, [R1+0xc] ;  /* 0x00000c00010f7983 */ /* 0x000ee20000300800 */
[----:B------:R-:W-:Y:S01]  /*1370*/  IMAD.IADD R12, R8, 0x1, -R9 ;  /* 0x00000001080c7824 */ /* 0x000fe200078e0a09 */
[--C-:B------:R-:W-:Y:S01]  /*1380*/  SHF.R.S32.HI R5, RZ, 0x1, R2.reuse ;  /* 0x00000001ff057819 */ /* 0x100fe20000011402 */
[----:B------:R-:W-:Y:S01]  /*1390*/  IMAD.HI R11, R13, 0x55555556, RZ ;  /* 0x555555560d0b7827 */ /* 0x000fe200078e02ff */
[----:B------:R-:W-:Y:S01]  /*13a0*/  SHF.R.S32.HI R8, RZ, 0x1f, R2 ;  /* 0x0000001fff087819 */ /* 0x000fe20000011402 */
[----:B------:R-:W-:Y:S01]  /*13b0*/  ULDC UR4, c[0x0][0x290] ;  /* 0x0000a40000047ab9 */ /* 0x000fe20000000800 */
[----:B--2---:R-:W-:Y:S01]  /*13c0*/  SHF.R.S32.HI R10, RZ, 0x1f, R7 ;  /* 0x0000001fff0a7819 */ /* 0x004fe20000011407 */
[----:B------:R-:W-:Y:S01]  /*13d0*/  UIMAD UR4, UR38, -0x60, UR4 ;  /* 0xffffffa0260478a4 */ /* 0x000fe2000f8e0204 */
[----:B------:R-:W-:Y:S01]  /*13e0*/  LEA.HI R8, R8, R5, RZ, 0x2 ;  /* 0x0000000508087211 */ /* 0x000fe200078f10ff */
[----:B------:R-:W-:Y:S01]  /*13f0*/  ULDC UR5, c[0x0][0x280] ;  /* 0x0000a00000057ab9 */ /* 0x000fe20000000800 */
[----:B------:R-:W-:Y:S01]  /*1400*/  LEA.HI R10, R10, R7, RZ, 0x3 ;  /* 0x000000070a0a7211 */ /* 0x000fe200078f18ff */
[----:B------:R-:W-:Y:S01]  /*1410*/  UIADD3 UR5, UR4, 0x1, -UR5 ;  /* 0x0000000104057890 */ /* 0x000fe2000fffe805 */
[----:B------:R-:W-:-:S02]  /*1420*/  LOP3.LUT R8, R8, 0xfffffffc, RZ, 0xc0, !PT ;  /* 0xfffffffc08087812 */ /* 0x000fc400078ec0ff */
[----:B------:R-:W-:Y:S02]  /*1430*/  CS2R R70, SRZ ;  /* 0x0000000000467805 */ /* 0x000fe4000001ff00 */
[----:B------:R-:W-:Y:S01]  /*1440*/  LOP3.LUT R2, R2, 0x7fffffe, RZ, 0xc0, !PT ;  /* 0x07fffffe02027812 */ /* 0x000fe200078ec0ff */
[----:B------:R-:W-:Y:S01]  /*1450*/  IMAD.SHL.U32 R10, R10, 0x20, RZ ;  /* 0x000000200a0a7824 */ /* 0x000fe200078e00ff */
[----:B------:R-:W-:Y:S01]  /*1460*/  SHF.R.S32.HI R6, RZ, 0x4, R6 ;  /* 0x00000004ff067819 */ /* 0x000fe20000011406 */
[----:B------:R-:W-:Y:S01]  /*1470*/  IMAD.IADD R8, R5, 0x1, -R8 ;  /* 0x0000000105087824 */ /* 0x000fe200078e0a08 */
[----:B------:R-:W-:Y:S01]  /*1480*/  SHF.R.S32.HI R3, RZ, 0x1f, R0 ;  /* 0x0000001fff037819 */ /* 0x000fe20000011400 */
[----:B------:R-:W-:Y:S01]  /*1490*/  IMAD.IADD R9, R7, 0x1, -R2 ;  /* 0x0000000107097824 */ /* 0x000fe200078e0a02 */
[----:B------:R-:W-:Y:S01]  /*14a0*/  LOP3.LUT R10, R10, 0x7fffff00, RZ, 0xc0, !PT ;  /* 0x7fffff000a0a7812 */ /* 0x000fe200078ec0ff */
[----:B------:R-:W-:Y:S01]  /*14b0*/  IMAD.SHL.U32 R7, R8, 0x40, RZ ;  /* 0x0000004008077824 */ /* 0x000fe200078e00ff */
[----:B------:R-:W-:Y:S01]  /*14c0*/  LEA.HI R2, R3, R0, RZ, 0x2 ;  /* 0x0000000003027211 */ /* 0x000fe200078f10ff */
[----:B------:R-:W-:Y:S01]  /*14d0*/  IMAD.SHL.U32 R14, R6, 0x8, RZ ;  /* 0x00000008060e7824 */ /* 0x000fe200078e00ff */
[----:B------:R-:W-:Y:S01]  /*14e0*/  LEA.HI R18, R11, R11, RZ, 0x1 ;  /* 0x0000000b0b127211 */ /* 0x000fe200078f08ff */
[----:B------:R-:W-:Y:S01]  /*14f0*/  IMAD R10, R13, 0x800, R10 ;  /* 0x000008000d0a7824 */ /* 0x000fe200078e020a */
[----:B------:R-:W-:-:S02]  /*1500*/  LOP3.LUT R7, R7, 0xc0, RZ, 0xc0, !PT ;  /* 0x000000c007077812 */ /* 0x000fc400078ec0ff */
[----:B------:R-:W-:Y:S02]  /*1510*/  CS2R R68, SRZ ;  /* 0x0000000000447805 */ /* 0x000fe4000001ff00 */
[----:B------:R-:W-:Y:S01]  /*1520*/  LOP3.LUT R11, R2, 0x7ffffffc, RZ, 0xc0, !PT ;  /* 0x7ffffffc020b7812 */ /* 0x000fe200078ec0ff */
[----:B------:R-:W-:Y:S01]  /*1530*/  IMAD R9, R9, 0x20, R10 ;  /* 0x0000002009097824 */ /* 0x000fe200078e020a */
[----:B------:R-:W-:Y:S01]  /*1540*/  LOP3.LUT R14, R7, 0x8, R14, 0xf8, !PT ;  /* 0x00000008070e7812 */ /* 0x000fe200078ef80e */
[----:B------:R-:W-:Y:S01]  /*1550*/  IMAD R18, R18, -0x3, R13 ;  /* 0xfffffffd12127824 */ /* 0x000fe200078e020d */
[--C-:B------:R-:W-:Y:S01]  /*1560*/  SHF.R.S32.HI R5, RZ, 0x2, R2.reuse ;  /* 0x00000002ff057819 */ /* 0x100fe20000011402 */
[----:B------:R-:W-:Y:S01]  /*1570*/  IMAD.IADD R11, R0, 0x1, -R11 ;  /* 0x00000001000b7824 */ /* 0x000fe200078e0a0b */
[----:B------:R-:W-:Y:S01]  /*1580*/  SHF.R.S32.HI R6, RZ, 0x1f, R2 ;  /* 0x0000001fff067819 */ /* 0x000fe20000011402 */
[----:B------:R-:W-:Y:S01]  /*1590*/  IMAD R9, R12, 0x200, R9 ;  /* 0x000002000c097824 */ /* 0x000fe200078e0209 */
[----:B------:R-:W-:Y:S01]  /*15a0*/  SHF.R.U32.HI R7, RZ, 0x3, R7 ;  /* 0x00000003ff077819 */ /* 0x000fe20000011607 */
[----:B------:R-:W-:Y:S01]  /*15b0*/  IMAD R11, R18, 0x10, R11 ;  /* 0x00000010120b7824 */ /* 0x000fe200078e020b */
[----:B------:R-:W-:Y:S01]  /*15c0*/  LEA.HI R6, R6, R5, RZ, 0x3 ;  /* 0x0000000506067211 */ /* 0x000fe200078f18ff */
[----:B------:R-:W-:Y:S01]  /*15d0*/  IMAD.MOV.U32 R10, RZ, RZ, 0x20 ;  /* 0x00000020ff0a7424 */ /* 0x000fe200078e00ff */
[----:B------:R-:W-:Y:S01]  /*15e0*/  LOP3.LUT R14, R14, R7, RZ, 0x3c, !PT ;  /* 0x000000070e0e7212 */ /* 0x000fe200078e3cff */
[----:B------:R-:W-:Y:S01]  /*15f0*/  IMAD.SHL.U32 R157, R11, 0x2, RZ ;  /* 0x000000020b9d7824 */ /* 0x000fe200078e00ff */
[----:B------:R-:W-:Y:S01]  /*1600*/  LEA.HI R3, R3, R0, RZ, 0x5 ;  /* 0x0000000003037211 */ /* 0x000fe200078f28ff */
[----:B-1----:R-:W-:Y:S01]  /*1610*/  IMAD R13, R13, 0x400, R0 ;  /* 0x000004000d0d7824 */ /* 0x002fe200078e0200 */
[----:B------:R-:W-:Y:S01]  /*1620*/  LOP3.LUT R6, R6, 0xfffffff8, RZ, 0xc0, !PT ;  /* 0xfffffff806067812 */ /* 0x000fe200078ec0ff */
[----:B------:R-:W-:Y:S01]  /*1630*/  IMAD.IADD R9, R9, 0x1, R14 ;  /* 0x0000000109097824 */ /* 0x000fe200078e020e */
[----:B------:R-:W-:Y:S01]  /*1640*/  LOP3.LUT P0, RZ, R8, 0x2, RZ, 0xc0, !PT ;  /* 0x0000000208ff7812 */ /* 0x000fe2000780c0ff */
[----:B------:R-:W-:Y:S01]  /*1650*/  IMAD.SHL.U32 R0, R13, 0x4, RZ ;  /* 0x000000040d007824 */ /* 0x000fe200078e00ff */
[----:B------:R-:W-:Y:S01]  /*1660*/  SHF.R.S32.HI R3, RZ, 0x5, R3 ;  /* 0x00000005ff037819 */ /* 0x000fe20000011403 */
[----:B------:R-:W-:Y:S01]  /*1670*/  IMAD.IADD R6, R5, 0x1, -R6 ;  /* 0x0000000105067824 */ /* 0x000fe200078e0a06 */
[----:B------:R-:W-:Y:S01]  /*1680*/  SEL R10, R10, 0xffffffe0, !P0 ;  /* 0xffffffe00a0a7807 */ /* 0x000fe20004000000 */
[----:B------:R-:W-:Y:S01]  /*1690*/  IMAD.MOV.U32 R7, RZ, RZ, RZ ;  /* 0x000000ffff077224 */ /* 0x000fe200078e00ff */
[----:B------:R-:W-:Y:S01]  /*16a0*/  LEA R155, R9, UR37, 0x1 ;  /* 0x00000025099b7c11 */ /* 0x000fe2000f8e08ff */
[----:B------:R-:W-:Y:S01]  /*16b0*/  IMAD R6, R3, 0x10, R6 ;  /* 0x0000001003067824 */ /* 0x000fe200078e0206 */
[----:B------:R-:W-:Y:S01]  /*16c0*/  IADD3 R9, -R157, UR4, RZ ;  /* 0x000000049d097c10 */ /* 0x000fe2000fffe1ff */
[----:B------:R-:W-:Y:S01]  /*16d0*/  IMAD.MOV.U32 R2, RZ, RZ, RZ ;  /* 0x000000ffff027224 */ /* 0x000fe200078e00ff */
[----:B------:R-:W-:Y:S01]  /*16e0*/  IADD3 R3, R10, 0x30400, R155 ;  /* 0x000304000a037810 */ /* 0x000fe20007ffe09b */
[----:B------:R-:W-:Y:S01]  /*16f0*/  IMAD.MOV.U32 R5, RZ, RZ, RZ ;  /* 0x000000ffff057224 */ /* 0x000fe200078e00ff */
        /* <DEDUP_REMOVED lines=48> */
[----:B------:R-:W-:Y:S02]  /*1a00*/  LEA R0, R0, UR37, 0x2 ;  /* 0x0000002500007c11 */ /* 0x000fe4000f8e10ff */
[----:B------:R-:W-:Y:S02]  /*1a10*/  IADD3 R157, -R157, UR5, RZ ;  /* 0x000000059d9d7c10 */ /* 0x000fe4000fffe1ff */
[----:B-1-3--:R-:W-:-:S07]  /*1a20*/  LOP3.LUT R8, R15, 0x1, RZ, 0xfc, !PT ;  /* 0x000000010f087812 */ /* 0x00afce00078efcff */
.L_x_2540:
[----:B------:R-:W-:Y:S01]  /*1a30*/  ISETP.NE.AND P0, PT, R8, 0x3, PT ;  /* 0x000000030800780c */ /* 0x000fe20003f05270 */
[----:B------:R-:W-:-:S12]  /*1a40*/  YIELD ;  /* 0x0000000000007946 */ /* 0x000fd80003800000 */
[----:B-1----:R-:W-:Y:S05]  /*1a50*/  @!P0 BRA `(.L_x_2530) ;  /* 0x0000000000048947 */ /* 0x002fea0003800000 */
[----:B------:R-:W-:Y:S01]  /*1a60*/  BPT.TRAP 0x1 ;  /* 0x000000040000795c */ /* 0x000fe20000300000 */
.L_x_2530:
[----:B------:R-:W-:Y:S02]  /*1a70*/  LEA R3, R2, UR37, 0x3 ;  /* 0x0000002502037c11 */ /* 0x000fe4000f8e18ff */
[----:B------:R-:W-:-:S04]  /*1a80*/  SHF.L.U32 R10, R7, 0x1f, RZ ;  /* 0x0000001f070a7819 */ /* 0x000fc800000006ff */
[----:B------:R1:W2:Y:S01]  /*1a90*/  SYNCS.PHASECHK.TRANS64.TRYWAIT P1, [R3+URZ+0x36410], R10 ;  /* 0x0364100a030075a7 */ /* 0x0002a2000802017f */
[----:B------:R-:W-:Y:S05]  /*1aa0*/  @!P0 BRA `(.L_x_2531) ;  /* 0x0000000000048947 */ /* 0x000fea0003800000 */
[----:B------:R-:W-:Y:S01]  /*1ab0*/  BPT.TRAP 0x1 ;  /* 0x000000040000795c */ /* 0x000fe20000300000 */
.L_x_2531:
[----:B--2---:R-:W-:Y:S05]  /*1ac0*/  @P1 BRA `(.L_x_2532) ;  /* 0x0000000000081947 */ /* 0x004fea0003800000 */
[----:B------:R-:W2:Y:S02]  /*1ad0*/  SYNCS.PHASECHK.TRANS64.TRYWAIT P1, [R3+URZ+0x36410], R10 ;  /* 0x0364100a030075a7 */ /* 0x000ea4000802017f */
[----:B--2---:R-:W-:Y:S05]  /*1ae0*/  @!P1 BRA `(.L_x_2533) ;  /* 0x0000007c008c9947 */ /* 0x004fea0003800000 */
.L_x_2532:
        /* <DEDUP_REMOVED lines=103> */
.L_x_2534:
[----:B------:R-:W-:-:S04]  /*2160*/  SHF.L.U32 R14, R5, 0x1f, RZ ;  /* 0x0000001f050e7819 */ /* 0x000fc800000006ff */
[----:B------:R1:W1:Y:S01]  /*2170*/  SYNCS.PHASECHK.TRANS64.TRYWAIT P1, [UR37+0x36430], R14 ;  /* 0x0364300eff0075a7 */ /* 0x0002620008020165 */
[----:B------:R-:W-:Y:S05]  /*2180*/  @!P0 BRA `(.L_x_2535) ;  /* 0x0000000000048947 */ /* 0x000fea0003800000 */
[----:B------:R-:W-:Y:S01]  /*2190*/  BPT.TRAP 0x1 ;  /* 0x000000040000795c */ /* 0x000fe20000300000 */
.L_x_2535:
[----:B------:R-:W5:Y:S01]  /*21a0*/  LDL R15, [R1] ;  /* 0x00000000010f7983 */ /* 0x000f620000100800 */
        /* <DEDUP_REMOVED lines=14> */
[----:B------:R-:W-:-:S02]  /*2290*/  IMAD R120, R16, 0x40, R6 ;  /* 0x0000004010787824 */ /* 0x000fc400078e0206 */
[----:B------:R-:W-:Y:S01]  /*22a0*/  FMUL.FTZ R141, R133, UR40 ;  /* 0x00000028858d7c20 */ /* 0x000fe20008410000 */
[----:B------:R-:W-:Y:S01]  /*22b0*/  FMUL.FTZ R137, R134, UR40 ;  /* 0x0000002886897c20 */ /* 0x000fe20008410000 */
[----:B------:R-:W-:-:S03]  /*22c0*/  FMUL.FTZ R136, R135, UR40 ;  /* 0x0000002887887c20 */ /* 0x000fc60008410000 */
        /* <DEDUP_REMOVED lines=12> */
[----:B-----5:R-:W-:-:S02]  /*2390*/  VIADDMNMX R15, R120, R157, R15, PT ;  /* 0x0000009d780f7246 */ /* 0x020fc4000380010f */
[----:B------:R-:W-:Y:S01]  /*23a0*/  IADD3 R120, R157, 0x8, R120 ;  /* 0x000000089d787810 */ /* 0x000fe20007ffe078 */
[----:B-123--:R-:W-:Y:S06]  /*23b0*/  @P1 BRA `(.L_x_2536) ;  /* 0x0000000000081947 */ /* 0x00efec0003800000 */
[----:B------:R-:W1:Y:S02]  /*23c0*/  SYNCS.PHASECHK.TRANS64.TRYWAIT P1, [UR37+0x36430], R14 ;  /* 0x0364300eff0075a7 */ /* 0x000e640008020165 */
[----:B-1----:R-:W-:Y:S05]  /*23d0*/  @!P1 BRA `(.L_x_2537) ;  /* 0x0000007400649947 */ /* 0x002fea0003800000 */
.L_x_2536:
[----:B-1----:R-:W2:Y:S01]  /*23e0*/  LDL R121, [R1] ;  /* 0x0000000001797983 */ /* 0x002ea20000100800 */
[----:B------:R-:W1:Y:S01]  /*23f0*/  MUFU.TANH R141, R141 ;  /* 0x0000008d008d7308 */ /* 0x000e620000002400 */
[C---:B------:R-:W-:Y:S01]  /*2400*/  ISETP.GT.AND P2, PT, R15.reuse, RZ, PT ;  /* 0x000000ff0f00720c */ /* 0x040fe20003f44270 */
[----:B------:R-:W-:Y:S01]  /*2410*/  UIADD3 UR5, UR4, 0x9000, URZ ;  /* 0x0000900004057890 */ /* 0x000fe2000fffe03f */
[C---:B------:R-:W-:Y:S01]  /*2420*/  ISETP.GT.AND P3, PT, R15.reuse, 0x1, PT ;  /* 0x000000010f00780c */ /* 0x040fe20003f64270 */
[----:B------:R-:W-:Y:S01]  /*2430*/  UIADD3 UR4, UR37, 0x2a000, URZ ;  /* 0x0002a00025047890 */ /* 0x000fe2000fffe03f */
[C---:B------:R-:W-:Y:S01]  /*2440*/  ISETP.GT.AND P4, PT, R15.reuse, 0x8, PT ;  /* 0x000000080f00780c */ /* 0x040fe20003f84270 */
[----:B------:R-:W-:Y:S01]  /*2450*/  USHF.R.U32.HI UR5, URZ, 0x4, UR5 ;  /* 0x000000043f057899 */ /* 0x000fe20008011605 */
[C---:B------:R-:W-:Y:S01]  /*2460*/  ISETP.GT.AND P5, PT, R15.reuse, 0x9, PT ;  /* 0x000000090f00780c */ /* 0x040fe20003fa4270 */
[----:B------:R-:W3:Y:S01]  /*2470*/  MUFU.TANH R137, R137 ;  /* 0x0000008900897308 */ /* 0x000ee20000002400 */
[----:B------:R-:W-:Y:S01]  /*2480*/  FSEL R153, R12, -INF , P3 ;  /* 0xff8000000c997808 */ /* 0x000fe20001800000 */
[----:B------:R-:W-:Y:S01]  /*2490*/  USHF.R.U32.HI UR6, URZ, 0x4, UR4 ;  /* 0x000000043f067899 */ /* 0x000fe20008011604 */
[C---:B------:R-:W-:Y:S01]  /*24a0*/  ISETP.GT.AND P6, PT, R15.reuse, 0x10, PT ;  /* 0x000000100f00780c */ /* 0x040fe20003fc4270 */
[----:B------:R-:W-:Y:S01]  /*24b0*/  ULOP3.LUT UR5, UR5, 0x3fff, URZ, 0xc0, !UPT ;  /* 0x00003fff05057892 */ /* 0x000fe2000f8ec03f */
[C---:B------:R-:W-:Y:S01]  /*24c0*/  ISETP.GT.AND P1, PT, R15.reuse, 0x11, PT ;  /* 0x000000110f00780c */ /* 0x040fe20003f24270 */
[----:B------:R-:W-:Y:S01]  /*24d0*/  ULOP3.LUT UR6, UR6, 0x3fff, URZ, 0xc0, !UPT ;  /* 0x00003fff06067892 */ /* 0x000fe2000f8ec03f */
[----:B------:R-:W-:Y:S01]  /*24e0*/  ISETP.GT.AND P3, PT, R15, 0x19, PT ;  /* 0x000000190f00780c */ /* 0x000fe20003f64270 */
[----:B------:R-:W5:Y:S01]  /*24f0*/  MUFU.TANH R136, R136 ;  /* 0x0000008800887308 */ /* 0x000f620000002400 */
[----:B------:R-:W-:Y:S01]  /*2500*/  FSEL R151, R17, -INF , P5 ;  /* 0xff80000011977808 */ /* 0x000fe20002800000 */
[----:B------:R-:W-:Y:S01]  /*2510*/  ULOP3.LUT UR6, UR6, 0x10000, URZ, 0xfc, !UPT ;  /* 0x0001000006067892 */ /* 0x000fe2000f8efc3f */
[----:B------:R-:W-:Y:S01]  /*2520*/  FSEL R149, R22, -INF , P6 ;  /* 0xff80000016957808 */ /* 0x000fe20003000000 */
[----:B------:R-:W-:Y:S01]  /*2530*/  ULOP3.LUT UR8, UR5, 0x10000, URZ, 0xfc, !UPT ;  /* 0x0001000005087892 */ /* 0x000fe2000f8efc3f */
[----:B------:R-:W-:Y:S01]  /*2540*/  FSEL R143, R23, -INF , P1 ;  /* 0xff800000178f7808 */ /* 0x000fe20000800000 */
[--C-:B----4-:R-:W-:Y:S01]  /*2550*/  FFMA.FTZ R153, R153, UR41, -R142.reuse ;  /* 0x0000002999997c23 */ /* 0x110fe2000801088e */
[----:B-1----:R-:W-:Y:S01]  /*2560*/  FSEL R125, R141, -INF , P3 ;  /* 0xff8000008d7d7808 */ /* 0x002fe20001800000 */
[--C-:B------:R-:W-:Y:S01]  /*2570*/  FFMA.FTZ R151, R151, UR41, -R142.reuse ;  /* 0x0000002997977c23 */ /* 0x100fe2000801088e */
[--C-:B------:R-:W-:Y:S01]  /*2580*/  FFMA.FTZ R149, R149, UR41, -R142.reuse ;  /* 0x0000002995957c23 */ /* 0x100fe2000801088e */
[----:B------:R-:W-:Y:S01]  /*2590*/  FFMA.FTZ R143, R143, UR41, -R142 ;  /* 0x000000298f8f7c23 */ /* 0x000fe2000801088e */
[----:B------:R-:W-:Y:S01]  /*25a0*/  UMOV UR12, UR6 ;  /* 0x00000006000c7c82 */ /* 0x000fe20008000000 */
[----:B------:R-:W-:Y:S01]  /*25b0*/  UMOV UR13, 0x40000040 ;  /* 0x40000040000d7882 */ /* 0x000fe20000000000 */
[----:B------:R-:W-:Y:S01]  /*25c0*/  UMOV UR14, UR8 ;  /* 0x00000008000e7c82 */ /* 0x000fe20008000000 */
[----:B------:R-:W-:Y:S01]  /*25d0*/  UMOV UR15, 0x40000040 ;  /* 0x40000040000f7882 */ /* 0x000fe20000000000 */
[----:B------:R-:W-:Y:S01]  /*25e0*/  UIADD3 UR10, UR8, 0x606, URZ ;  /* 0x00000606080a7890 */ /* 0x000fe2000fffe03f */
[----:B------:R-:W-:Y:S01]  /*25f0*/  MUFU.EX2 R153, R153 ;  /* 0x0000009900997308 */ /* 0x000fe20000000800 */
[----:B------:R-:W-:Y:S01]  /*2600*/  UMOV UR11, 0x40000040 ;  /* 0x40000040000b7882 */ /* 0x000fe20000000000 */
[----:B------:R-:W-:Y:S01]  /*2610*/  UMOV UR9, 0x40000040 ;  /* 0x4000004000097882 */ /* 0x000fe20000000000 */
[----:B------:R-:W-:-:S05]  /*2620*/  FFMA.FTZ R12, -R12, R12, 1 ;  /* 0x3f8000000c0c7423 */ /* 0x000fca000001010c */
[----:B------:R-:W-:Y:S08]  /*2630*/  MUFU.EX2 R151, R151 ;  /* 0x0000009700977308 */ /* 0x000ff00000000800 */
[----:B------:R-:W-:Y:S01]  /*2640*/  MUFU.EX2 R149, R149 ;  /* 0x0000009500957308 */ /* 0x000fe20000000800 */
[----:B--2---:R-:W-:Y:S02]  /*2650*/  VIMNMX R120, R121, R120, PT ;  /* 0x0000007879787248 */ /* 0x004fe40003fe0100 */
[C---:B------:R-:W-:Y:S01]  /*2660*/  FSEL R121, R11.reuse, -INF , P2 ;  /* 0xff8000000b797808 */ /* 0x040fe20001000000 */
[----:B------:R-:W-:Y:S01]  /*2670*/  FFMA.FTZ R11, -R11, R11, 1 ;  /* 0x3f8000000b0b7423 */ /* 0x000fe2000001010b */
[----:B------:R-:W-:-:S02]  /*2680*/  ISETP.GT.AND P2, PT, R15, 0x18, PT ;  /* 0x000000180f00780c */ /* 0x000fc40003f44270 */
[----:B------:R-:W-:Y:S01]  /*2690*/  FSEL R15, R13, -INF , P4 ;  /* 0xff8000000d0f7808 */ /* 0x000fe20002000000 */
[--C-:B------:R-:W-:Y:S01]  /*26a0*/  FFMA.FTZ R154, R121, UR41, -R142.reuse ;  /* 0x00000029799a7c23 */ /* 0x100fe2000801088e */
[C---:B------:R-:W-:Y:S01]  /*26b0*/  ISETP.GT.AND P4, PT, R120.reuse, RZ, PT ;  /* 0x000000ff7800720c */ /* 0x040fe20003f84270 */
[----:B------:R-:W-:Y:S01]  /*26c0*/  FFMA.FTZ R13, -R13, R13, 1 ;  /* 0x3f8000000d0d7423 */ /* 0x000fe2000001010d */
[----:B------:R-:W-:Y:S01]  /*26d0*/  ISETP.GT.AND P5, PT, R120, 0x1, PT ;  /* 0x000000017800780c */ /* 0x000fe20003fa4270 */
[--C-:B------:R-:W-:Y:S01]  /*26e0*/  FFMA.FTZ R14, R15, UR41, -R142.reuse ;  /* 0x000000290f0e7c23 */ /* 0x100fe2000801088e */
[----:B------:R-:W-:Y:S01]  /*26f0*/  FSEL R123, R138, -INF , P2 ;  /* 0xff8000008a7b7808 */ /* 0x000fe20001000000 */
[----:B------:R-:W1:Y:S01]  /*2700*/  MUFU.EX2 R154, R154 ;  /* 0x0000009a009a7308 */ /* 0x000e620000000800 */
[----:B------:R-:W-:Y:S02]  /*2710*/  FSEL R144, R9, -INF , P4 ;  /* 0xff80000009907808 */ /* 0x000fe40002000000 */
[C---:B------:R-:W-:Y:S01]  /*2720*/  ISETP.GT.AND P6, PT, R120.reuse, 0x8, PT ;  /* 0x000000087800780c */ /* 0x040fe20003fc4270 */
[--C-:B------:R-:W-:Y:S01]  /*2730*/  FFMA.FTZ R140, R123, UR41, -R142.reuse ;  /* 0x000000297b8c7c23 */ /* 0x100fe2000801088e */
[----:B------:R-:W-:Y:S01]  /*2740*/  ISETP.GT.AND P1, PT, R120, 0x9, PT ;  /* 0x000000097800780c */ /* 0x000fe20003f24270 */
[----:B------:R-:W-:Y:S01]  /*2750*/  FFMA.FTZ R144, R144, UR41, -R139 ;  /* 0x0000002990907c23 */ /* 0x000fe2000801088b */
[C---:B------:R-:W-:Y:S01]  /*2760*/  ISETP.GT.AND P2, PT, R120.reuse, 0x10, PT ;  /* 0x000000107800780c */ /* 0x040fe20003f44270 */
[----:B------:R-:W-:Y:S01]  /*2770*/  FFMA.FTZ R142, R125, UR41, -R142 ;  /* 0x000000297d8e7c23 */ /* 0x000fe2000801088e */
[C---:B------:R-:W-:Y:S01]  /*2780*/  ISETP.GT.AND P3, PT, R120.reuse, 0x11, PT ;  /* 0x000000117800780c */ /* 0x040fe20003f64270 */
[----:B------:R-:W2:Y:S01]  /*2790*/  MUFU.EX2 R14, R14 ;  /* 0x0000000e000e7308 */ /* 0x000ea20000000800 */
[----:B------:R-:W-:-:S02]  /*27a0*/  ISETP.GT.AND P4, PT, R120, 0x18, PT ;  /* 0x000000187800780c */ /* 0x000fc40003f84270 */
[----:B------:R-:W-:Y:S02]  /*27b0*/  FSEL R150, R10, -INF , P5 ;  /* 0xff8000000a967808 */ /* 0x000fe40002800000 */
[----:B------:R-:W-:Y:S02]  /*27c0*/  ISETP.GT.AND P5, PT, R120, 0x19, PT ;  /* 0x000000197800780c */ /* 0x000fe40003fa4270 */
[----:B------:R-:W-:Y:S01]  /*27d0*/  FSEL R156, R18, -INF , P6 ;  /* 0xff800000129c7808 */ /* 0x000fe20003000000 */
[--C-:B------:R-:W-:Y:S01]  /*27e0*/  FFMA.FTZ R150, R150, UR41, -R139.reuse ;  /* 0x0000002996967c23 */ /* 0x100fe2000801088b */
[----:B------:R-:W-:Y:S01]  /*27f0*/  FSEL R152, R19, -INF , P1 ;  /* 0xff80000013987808 */ /* 0x000fe20000800000 */
[----:B------:R-:W-:Y:S01]  /*2800*/  MUFU.EX2 R144, R144 ;  /* 0x0000009000907308 */ /* 0x000fe20000000800 */
[----:B------:R-:W-:Y:S01]  /*2810*/  FSEL R148, R20, -INF , P2 ;  /* 0xff80000014947808 */ /* 0x000fe20001000000 */
[--C-:B------:R-:W-:Y:S01]  /*2820*/  FFMA.FTZ R156, R156, UR41, -R139.reuse ;  /* 0x000000299c9c7c23 */ /* 0x100fe2000801088b */
[----:B------:R-:W-:Y:S01]  /*2830*/  FSEL R120, R21, -INF , P3 ;  /* 0xff80000015787808 */ /* 0x000fe20001800000 */
[--C-:B------:R-:W-:Y:S01]  /*2840*/  FFMA.FTZ R152, R152, UR41, -R139.reuse ;  /* 0x0000002998987c23 */ /* 0x100fe2000801088b */
[----:B---3--:R-:W-:Y:S01]  /*2850*/  FSEL R146, R137, -INF , P4 ;  /* 0xff80000089927808 */ /* 0x008fe20002000000 */
[--C-:B------:R-:W-:Y:S01]  /*2860*/  FFMA.FTZ R148, R148, UR41, -R139.reuse ;  /* 0x0000002994947c23 */ /* 0x100fe2000801088b */
[----:B-----5:R-:W-:Y:S01]  /*2870*/  FSEL R122, R136, -INF , P5 ;  /* 0xff800000887a7808 */ /* 0x020fe20002800000 */
[--C-:B------:R-:W-:Y:S01]  /*2880*/  FFMA.FTZ R147, R120, UR41, -R139.reuse ;  /* 0x0000002978937c23 */ /* 0x100fe2000801088b */
[----:B------:R-:W-:Y:S01]  /*2890*/  LEA R15, R6, UR37, 0x2 ;  /* 0x00000025060f7c11 */ /* 0x000fe2000f8e10ff */
[--C-:B------:R-:W-:Y:S01]  /*28a0*/  FFMA.FTZ R146, R146, UR41, -R139.reuse ;  /* 0x0000002992927c23 */ /* 0x100fe2000801088b */
[----:B------:R-:W3:Y:S01]  /*28b0*/  MUFU.EX2 R150, R150 ;  /* 0x0000009600967308 */ /* 0x000ee20000000800 */
[----:B------:R-:W-:-:S02]  /*28c0*/  FFMA.FTZ R139, R122, UR41, -R139 ;  /* 0x000000297a8b7c23 */ /* 0x000fc4000801088b */
[----:B------:R-:W-:-:S05]  /*28d0*/  WARPGROUP.ARRIVE ;  /* 0x00000000000079c5 */ /* 0x000fca0000000000 */
[----:B------:R-:W-:Y:S01]  /*28e0*/  MUFU.EX2 R152, R152 ;  /* 0x0000009800987308 */ /* 0x000fe20000000800 */
        /* <DEDUP_REMOVED lines=68> */
[----:B------:R-:W-:Y:S01]  /*2d30*/  UIADD3 UR8, UR6, 0x406, URZ ;  /* 0x0000040606087890 */ /* 0x000fe2000fffe03f */
[----:B------:R-:W-:Y:S02]  /*2d40*/  WARPGROUP.DEPBAR.LE gsb0, 0x0 ;  /* 0x00008000000079c5 */ /* 0x000fe40000010000 */
[----:B------:R-:W-:-:S06]  /*2d50*/  WARPGROUP.ARRIVE ;  /* 0x00000000000079c5 */ /* 0x000fcc0000000000 */
[----:B------:R-:W-:Y:S03]  /*2d60*/  HGMMA.64x32x16.F32.BF16 R120, gdesc[UR12], R120, gsb0 ;  /* 0x006000000c7879f0 */ /* 0x000fe60008001878 */
[----:B------:R-:W-:Y:S02]  /*2d70*/  WARPGROUP.DEPBAR.LE gsb0, 0x0 ;  /* 0x00008000000079c5 */ /* 0x000fe40000010000 */
[----:B------:R-:W-:-:S06]  /*2d80*/  WARPGROUP.ARRIVE ;  /* 0x00000000000079c5 */ /* 0x000fcc0000000000 */
[----:B------:R-:W-:Y:S03]  /*2d90*/  HGMMA.64x32x16.F32.BF16 R120, gdesc[UR8], R120, gsb0 ;  /* 0x00600000087879f0 */ /* 0x000fe60008001878 */
[----:B------:R-:W-:Y:S02]  /*2da0*/  WARPGROUP.DEPBAR.LE gsb0, 0x0 ;  /* 0x00008000000079c5 */ /* 0x000fe40000010000 */
[----:B------:R-:W4:Y:S02]  /*2db0*/  LDS R145, [R15+0x30200] ;  /* 0x030200000f917984 */ /* 0x000f240000000800 */
[--C-:B----4-:R-:W-:Y:S01]  /*2dc0*/  FADD.FTZ R120, R120, -R145.reuse ;  /* 0x8000009178787221 */ /* 0x110fe20000010000 */
[--C-:B------:R-:W-:Y:S01]  /*2dd0*/  FADD.FTZ R124, R124, -R145.reuse ;  /* 0x800000917c7c7221 */ /* 0x100fe20000010000 */
[--C-:B------:R-:W-:Y:S02]  /*2de0*/  FADD.FTZ R125, R125, -R145.reuse ;  /* 0x800000917d7d7221 */ /* 0x100fe40000010000 */
[----:B-1----:R-:W-:Y:S01]  /*2df0*/  FMUL.FTZ R120, R154, R120 ;  /* 0x000000789a787220 */ /* 0x002fe20000410000 */
[----:B--2---:R-:W-:Y:S01]  /*2e00*/  FMUL.FTZ R124, R14, R124 ;  /* 0x0000007c0e7c7220 */ /* 0x004fe20000410000 */
[C---:B------:R-:W-:Y:S01]  /*2e10*/  FMUL.FTZ R125, R151.reuse, R125 ;  /* 0x0000007d977d7220 */ /* 0x040fe20000410000 */
[----:B------:R-:W-:Y:S01]  /*2e20*/  F2FP.BF16.F32.PACK_AB R14, R151, R14 ;  /* 0x0000000e970e723e */ /* 0x000fe200000010ff */
[----:B------:R-:W-:Y:S01]  /*2e30*/  FMUL.FTZ R11, R11, R120 ;  /* 0x000000780b0b7220 */ /* 0x000fe20000410000 */
[----:B------:R-:W-:Y:S01]  /*2e40*/  FADD.FTZ R120, R121, -R145 ;  /* 0x8000009179787221 */ /* 0x000fe20000010000 */
[----:B------:R1:W2:Y:S01]  /*2e50*/  LDS R151, [R15+0x30220] ;  /* 0x030220000f977984 */ /* 0x0002a20000000800 */
[----:B------:R-:W1:Y:S01]  /*2e60*/  MUFU.EX2 R121, R156 ;  /* 0x0000009c00797308 */ /* 0x000e620000000800 */
[----:B------:R-:W-:Y:S01]  /*2e70*/  FMUL.FTZ R124, R13, R124 ;  /* 0x0000007c0d7c7220 */ /* 0x000fe20000410000 */
[----:B------:R-:W-:Y:S01]  /*2e80*/  FMUL.FTZ R120, R153, R120 ;  /* 0x0000007899787220 */ /* 0x000fe20000410000 */
[----:B---3--:R-:W-:-:S03]  /*2e90*/  F2FP.BF16.F32.PACK_AB R13, R150, R144 ;  /* 0x00000090960d723e */ /* 0x008fc600000010ff */
[----:B------:R-:W-:Y:S01]  /*2ea0*/  FMUL.FTZ R120, R12, R120 ;  /* 0x000000780c787220 */ /* 0x000fe20000410000 */
[----:B------:R-:W-:Y:S02]  /*2eb0*/  F2FP.BF16.F32.PACK_AB R12, R153, R154 ;  /* 0x0000009a990c723e */ /* 0x000fe400000010ff */
[----:B------:R3:W4:Y:S01]  /*2ec0*/  MUFU.EX2 R154, R143 ;  /* 0x0000008f009a7308 */ /* 0x0007220000000800 */
[--C-:B------:R-:W-:Y:S01]  /*2ed0*/  FADD.FTZ R128, R128, -R145.reuse ;  /* 0x8000009180807221 */ /* 0x100fe20000010000 */
[----:B------:R-:W-:Y:S01]  /*2ee0*/  FADD.FTZ R129, R129, -R145 ;  /* 0x8000009181817221 */ /* 0x000fe20000010000 */
[----:B-1----:R-:W-:Y:S01]  /*2ef0*/  F2FP.BF16.F32.PACK_AB R15, R152, R121 ;  /* 0x00000079980f723e */ /* 0x002fe200000010ff */
[----:B---3--:R-:W3:Y:S01]  /*2f00*/  LDL R143, [R1+0x4] ;  /* 0x00000400018f7983 */ /* 0x008ee20000100800 */
[----:B------:R-:W-:Y:S06]  /*2f10*/  BAR.SYNC.DEFER_BLOCKING 0x9, 0x180 ;  /* 0x0246000000007b1d */ /* 0x000fec0000010000 */
[----:B------:R-:W-:Y:S01]  /*2f20*/  MUFU.EX2 R140, R140 ;  /* 0x0000008c008c7308 */ /* 0x000fe20000000800 */
[----:B------:R-:W-:-:S07]  /*2f30*/  FFMA.FTZ R22, -R22, R22, 1 ;  /* 0x3f80000016167423 */ /* 0x000fce0000010116 */
[----:B------:R-:W1:Y:S01]  /*2f40*/  MUFU.EX2 R153, R142 ;  /* 0x0000008e00997308 */ /* 0x000e620000000800 */
[----:B----4-:R-:W-:-:S07]  /*2f50*/  FMUL.FTZ R129, R154, R129 ;  /* 0x000000819a817220 */ /* 0x010fce0000410000 */
[----:B------:R-:W-:Y:S01]  /*2f60*/  MUFU.EX2 R148, R148 ;  /* 0x0000009400947308 */ /* 0x000fe20000000800 */
[----:B------:R4:W-:Y:S07]  /*2f70*/  STSM.16.M88.4 [R155+0x30400], R12 ;  /* 0x0304000c9b007844 */ /* 0x0009ee0000000200 */
[----:B------:R-:W5:Y:S08]  /*2f80*/  MUFU.EX2 R147, R147 ;  /* 0x0000009300937308 */ /* 0x000f700000000800 */
[----:B------:R-:W-:Y:S01]  /*2f90*/  MUFU.EX2 R146, R146 ;  /* 0x0000009200927308 */ /* 0x000fe20000000800 */
[----:B----4-:R-:W-:-:S07]  /*2fa0*/  FFMA.FTZ R12, -R23, R23, 1 ;  /* 0x3f800000170c7423 */ /* 0x010fce0000010117 */
[----:B------:R-:W4:Y:S01]  /*2fb0*/  MUFU.EX2 R139, R139 ;  /* 0x0000008b008b7308 */ /* 0x000f220000000800 */
[----:B------:R-:W-:Y:S01]  /*2fc0*/  FMUL.FTZ R23, R149, R128 ;  /* 0x0000008095177220 */ /* 0x000fe20000410000 */
[--C-:B--2---:R-:W-:Y:S01]  /*2fd0*/  FADD.FTZ R13, R122, -R151.reuse ;  /* 0x800000977a0d7221 */ /* 0x104fe20000010000 */
[--C-:B------:R-:W-:Y:S02]  /*2fe0*/  FADD.FTZ R15, R123, -R151.reuse ;  /* 0x800000977b0f7221 */ /* 0x100fe40000010000 */
[----:B------:R-:W-:Y:S01]  /*2ff0*/  FMUL.FTZ R23, R22, R23 ;  /* 0x0000001716177220 */ /* 0x000fe20000410000 */
[----:B------:R-:W-:Y:S01]  /*3000*/  FMUL.FTZ R22, R12, R129 ;  /* 0x000000810c167220 */ /* 0x000fe20000410000 */
[----:B------:R-:W-:Y:S01]  /*3010*/  FADD.FTZ R12, R126, -R151 ;  /* 0x800000977e0c7221 */ /* 0x000fe20000010000 */
[----:B------:R-:W-:Y:S01]  /*3020*/  FMUL.FTZ R144, R144, R13 ;  /* 0x0000000d90907220 */ /* 0x000fe20000410000 */
[----:B------:R-:W-:Y:S01]  /*3030*/  FMUL.FTZ R150, R150, R15 ;  /* 0x0000000f96967220 */ /* 0x000fe20000410000 */
[----:B-1----:R-:W-:Y:S01]  /*3040*/  F2FP.BF16.F32.PACK_AB R14, R153, R140 ;  /* 0x0000008c990e723e */ /* 0x002fe200000010ff */
[----:B------:R-:W-:Y:S01]  /*3050*/  FMUL.FTZ R121, R121, R12 ;  /* 0x0000000c79797220 */ /* 0x000fe20000410000 */
[----:B------:R-:W-:-:S02]  /*3060*/  F2FP.BF16.F32.PACK_AB R12, R154, R149 ;  /* 0x000000959a0c723e */ /* 0x000fc400000010ff */
[----:B-----5:R-:W-:Y:S02]  /*3070*/  F2FP.BF16.F32.PACK_AB R13, R147, R148 ;  /* 0x00000094930d723e */ /* 0x020fe400000010ff */
[----:B----4-:R-:W-:Y:S02]  /*3080*/  F2FP.BF16.F32.PACK_AB R15, R139, R146 ;  /* 0x000000928b0f723e */ /* 0x010fe400000010ff */
[----:B------:R-:W-:Y:S01]  /*3090*/  R2UR UR10, R4 ;  /* 0x00000000040a72ca */ /* 0x000fe200000e0000 */
[--C-:B------:R-:W-:Y:S01]  /*30a0*/  FADD.FTZ R129, R127, -R151.reuse ;  /* 0x800000977f817221 */ /* 0x100fe20000010000 */
[----:B------:R-:W-:Y:S01]  /*30b0*/  FFMA.FTZ R156, -R17, R17, 1 ;  /* 0x3f800000119c7423 */ /* 0x000fe20000010111 */
[----:B------:R-:W-:Y:S01]  /*30c0*/  FADD.FTZ R127, R134, -R151 ;  /* 0x80000097867f7221 */ /* 0x000fe20000010000 */
[--C-:B------:R-:W-:Y:S01]  /*30d0*/  FADD.FTZ R17, R132, -R145.reuse ;  /* 0x8000009184117221 */ /* 0x100fe20000010000 */
[----:B------:R-:W-:Y:S01]  /*30e0*/  FADD.FTZ R132, R133, -R145 ;  /* 0x8000009185847221 */ /* 0x000fe20000010000 */
[--C-:B------:R-:W-:Y:S01]  /*30f0*/  FADD.FTZ R123, R130, -R151.reuse ;  /* 0x80000097827b7221 */ /* 0x100fe20000010000 */
[--C-:B------:R-:W-:Y:S01]  /*3100*/  FADD.FTZ R122, R131, -R151.reuse ;  /* 0x80000097837a7221 */ /* 0x100fe20000010000 */
[----:B------:R-:W-:Y:S01]  /*3110*/  FADD.FTZ R126, R135, -R151 ;  /* 0x80000097877e7221 */ /* 0x000fe20000010000 */
[----:B------:R-:W-:Y:S01]  /*3120*/  FMUL.FTZ R146, R146, R127 ;  /* 0x0000007f92927220 */ /* 0x000fe20000410000 */
[----:B------:R-:W-:Y:S01]  /*3130*/  FFMA.FTZ R128, -R138, R138, 1 ;  /* 0x3f8000008a807423 */ /* 0x000fe2000001018a */
[----:B------:R-:W-:Y:S01]  /*3140*/  FMUL.FTZ R17, R140, R17 ;  /* 0x000000118c117220 */ /* 0x000fe20000410000 */
[----:B------:R-:W-:Y:S01]  /*3150*/  FMUL.FTZ R152, R152, R129 ;  /* 0x0000008198987220 */ /* 0x000fe20000410000 */
[----:B------:R-:W-:Y:S01]  /*3160*/  FFMA.FTZ R9, -R9, R9, 1 ;  /* 0x3f80000009097423 */ /* 0x000fe20000010109 */
[----:B------:R-:W-:Y:S01]  /*3170*/  FFMA.FTZ R127, -R10, R10, 1 ;  /* 0x3f8000000a7f7423 */ /* 0x000fe2000001010a */
[----:B------:R-:W-:Y:S01]  /*3180*/  FFMA.FTZ R18, -R18, R18, 1 ;  /* 0x3f80000012127423 */ /* 0x000fe20000010112 */
[----:B------:R-:W-:Y:S01]  /*3190*/  FFMA.FTZ R19, -R19, R19, 1 ;  /* 0x3f80000013137423 */ /* 0x000fe20000010113 */
        /* <DEDUP_REMOVED lines=18> */
[----:B------:R-:W-:-:S02]  /*32c0*/  USHF.R.U32.HI UR5, URZ, 0x4, UR39 ;  /* 0x000000043f057899 */ /* 0x000fc40008011627 */
[----:B------:R-:W-:Y:S01]  /*32d0*/  ULEA UR4, UR10, UR4, 0xd ;  /* 0x000000040a047291 */ /* 0x000fe2000f8e683f */
[----:B------:R-:W-:Y:S01]  /*32e0*/  F2FP.BF16.F32.PACK_AB R120, R120, R11 ;  /* 0x0000000b7878723e */ /* 0x000fe200000010ff */
[----:B------:R-:W-:Y:S01]  /*32f0*/  ULOP3.LUT UR5, UR5, 0x3fff, URZ, 0xc0, !UPT ;  /* 0x00003fff05057892 */ /* 0x000fe2000f8ec03f */
[----:B------:R-:W-:Y:S01]  /*3300*/  F2FP.BF16.F32.PACK_AB R122, R125, R124 ;  /* 0x0000007c7d7a723e */ /* 0x000fe200000010ff */
[----:B------:R-:W-:Y:S01]  /*3310*/  USHF.R.U32.HI UR4, URZ, 0x4, UR4 ;  /* 0x000000043f047899 */ /* 0x000fe20008011604 */
[----:B------:R-:W-:Y:S01]  /*3320*/  F2FP.BF16.F32.PACK_AB R121, R150, R9 ;  /* 0x000000099679723e */ /* 0x000fe200000010ff */
[----:B------:R-:W-:Y:S02]  /*3330*/  ULOP3.LUT UR9, UR5, 0x1000000, URZ, 0xfc, !UPT ;  /* 0x0100000005097892 */ /* 0x000fe4000f8efc3f */
[----:B------:R-:W-:Y:S01]  /*3340*/  ULOP3.LUT UR8, UR4, 0x3fff, URZ, 0xc0, !UPT ;  /* 0x00003fff04087892 */ /* 0x000fe2000f8ec03f */
[----:B------:R-:W-:Y:S01]  /*3350*/  UMOV UR7, 0x80000020 ;  /* 0x8000002000077882 */ /* 0x000fe20000000000 */
[----:B------:R-:W-:-:S03]  /*3360*/  UMOV UR5, 0x40000040 ;  /* 0x4000004000057882 */ /* 0x000fc60000000000 */
[----:B------:R-:W-:Y:S02]  /*3370*/  UMOV UR6, UR9 ;  /* 0x0000000900067c82 */ /* 0x000fe40008000000 */
[----:B------:R-:W-:Y:S01]  /*3380*/  UMOV UR4, UR8 ;  /* 0x0000000800047c82 */ /* 0x000fe20008000000 */
[----:B---3--:R1:W-:Y:S01]  /*3390*/  STSM.16.M88.4 [R143], R12 ;  /* 0x0000000c8f007844 */ /* 0x0083e20000000200 */
[----:B------:R-:W-:Y:S01]  /*33a0*/  @!PT LDS RZ, [RZ] ;  /* 0x00000000fffff984 */ /* 0x000fe20000000800 */
[----:B------:R-:W-:Y:S01]  /*33b0*/  @!PT LDS RZ, [RZ] ;  /* 0x00000000fffff984 */ /* 0x000fe20000000800 */
[----:B------:R-:W-:Y:S01]  /*33c0*/  @!PT LDS RZ, [RZ] ;  /* 0x00000000fffff984 */ /* 0x000fe20000000800 */
[----:B------:R-:W-:Y:S01]  /*33d0*/  @!PT LDS RZ, [RZ] ;  /* 0x00000000fffff984 */ /* 0x000fe20000000800 */
[----:B------:R2:W-:Y:S06]  /*33e0*/  MEMBAR.ALL.CTA ;  /* 0x0000000000007992 */ /* 0x0005ec0000008000 */
[----:B--2---:R-:W2:Y:S01]  /*33f0*/  FENCE.VIEW.ASYNC.S ;  /* 0x00000000000073c6 */ /* 0x004ea20000000000 */
[----:B-1----:R-:W-:Y:S01]  /*3400*/  FMUL.FTZ R13, R20, R123 ;  /* 0x0000007b140d7220 */ /* 0x002fe20000410000 */
[----:B------:R-:W-:Y:S01]  /*3410*/  FMUL.FTZ R15, R137, R146 ;  /* 0x00000092890f7220 */ /* 0x000fe20000410000 */
[----:B------:R-:W-:Y:S01]  /*3420*/  F2FP.BF16.F32.PACK_AB R123, R19, R18 ;  /* 0x00000012137b723e */ /* 0x000fe200000010ff */
[----:B--2---:R-:W-:Y:S01]  /*3430*/  BAR.SYNC.DEFER_BLOCKING 0x9, 0x180 ;  /* 0x0246000000007b1d */ /* 0x004fe20000010000 */
[----:B------:R-:W-:-:S02]  /*3440*/  F2FP.BF16.F32.PACK_AB R12, R22, R23 ;  /* 0x00000017160c723e */ /* 0x000fc400000010ff */
[----:B------:R-:W-:Y:S02]  /*3450*/  F2FP.BF16.F32.PACK_AB R14, R17, R128 ;  /* 0x00000080110e723e */ /* 0x000fe400000010ff */
[----:B------:R-:W-:Y:S02]  /*3460*/  F2FP.BF16.F32.PACK_AB R13, R10, R13 ;  /* 0x0000000d0a0d723e */ /* 0x000fe400000010ff */
[----:B------:R-:W-:Y:S01]  /*3470*/  F2FP.BF16.F32.PACK_AB R15, R136, R15 ;  /* 0x0000000f880f723e */ /* 0x000fe200000010ff */
        /* <DEDUP_REMOVED lines=15> */
[----:B-1----:R-:W-:-:S04]  /*3570*/  IMAD.U32 R143, RZ, RZ, UR37 ;  /* 0x00000025ff8f7e24 */ /* 0x002fc8000f8e00ff */
[----:B------:R-:W-:Y:S01]  /*3580*/  VIADD R143, R143, 0x33400 ;  /* 0x000334008f8f7836 */ /* 0x000fe20000000000 */
[----:B------:R-:W-:Y:S02]  /*3590*/  WARPGROUP.DEPBAR.LE gsb0, 0x0 ;  /* 0x00008000000079c5 */ /* 0x000fe40000010000 */
[----:B------:R-:W-:-:S06]  /*35a0*/  WARPGROUP.ARRIVE ;  /* 0x00000000000079c5 */ /* 0x000fcc0000000000 */
[----:B------:R-:W-:Y:S01]  /*35b0*/  HGMMA.64x96x16.F32.BF16 R72, gdesc[UR4].tnspA.tnspB, R72, gsb0 ;  /* 0x61600000044879f0 */ /* 0x000fe20008001848 */
[----:B------:R-:W-:Y:S01]  /*35c0*/  R2UR UR5, R143 ;  /* 0x000000008f0572ca */ /* 0x000fe200000e0000 */
[----:B------:R-:W-:Y:S02]  /*35d0*/  UIMAD UR4, UR10, 0x3000, UR37 ;  /* 0x000030000a0478a4 */ /* 0x000fe4000f8e0225 */
[----:B------:R-:W-:-:S10]  /*35e0*/  UIADD3 UR6, UR9, 0xc0, URZ ;  /* 0x000000c009067890 */ /* 0x000fd4000fffe03f */
[----:B------:R-:W-:-:S04]  /*35f0*/  USHF.R.U32.HI UR5, URZ, 0x4, UR5 ;  /* 0x000000043f057899 */ /* 0x000fc80008011605 */
[----:B------:R-:W-:Y:S02]  /*3600*/  ULOP3.LUT UR12, UR5, 0x3fff, URZ, 0xc0, !UPT ;  /* 0x00003fff050c7892 */ /* 0x000fe4000f8ec03f */
[----:B------:R-:W-:Y:S02]  /*3610*/  USHF.R.U32.HI UR5, URZ, 0x4, UR4 ;  /* 0x000000043f057899 */ /* 0x000fe40008011604 */
[----:B------:R-:W-:Y:S02]  /*3620*/  UIADD3 UR4, UR8, 0x180, URZ ;  /* 0x0000018008047890 */ /* 0x000fe4000fffe03f */
[----:B------:R-:W-:Y:S01]  /*3630*/  ULOP3.LUT UR10, UR5, 0x3fff, URZ, 0xc0, !UPT ;  /* 0x00003fff050a7892 */ /* 0x000fe2000f8ec03f */
[----:B------:R-:W-:Y:S02]  /*3640*/  UMOV UR7, 0x80000020 ;  /* 0x8000002000077882 */ /* 0x000fe40000000000 */
[----:B------:R-:W-:Y:S01]  /*3650*/  UMOV UR5, 0x40000040 ;  /* 0x4000004000057882 */ /* 0x000fe20000000000 */
[----:B------:R-:W-:-:S02]  /*3660*/  WARPGROUP.DEPBAR.LE gsb0, 0x0 ;  /* 0x00008000000079c5 */ /* 0x000fc40000010000 */
[----:B------:R-:W-:-:S06]  /*3670*/  WARPGROUP.ARRIVE ;  /* 0x00000000000079c5 */ /* 0x000fcc0000000000 */
[----:B------:R-:W-:Y:S01]  /*3680*/  HGMMA.64x96x16.F32.BF16 R72, gdesc[UR4].tnspA.tnspB, R72, gsb0 ;  /* 0x61600000044879f0 */ /* 0x000fe20008001848 */
        /* <DEDUP_REMOVED lines=52> */
.L_x_2538:
        /* <DEDUP_REMOVED lines=60> */
.L_x_2539:
[----:B------:R-:W-:Y:S01]  /*3d90*/  VIADD R16, R16, 0x1 ;  /* 0x0000000110107836 */ /* 0x000fe20000000000 */
[----:B------:R-:W-:Y:S01]  /*3da0*/  LOP3.LUT R5, R5, 0x1, RZ, 0x3c, !PT ;  /* 0x0000000105057812 */ /* 0x000fe200078e3cff */
[----:B------:R-:W-:Y:S02]  /*3db0*/  VIADD R2, R2, 0x1 ;  /* 0x0000000102027836 */ /* 0x000fe40000000000 */
[----:B------:R-:W-:Y:S01]  /*3dc0*/  VIADD R3, R3, 0x36420 ;  /* 0x0003642003037836 */ /* 0x000fe20000000000 */
[----:B------:R-:W-:Y:S02]  /*3dd0*/  ISETP.GE.AND P1, PT, R16, UR36, PT ;  /* 0x0000002410007c0c */ /* 0x000fe4000bf26270 */
[----:B------:R-:W-:Y:S02]  /*3de0*/  ISETP.NE.AND P0, PT, R2, 0x2, PT ;  /* 0x000000020200780c */ /* 0x000fe40003f05270 */
[----:B------:R-:W-:Y:S02]  /*3df0*/  PRMT R3, RZ, 0x654, R3 ;  /* 0x00000654ff037816 */ /* 0x000fe40000000003 */
[----:B-1----:R-:W-:-:S02]  /*3e00*/  SEL R10, RZ, 0x1, P0 ;  /* 0x00000001ff0a7807 */ /* 0x002fc40000000000 */
[----:B------:R1:W-:Y:S01]  /*3e10*/  SYNCS.ARRIVE.TRANS64.RED.A1T0 RZ, [R3+URZ], RZ ;  /* 0x000000ff03ff79a7 */ /* 0x0003e2000810043f */
[----:B------:R-:W-:Y:S02]  /*3e20*/  SEL R2, R2, RZ, P0 ;  /* 0x000000ff02027207 */ /* 0x000fe40000000000 */
[----:B------:R-:W-:Y:S02]  /*3e30*/  LOP3.LUT R7, R7, R10, RZ, 0x3c, !PT ;  /* 0x0000000a07077212 */ /* 0x000fe400078e3cff */
        /* <DEDUP_REMOVED lines=51> */
.L_x_2522:
[----:B------:R-:W-:Y:S05]  /*4170*/  @P0 BRA `(.L_x_2541) ;  /* 0x0000000c005c0947 */ /* 0x000fea0003800000 */
[----:B------:R-:W2:Y:S01]  /*4180*/  S2UR UR4, SR_CgaCtaId ;  /* 0x00000000000479c3 */ /* 0x000ea20000008800 */
[----:B------:R-:W-:Y:S02]  /*4190*/  UMOV UR37, 0x400 ;  /* 0x0000040000257882 */ /* 0x000fe40000000000 */
[----:B--2---:R-:W-:-:S06]  /*41a0*/  ULEA UR37, UR4, UR37, 0x18 ;  /* 0x0000002504257291 */ /* 0x004fcc000f8ec03f */
        /* <DEDUP_REMOVED lines=8> */
[----:B-1----:R-:W1:Y:S01]  /*4230*/  LDC.64 R2, c[0x4][R2] ;  /* 0x0100000002027b82 */ /* 0x002e620000000a00 */
        /* <DEDUP_REMOVED lines=10> */
.L_x_2542:
        /* <DEDUP_REMOVED lines=20> */
.L_x_2543:
        /* <DEDUP_REMOVED lines=18> */
.L_x_2544:
        /* <DEDUP_REMOVED lines=18> */
.L_x_2545:
[----:B------:R-:W2:Y:S01]  /*4660*/  S2R R0, SR_TID.X ;  /* 0x0000000000007919 */ /* 0x000ea20000002100 */
        /* <DEDUP_REMOVED lines=15> */
[----:B--2---:R-:W-:Y:S01]  /*4760*/  VIADD R5, R0, 0xffffff80 ;  /* 0xffffff8000057836 */ /* 0x004fe20000000000 */
        /* <DEDUP_REMOVED lines=10> */
[----:B-1----:R-:W-:Y:S01]  /*4810*/  IMAD.SHL.U32 R3, R7, 0x10, RZ ;  /* 0x0000001007037824 */ /* 0x002fe200078e00ff */
        /* <DEDUP_REMOVED lines=70> */
[----:B------:R-:W-:Y:S01]  /*4c80*/  ULDC.64 UR6, c[0x0][0x198] ;  /* 0x0000660000067ab9 */ /* 0x000fe20000000a00 */
[----:B------:R-:W-:Y:S02]  /*4c90*/  UIADD3 UR40, UR37, 0x9000, URZ ;  /* 0x0000900025287890 */ /* 0x000fe4000fffe03f */
[----:B------:R-:W-:Y:S02]  /*4ca0*/  UIADD3 UR4, UP0, UR6, 0x770, URZ ;  /* 0x0000077006047890 */ /* 0x000fe4000ff1e03f */
[----:B------:R-:W-:Y:S02]  /*4cb0*/  UIMAD UR42, UR38, 0x60, URZ ;  /* 0x00000060262a78a4 */ /* 0x000fe4000f8e023f */
[----:B------:R-:W-:Y:S02]  /*4cc0*/  UIADD3.X UR5, URZ, UR7, URZ, UP0, !UPT ;  /* 0x000000073f057290 */ /* 0x000fe400087fe43f */
[----:B------:R-:W-:Y:S02]  /*4cd0*/  UIADD3 UR6, UP0, UR6, 0x670, URZ ;  /* 0x0000067006067890 */ /* 0x000fe4000ff1e03f */
[----:B------:R-:W-:-:S02]  /*4ce0*/  UIADD3 UR32, UR37, 0xc000, URZ ;  /* 0x0000c00025207890 */ /* 0x000fc4000fffe03f */
[----:B------:R-:W-:Y:S02]  /*4cf0*/  UIADD3 UR24, UR37, 0xf000, URZ ;  /* 0x0000f00025187890 */ /* 0x000fe4000fffe03f */
[----:B------:R-:W-:Y:S02]  /*4d00*/  UIADD3.X UR7, URZ, UR7, URZ, UP0, !UPT ;  /* 0x000000073f077290 */ /* 0x000fe400087fe43f */
[----:B------:R-:W-:Y:S02]  /*4d10*/  UIADD3 UR16, UR37, 0x3000, URZ ;  /* 0x0000300025107890 */ /* 0x000fe4000fffe03f */
[----:B------:R-:W-:Y:S01]  /*4d20*/  UIADD3 UR8, UR37, 0x6000, URZ ;  /* 0x0000600025087890 */ /* 0x000fe2000fffe03f */
[----:B------:R-:W-:Y:S01]  /*4d30*/  UMOV UR41, URZ ;  /* 0x0000003f00297c82 */ /* 0x000fe20008000000 */
[----:B------:R-:W-:Y:S01]  /*4d40*/  UMOV UR33, 0x40 ;  /* 0x0000004000217882 */ /* 0x000fe20000000000 */
[----:B------:R-:W-:Y:S01]  /*4d50*/  UMOV UR35, UR43 ;  /* 0x0000002b00237c82 */ /* 0x000fe20008000000 */
[----:B------:R-:W-:Y:S01]  /*4d60*/  UMOV UR36, UR44 ;  /* 0x0000002c00247c82 */ /* 0x000fe20008000000 */
[----:B------:R-:W-:Y:S01]  /*4d70*/  UMOV UR34, UR42 ;  /* 0x0000002a00227c82 */ /* 0x000fe20008000000 */
[----:B------:R-:W-:Y:S01]  /*4d80*/  UMOV UR25, 0x80 ;  /* 0x0000008000197882 */ /* 0x000fe20000000000 */
[----:B------:R-:W-:Y:S01]  /*4d90*/  UMOV UR27, UR43 ;  /* 0x0000002b001b7c82 */ /* 0x000fe20008000000 */
[----:B------:R-:W-:Y:S01]  /*4da0*/  UMOV UR28, UR44 ;  /* 0x0000002c001c7c82 */ /* 0x000fe20008000000 */
[----:B------:R1:W-:Y:S01]  /*4db0*/  UTMASTG.4D [UR40], [UR4] ;  /* 0x00000028040073b5 */ /* 0x0003e20008018000 */
[----:B------:R-:W-:Y:S01]  /*4dc0*/  UMOV UR26, UR42 ;  /* 0x0000002a001a7c82 */ /* 0x000fe20008000000 */
[----:B------:R-:W-:Y:S01]  /*4dd0*/  UMOV UR17, 0x40 ;  /* 0x0000004000117882 */ /* 0x000fe20000000000 */
[----:B------:R-:W-:Y:S01]  /*4de0*/  UMOV UR19, UR43 ;  /* 0x0000002b00137c82 */ /* 0x000fe20008000000 */
[----:B------:R-:W-:Y:S01]  /*4df0*/  UMOV UR20, UR44 ;  /* 0x0000002c00147c82 */ /* 0x000fe20008000000 */
[----:B------:R-:W-:Y:S01]  /*4e00*/  UMOV UR18, UR42 ;  /* 0x0000002a00127c82 */ /* 0x000fe20008000000 */
[----:B------:R-:W-:Y:S01]  /*4e10*/  UMOV UR9, 0x80 ;  /* 0x0000008000097882 */ /* 0x000fe20000000000 */
[----:B------:R-:W-:Y:S01]  /*4e20*/  UMOV UR11, UR43 ;  /* 0x0000002b000b7c82 */ /* 0x000fe20008000000 */
[----:B------:R3:W-:Y:S01]  /*4e30*/  UTMASTG.4D [UR32], [UR4] ;  /* 0x00000020040073b5 */ /* 0x0007e20008018000 */
[----:B------:R-:W-:Y:S01]  /*4e40*/  UMOV UR12, UR44 ;  /* 0x0000002c000c7c82 */ /* 0x000fe20008000000 */
[----:B------:R-:W-:Y:S01]  /*4e50*/  UMOV UR10, UR42 ;  /* 0x0000002a000a7c82 */ /* 0x000fe20008000000 */
[----:B------:R3:W-:Y:S01]  /*4e60*/  UTMASTG.4D [UR24], [UR4] ;  /* 0x00000018040073b5 */ /* 0x0007e20008018000 */
[----:B-1----:R-:W-:-:S02]  /*4e70*/  UMOV UR40, UR37 ;  /* 0x0000002500287c82 */ /* 0x002fc40008000000 */
[----:B------:R3:W-:Y:S01]  /*4e80*/  UTMASTG.4D [UR40], [UR6] ;  /* 0x00000028060073b5 */ /* 0x0007e20008018000 */
[----:B------:R3:W-:Y:S01]  /*4e90*/  UTMASTG.4D [UR16], [UR6] ;  /* 0x00000010060073b5 */ /* 0x0007e20008018000 */
[----:B------:R3:W-:Y:S02]  /*4ea0*/  UTMASTG.4D [UR8], [UR6] ;  /* 0x00000008060073b5 */ /* 0x0007e40008018000 */
[----:B---3--:R0:W-:Y:S02]  /*4eb0*/  UTMACMDFLUSH ;  /* 0x00000000000079b7 */ /* 0x0081e40000000000 */
.L_x_2547:
[----:B------:R-:W-:Y:S05]  /*4ec0*/  BSYNC B0 ;  /* 0x0000000000007941 */ /* 0x000fea0003800000 */
.L_x_2546:
[----:B------:R-:W-:-:S04]  /*4ed0*/  DEPBAR.LE SB0, 0x0 ;  /* 0x000080000000791a */ /* 0x000fc80000000000 */
[----:B------:R-:W-:Y:S05]  /*4ee0*/  EXIT ;  /* 0x000000000000794d */ /* 0x000fea0003800000 */
.L_x_2541:
[----:B------:R-:W2:Y:S01]  /*4ef0*/  S2R R0, SR_TID.X ;  /* 0x0000000000007919 */ /* 0x000ea20000002100 */
[----:B-1----:R-:W1:Y:S01]  /*4f00*/  LDC.64 R2, c[0x0][0x820] ;  /* 0x00020800ff027b82 */ /* 0x002e620000000a00 */
[----:B------:R-:W-:Y:S01]  /*4f10*/  ULDC.64 UR4, c[0x0][0x808] ;  /* 0x0002020000047ab9 */ /* 0x000fe20000000a00 */
[----:B------:R-:W-:Y:S01]  /*4f20*/  USHF.R.S32.HI UR10, URZ, 0x1f, UR43 ;  /* 0x0000001f3f0a7899 */ /* 0x000fe2000801142b */
[----:B------:R-:W-:Y:S01]  /*4f30*/  BSSY B0, `(.L_x_2548) ;  /* 0x000002f000007945 */ /* 0x000fe20003800000 */
[----:B------:R-:W-:Y:S02]  /*4f40*/  UIMAD UR4, UR38, -0x60, UR4 ;  /* 0xffffffa0260478a4 */ /* 0x000fe4000f8e0204 */
[----:B------:R-:W-:Y:S02]  /*4f50*/  USHF.R.S32.HI UR11, URZ, 0x1f, UR44 ;  /* 0x0000001f3f0b7899 */ /* 0x000fe4000801142c */
[----:B------:R-:W3:Y:S01]  /*4f60*/  LDC.64 R10, c[0x0][0x828] ;  /* 0x00020a00ff0a7b82 */ /* 0x000ee20000000a00 */
[----:B------:R-:W-:-:S07]  /*4f70*/  ULDC.64 UR6, c[0x0][0x208] ;  /* 0x0000820000067ab9 */ /* 0x000fce0000000a00 */
[----:B------:R-:W4:Y:S08]  /*4f80*/  LDC.64 R16, c[0x0][0x850] ;  /* 0x00021400ff107b82 */ /* 0x000f300000000a00 */
[----:B------:R-:W3:Y:S01]  /*4f90*/  LDC.64 R18, c[0x0][0x858] ;  /* 0x00021600ff127b82 */ /* 0x000ee20000000a00 */
[----:B--2---:R-:W-:Y:S02]  /*4fa0*/  VIADD R7, R0, 0xffffff80 ;  /* 0xffffff8000077836 */ /* 0x004fe40000000000 */
[----:B-1----:R-:W-:-:S02]  /*4fb0*/  IMAD R0, R2, UR10, RZ ;  /* 0x0000000a02007c24 */ /* 0x002fc4000f8e02ff */
[----:B------:R-:W-:-:S05]  /*4fc0*/  IMAD.HI R4, R7, 0x2aaaaaab, RZ ;  /* 0x2aaaaaab07047827 */ /* 0x000fca00078e02ff */
[----:B------:R-:W-:-:S04]  /*4fd0*/  SHF.R.U32.HI R5, RZ, 0x1f, R4 ;  /* 0x0000001fff057819 */ /* 0x000fc80000011604 */
[----:B------:R-:W-:-:S04]  /*4fe0*/  LEA.HI.SX32 R4, R4, R5, 0x1e ;  /* 0x0000000504047211 */ /* 0x000fc800078ff2ff */
[C---:B------:R-:W-:Y:S01]  /*4ff0*/  ISETP.GE.AND P3, PT, R4.reuse, UR4, PT ;  /* 0x0000000404007c0c */ /* 0x040fe2000bf66270 */
[C---:B------:R-:W-:Y:S02]  /*5000*/  IMAD R6, R4.reuse, -0x18, R7 ;  /* 0xffffffe804067824 */ /* 0x040fe400078e0207 */
[----:B------:R-:W-:Y:S02]  /*5010*/  VIADD R5, R4, 0x10 ;  /* 0x0000001004057836 */ /* 0x000fe40000000000 */
[----:B------:R-:W-:Y:S02]  /*5020*/  IMAD.SHL.U32 R6, R6, 0x8, RZ ;  /* 0x0000000806067824 */ /* 0x000fe400078e00ff */
[C---:B------:R-:W-:Y:S01]  /*5030*/  VIADD R9, R4.reuse, 0x40 ;  /* 0x0000004004097836 */ /* 0x040fe20000000000 */
[----:B------:R-:W-:Y:S01]  /*5040*/  ISETP.GE.AND P4, PT, R5, UR4, PT ;  /* 0x0000000405007c0c */ /* 0x000fe2000bf86270 */
[----:B------:R-:W-:Y:S01]  /*5050*/  IMAD R5, R3, UR43, R0 ;  /* 0x0000002b03057c24 */ /* 0x000fe2000f8e0200 */
[--C-:B------:R-:W-:Y:S01]  /*5060*/  SHF.R.S32.HI R7, RZ, 0x1f, R6.reuse ;  /* 0x0000001fff077819 */ /* 0x100fe20000011406 */
[----:B------:R-:W-:Y:S01]  /*5070*/  VIADD R0, R4, 0x20 ;  /* 0x0000002004007836 */ /* 0x000fe20000000000 */
[----:B------:R-:W-:Y:S01]  /*5080*/  ISETP.GE.OR P6, PT, R6, UR5, P3 ;  /* 0x0000000506007c0c */ /* 0x000fe20009fc6670 */
[----:B------:R-:W-:Y:S01]  /*5090*/  VIADD R8, R4, 0x30 ;  /* 0x0000003004087836 */ /* 0x000fe20000000000 */
[----:B------:R-:W-:Y:S01]  /*50a0*/  ISETP.GE.AND P1, PT, R9, UR4, PT ;  /* 0x0000000409007c0c */ /* 0x000fe2000bf26270 */
[----:B------:R-:W-:Y:S01]  /*50b0*/  IMAD.WIDE.U32 R2, R2, UR43, R6 ;  /* 0x0000002b02027c25 */ /* 0x000fe2000f8e0006 */
[----:B------:R-:W-:-:S02]  /*50c0*/  ISETP.GE.AND P5, PT, R0, UR4, PT ;  /* 0x0000000400007c0c */ /* 0x000fc4000bfa6270 */
[----:B------:R-:W-:Y:S01]  /*50d0*/  ISETP.GE.AND P0, PT, R8, UR4, PT ;  /* 0x0000000408007c0c */ /* 0x000fe2000bf06270 */
[----:B------:R-:W-:Y:S01]  /*50e0*/  IMAD.IADD R3, R3, 0x1, R5 ;  /* 0x0000000103037824 */ /* 0x000fe200078e0205 */
[----:B------:R-:W-:Y:S01]  /*50f0*/  SHF.R.S32.HI R5, RZ, 0x1f, R4 ;  /* 0x0000001fff057819 */ /* 0x000fe20000011404 */
[----:B---3--:R-:W-:Y:S01]  /*5100*/  IMAD R0, R10, UR11, RZ ;  /* 0x0000000b0a007c24 */ /* 0x008fe2000f8e02ff */
[----:B------:R-:W-:Y:S01]  /*5110*/  ISETP.GE.OR P2, PT, R6, UR5, P4 ;  /* 0x0000000506007c0c */ /* 0x000fe2000a746670 */
[----:B------:R-:W-:Y:S02]  /*5120*/  IMAD.U32 R9, RZ, RZ, UR38 ;  /* 0x00000026ff097e24 */ /* 0x000fe4000f8e00ff */
[----:B------:R-:W-:Y:S02]  /*5130*/  IMAD R11, R11, UR44, R0 ;  /* 0x0000002c0b0b7c24 */ /* 0x000fe4000f8e0200 */
[----:B------:R-:W-:-:S04]  /*5140*/  IMAD.WIDE.U32 R12, R10, UR44, R2 ;  /* 0x0000002c0a0c7c25 */ /* 0x000fc8000f8e0002 */
[----:B------:R-:W-:-:S04]  /*5150*/  IMAD.WIDE R2, R9, 0x60, R4 ;  /* 0x0000006009027825 */ /* 0x000fc800078e0204 */
[----:B------:R-:W-:Y:S01]  /*5160*/  IMAD.IADD R11, R13, 0x1, R11 ;  /* 0x000000010d0b7824 */ /* 0x000fe200078e020b */
[----:B----4-:R-:W-:Y:S06]  /*5170*/  @P6 BRA `(.L_x_2549) ;  /* 0x0000000000286947 */ /* 0x010fec0003800000 */
        /* <DEDUP_REMOVED lines=10> */
.L_x_2549:
[----:B------:R-:W-:Y:S05]  /*5220*/  BSYNC B0 ;  /* 0x0000000000007941 */ /* 0x000fea0003800000 */
.L_x_2548:
[----:B------:R-:W-:Y:S01]  /*5230*/  BSSY B0, `(.L_x_2550) ;  /* 0x0000010000007945 */ /* 0x000fe20003800000 */
[----:B------:R-:W-:-:S03]  /*5240*/  ISETP.GE.OR P6, PT, R6, UR5, P5 ;  /* 0x0000000506007c0c */ /* 0x000fc6000afc6670 */
        /* <DEDUP_REMOVED lines=14> */
.L_x_2551:
[----:B------:R-:W-:Y:S05]  /*5330*/  BSYNC B0 ;  /* 0x0000000000007941 */ /* 0x000fea0003800000 */
.L_x_2550:
[----:B------:R-:W-:Y:S01]  /*5340*/  BSSY B0, `(.L_x_2552) ;  /* 0x0000010000007945 */ /* 0x000fe20003800000 */
[----:B------:R-:W-:-:S03]  /*5350*/  ISETP.GE.OR P2, PT, R6, UR5, P0 ;  /* 0x0000000506007c0c */ /* 0x000fc60008746670 */
[----:B------:R-:W-:Y:S10]  /*5360*/  @P6 BRA `(.L_x_2553) ;  /* 0x0000000000346947 */ /* 0x000ff40003800000 */
[----:B-12---:R-:W-:Y:S01]  /*5370*/  IADD3 R15, P6, R2, 0x20, RZ ;  /* 0x00000020020f7810 */ /* 0x006fe20007fde0ff */
        /* <DEDUP_REMOVED lines=12> */
.L_x_2553:
[----:B------:R-:W-:Y:S05]  /*5440*/  BSYNC B0 ;  /* 0x0000000000007941 */ /* 0x000fea0003800000 */
.L_x_2552:
[----:B------:R-:W-:Y:S01]  /*5450*/  BSSY B0, `(.L_x_2554) ;  /* 0x0000011000007945 */ /* 0x000fe20003800000 */
[----:B------:R-:W-:Y:S01]  /*5460*/  ISETP.GE.OR P6, PT, R6, UR5, P1 ;  /* 0x0000000506007c0c */ /* 0x000fe20008fc6670 */
        /* <DEDUP_REMOVED lines=15> */
.L_x_2555:
[----:B------:R-:W-:Y:S05]  /*5560*/  BSYNC B0 ;  /* 0x0000000000007941 */ /* 0x000fea0003800000 */
.L_x_2554:
[----:B------:R-:W-:Y:S01]  /*5570*/  ISETP.GE.AND P2, PT, R0, UR4, PT ;  /* 0x0000000400007c0c */ /* 0x000fe2000bf46270 */
[C---:B------:R-:W-:Y:S01]  /*5580*/  IMAD R0, R16.reuse, UR10, RZ ;  /* 0x0000000a10007c24 */ /* 0x040fe2000f8e02ff */
[----:B------:R-:W-:Y:S01]  /*5590*/  ULDC UR8, c[0x0][0x83c] ;  /* 0x00020f0000087ab9 */ /* 0x000fe20000000800 */
[----:B------:R-:W-:Y:S01]  /*55a0*/  BSSY B0, `(.L_x_2556) ;  /* 0x0000011000007945 */ /* 0x000fe20003800000 */
[----:B----4-:R-:W-:-:S04]  /*55b0*/  IMAD.WIDE.U32 R8, R16, UR43, R6 ;  /* 0x0000002b10087c25 */ /* 0x010fc8000f8e0006 */
[----:B------:R-:W-:Y:S01]  /*55c0*/  IMAD R17, R17, UR43, R0 ;  /* 0x0000002b11117c24 */ /* 0x000fe2000f8e0200 */
[----:B------:R-:W-:Y:S06]  /*55d0*/  @P6 BRA `(.L_x_2557) ;  /* 0x0000000000346947 */ /* 0x000fec0003800000 */
[----:B-123--:R-:W-:Y:S01]  /*55e0*/  IADD3 R15, P6, R2, 0x40, RZ ;  /* 0x00000040020f7810 */ /* 0x00efe20007fde0ff */
        /* <DEDUP_REMOVED lines=12> */
.L_x_2557:
[----:B------:R-:W-:Y:S05]  /*56b0*/  BSYNC B0 ;  /* 0x0000000000007941 */ /* 0x000fea0003800000 */
.L_x_2556:
[----:B------:R-:W-:Y:S01]  /*56c0*/  ISETP.GE.OR P6, PT, R6, UR5, P2 ;  /* 0x0000000506007c0c */ /* 0x000fe200097c6670 */
[----:B------:R-:W-:Y:S01]  /*56d0*/  IMAD.IADD R9, R9, 0x1, R17 ;  /* 0x0000000109097824 */ /* 0x000fe200078e0211 */
[----:B------:R-:W-:Y:S01]  /*56e0*/  BSSY B0, `(.L_x_2558) ;  /* 0x0000018000007945 */ /* 0x000fe20003800000 */
[----:B------:R-:W-:Y:S01]  /*56f0*/  IMAD R0, R18, UR11, RZ ;  /* 0x0000000b12007c24 */ /* 0x000fe2000f8e02ff */
[----:B------:R-:W-:Y:S01]  /*5700*/  ISETP.GE.OR P3, PT, R6, UR8, P3 ;  /* 0x0000000806007c0c */ /* 0x000fe20009f66670 */
[----:B------:R-:W-:Y:S01]  /*5710*/  IMAD.WIDE.U32 R8, R18, UR44, R8 ;  /* 0x0000002c12087c25 */ /* 0x000fe2000f8e0008 */
[C---:B------:R-:W-:Y:S02]  /*5720*/  ISETP.GE.OR P4, PT, R6.reuse, UR8, P4 ;  /* 0x0000000806007c0c */ /* 0x040fe4000a786670 */
[C---:B------:R-:W-:Y:S01]  /*5730*/  ISETP.GE.OR P5, PT, R6.reuse, UR8, P5 ;  /* 0x0000000806007c0c */ /* 0x040fe2000afa6670 */
[----:B-1234-:R-:W-:Y:S01]  /*5740*/  IMAD R15, R19, UR44, R0 ;  /* 0x0000002c130f7c24 */ /* 0x01efe2000f8e0200 */
[----:B------:R-:W-:-:S02]  /*5750*/  ISETP.GE.OR P0, PT, R6, UR8, P0 ;  /* 0x0000000806007c0c */ /* 0x000fc40008706670 */
[C---:B------:R-:W-:Y:S02]  /*5760*/  ISETP.GE.OR P1, PT, R6.reuse, UR8, P1 ;  /* 0x0000000806007c0c */ /* 0x040fe40008f26670 */
[----:B------:R-:W-:Y:S01]  /*5770*/  ISETP.GE.OR P2, PT, R6, UR8, P2 ;  /* 0x0000000806007c0c */ /* 0x000fe20009746670 */
[----:B------:R-:W-:-:S12]  /*5780*/  @P6 BRA `(.L_x_2559) ;  /* 0x0000000000346947 */ /* 0x000fd80003800000 */
        /* <DEDUP_REMOVED lines=13> */
.L_x_2559:
[----:B------:R-:W-:Y:S05]  /*5860*/  BSYNC B0 ;  /* 0x0000000000007941 */ /* 0x000fea0003800000 */
.L_x_2558:
[----:B------:R-:W-:Y:S01]  /*5870*/  BSSY B0, `(.L_x_2560) ;  /* 0x000000d000007945 */ /* 0x000fe20003800000 */
[----:B-1----:R-:W-:-:S03]  /*5880*/  IMAD.IADD R7, R9, 0x1, R15 ;  /* 0x0000000109077824 */ /* 0x002fc600078e020f */
        /* <DEDUP_REMOVED lines=11> */
.L_x_2561:
[----:B------:R-:W-:Y:S05]  /*5940*/  BSYNC B0 ;  /* 0x0000000000007941 */ /* 0x000fea0003800000 */
.L_x_2560:
        /* <DEDUP_REMOVED lines=15> */
.L_x_2563:
[----:B------:R-:W-:Y:S05]  /*5a40*/  BSYNC B0 ;  /* 0x0000000000007941 */ /* 0x000fea0003800000 */
.L_x_2562:
[----:B------:R-:W-:Y:S04]  /*5a50*/  BSSY B0, `(.L_x_2564) ;  /* 0x000000f000007945 */ /* 0x000fe80003800000 */
[----:B------:R-:W-:Y:S05]  /*5a60*/  @P5 BRA `(.L_x_2565) ;  /* 0x0000000000345947 */ /* 0x000fea0003800000 */
        /* <DEDUP_REMOVED lines=13> */
.L_x_2565:
[----:B------:R-:W-:Y:S05]  /*5b40*/  BSYNC B0 ;  /* 0x0000000000007941 */ /* 0x000fea0003800000 */
.L_x_2564:
[----:B------:R-:W-:Y:S04]  /*5b50*/  BSSY B0, `(.L_x_2566) ;  /* 0x000000f000007945 */ /* 0x000fe80003800000 */
[----:B------:R-:W-:Y:S05]  /*5b60*/  @P0 BRA `(.L_x_2567) ;  /* 0x0000000000340947 */ /* 0x000fea0003800000 */
        /* <DEDUP_REMOVED lines=13> */
.L_x_2567:
[----:B------:R-:W-:Y:S05]  /*5c40*/  BSYNC B0 ;  /* 0x0000000000007941 */ /* 0x000fea0003800000 */
.L_x_2566:
[----:B------:R-:W-:Y:S04]  /*5c50*/  BSSY B0, `(.L_x_2568) ;  /* 0x000000f000007945 */ /* 0x000fe80003800000 */
[----:B------:R-:W-:Y:S05]  /*5c60*/  @P1 BRA `(.L_x_2569) ;  /* 0x0000000000341947 */ /* 0x000fea0003800000 */
[----:B-1234-:R-:W-:Y:S01]  /*5c70*/  IADD3 R11, P0, R2, 0x40, RZ ;  /* 0x00000040020b7810 */ /* 0x01efe20007f1e0ff */
        /* <DEDUP_REMOVED lines=12> */
.L_x_2569:
[----:B------:R-:W-:Y:S05]  /*5d40*/  BSYNC B0 ;  /* 0x0000000000007941 */ /* 0x000fea0003800000 */
.L_x_2568:
        /* <DEDUP_REMOVED lines=15> */
.L_x_2571:
[----:B------:R-:W-:Y:S05]  /*5e40*/  BSYNC B0 ;  /* 0x0000000000007941 */ /* 0x000fea0003800000 */
.L_x_2570:
[----:B------:R-:W-:Y:S05]  /*5e50*/  EXIT ;  /* 0x000000000000794d */ /* 0x000fea0003800000 */
.L_x_2518:
[----:B------:R-:W-:-:S08]  /*5e60*/  NOP ;  /* 0x0000000000007918 */ /* 0x000fd00000000000 */
[----:B---3--:R-:W1:-:S00]  /*5e70*/  USETMAXREG.DEALLOC.CTAPOOL 0x20 ;  /* 0x00000020000079c8 */ /* 0x008e4000080e0500 */
[----:B-1----:R-:W-:Y:S01]  /*5e80*/  LOP3.LUT R0, R0, 0x3, RZ, 0xc0, !PT ;  /* 0x0000000300007812 */ /* 0x002fe200078ec0ff */
[----:B------:R-:W-:Y:S05]  /*5e90*/  BSSY B0, `(.L_x_2572) ;  /* 0x000039a000007945 */ /* 0x000fea0003800000 */
[----:B------:R-:W1:Y:S02]  /*5ea0*/  SHFL.IDX PT, R0, R0, RZ, 0x1f ;  /* 0x00001fff00007589 */ /* 0x000e6400000e0000 */
[----:B-1----:R-:W-:-:S13]  /*5eb0*/  ISETP.NE.AND P0, PT, R0, RZ, PT ;  /* 0x000000ff0000720c */ /* 0x002fda0003f05270 */
[----:B------:R-:W-:Y:S05]  /*5ec0*/  @!P0 BRA `(.L_x_2573) ;  /* 0x0000001000908947 */ /* 0x000fea0003800000 */
[----:B------:R-:W-:-:S13]  /*5ed0*/  ISETP.NE.AND P0, PT, R0, 0x1, PT ;  /* 0x000000010000780c */ /* 0x000fda0003f05270 */
[----:B------:R-:W-:Y:S05]  /*5ee0*/  @P0 BRA `(.L_x_2574) ;  /* 0x0000003800500947 */ /* 0x000fea0003800000 */
[----:B------:R-:W1:Y:S01]  /*5ef0*/  S2UR UR7, SR_CTAID.X ;  /* 0x00000000000779c3 */ /* 0x000e620000002500 */
[----:B------:R-:W-:Y:S02]  /*5f00*/  ULDC UR8, c[0x0][0xb50] ;  /* 0x0002d40000087ab9 */ /* 0x000fe40000000800 */
[----:B------:R-:W-:-:S05]  /*5f10*/  UISETP.NE.AND UP0, UPT, UR8, 0x1, UPT ;  /* 0x000000010800788c */ /* 0x000fca000bf05270 */
[----:B------:R-:W2:Y:S06]  /*5f20*/  LDC R0, c[0x0][0xb68] ;  /* 0x0002da00ff007b82 */ /* 0x000eac0000000800 */
[----:B------:R-:W-:Y:S01]  /*5f30*/  @UP0 ULDC UR4, c[0x0][0xb54] ;  /* 0x0002d50000040ab9 */ /* 0x000fe20000000800 */
[----:B------:R-:W-:Y:S01]  /*5f40*/  @UP0 ULDC UR9, c[0x0][0xb58] ;  /* 0x0002d60000090ab9 */ /* 0x000fe20000000800 */
[----:B-1----:R-:W-:Y:S02]  /*5f50*/  UIMAD.WIDE.U32 UR4, UR7, UR4, URZ ;  /* 0x00000004070472a5 */ /* 0x002fe4000f8e003f */
[----:B------:R-:W-:-:S02]  /*5f60*/  UMOV UR6, UR7 ;  /* 0x0000000700067c82 */ /* 0x000fc40008000000 */
[----:B------:R-:W-:-:S04]  /*5f70*/  @UP0 USHF.R.U32.HI UR6, URZ, UR9, UR5 ;  /* 0x000000093f060299 */ /* 0x000fc80008011605 */
[----:B------:R-:W-:Y:S02]  /*5f80*/  UIADD3 UR4, -UR6, URZ, URZ ;  /* 0x0000003f06047290 */ /* 0x000fe4000fffe13f */
[----:B--2---:R-:W-:Y:S02]  /*5f90*/  ISETP.LE.AND P0, PT, R0, UR6, PT ;  /* 0x0000000600007c0c */ /* 0x004fe4000bf03270 */
[----:B------:R-:W-:-:S11]  /*5fa0*/  UIMAD UR8, UR8, UR4, UR7 ;  /* 0x00000004080872a4 */ /* 0x000fd6000f8e0207 */
[----:B------:R-:W-:Y:S05]  /*5fb0*/  @!P0 BRA `(.L_x_2575) ;  /* 0x0000000000208947 */ /* 0x000fea0003800000 */
        /* <DEDUP_REMOVED lines=8> */
.L_x_2575:
[----:B------:R-:W-:Y:S01]  /*6040*/  ULDC UR9, c[0x0][0xb44] ;  /* 0x0002d10000097ab9 */ /* 0x000fe20000000800 */
[----:B------:R-:W-:Y:S01]  /*6050*/  UMOV UR7, UR8 ;  /* 0x0000000800077c82 */ /* 0x000fe20008000000 */
[----:B------:R-:W-:-:S11]  /*6060*/  UISETP.NE.AND UP0, UPT, UR9, 0x1, UPT ;  /* 0x000000010900788c */ /* 0x000fd6000bf05270 */
[----:B------:R-:W-:Y:S02]  /*6070*/  @UP0 ULDC.64 UR10, c[0x0][0xb48] ;  /* 0x0002d200000a0ab9 */ /* 0x000fe40000000a00 */
[----:B------:R-:W-:-:S04]  /*6080*/  UIMAD.WIDE.U32 UR4, UR8, UR10, URZ ;  /* 0x0000000a080472a5 */ /* 0x000fc8000f8e003f */
[----:B------:R-:W-:-:S04]  /*6090*/  @UP0 USHF.R.U32.HI UR7, URZ, UR11, UR5 ;  /* 0x0000000b3f070299 */ /* 0x000fc80008011605 */
[----:B------:R-:W-:-:S12]  /*60a0*/  UIMAD UR4, UR7, UR9, URZ ;  /* 0x00000009070472a4 */ /* 0x000fd8000f8e023f */
.L_x_2576:
        /* <DEDUP_REMOVED lines=13> */
[----:B------:R-:W-:Y:S05]  /*6180*/  @!P0 BRA `(.L_x_2574) ;  /* 0x0000003400a88947 */ /* 0x000fea0003800000 */
[----:B------:R-:W-:Y:S01]  /*6190*/  ULDC UR5, c[0x0][0x280] ;  /* 0x0000a00000057ab9 */ /* 0x000fe20000000800 */
[----:B------:R-:W-:Y:S01]  /*61a0*/  ULDC UR4, c[0x0][0x290] ;  /* 0x0000a40000047ab9 */ /* 0x000fe20000000800 */
[----:B------:R-:W-:Y:S01]  /*61b0*/  UIMAD UR7, UR7, 0x60, UR5 ;  /* 0x00000060070778a4 */ /* 0x000fe2000f8e0205 */
[----:B------:R-:W-:Y:S01]  /*61c0*/  ULDC UR6, c[0x0][0x74c] ;  /* 0x0001d30000067ab9 */ /* 0x000fe20000000800 */
[----:B------:R-:W-:Y:S02]  /*61d0*/  UIADD3 UR5, UR5, 0x3f, URZ ;  /* 0x0000003f05057890 */ /* 0x000fe4000fffe03f */
[----:B------:R-:W-:Y:S02]  /*61e0*/  UIADD3 UR7, -UR6, UR7, -UR4 ;  /* 0x0000000706077290 */ /* 0x000fe4000fffe904 */
[----:B------:R-:W-:Y:S02]  /*61f0*/  USHF.R.S32.HI UR6, URZ, 0x1f, UR5 ;  /* 0x0000001f3f067899 */ /* 0x000fe40008011405 */
[----:B------:R-:W-:-:S02]  /*6200*/  USHF.R.S32.HI UR4, URZ, 0x1f, UR7 ;  /* 0x0000001f3f047899 */ /* 0x000fc40008011407 */
[----:B------:R-:W-:Y:S02]  /*6210*/  ULEA.HI UR5, UR6, UR5, URZ, 0x6 ;  /* 0x0000000506057291 */ /* 0x000fe4000f8f303f */
[----:B------:R-:W-:Y:S02]  /*6220*/  ULEA.HI UR4, UR4, UR7, URZ, 0x6 ;  /* 0x0000000704047291 */ /* 0x000fe4000f8f303f */
[----:B------:R-:W-:Y:S02]  /*6230*/  USHF.R.S32.HI UR5, URZ, 0x6, UR5 ;  /* 0x000000063f057899 */ /* 0x000fe40008011405 */
[----:B------:R-:W-:-:S04]  /*6240*/  USHF.R.S32.HI UR4, URZ, 0x6, UR4 ;  /* 0x000000063f047899 */ /* 0x000fc80008011404 */
[----:B------:R-:W-:-:S04]  /*6250*/  UISETP.LT.AND UP0, UPT, URZ, UR4, UPT ;  /* 0x000000043f00728c */ /* 0x000fc8000bf01270 */
[----:B------:R-:W-:-:S04]  /*6260*/  USEL UR8, URZ, UR4, !UP0 ;  /* 0x000000043f087287 */ /* 0x000fc8000c000000 */
[----:B------:R-:W-:-:S06]  /*6270*/  UISETP.GT.AND UP0, UPT, UR5, UR8, UPT ;  /* 0x000000080500728c */ /* 0x000fcc000bf04270 */
[----:B------:R-:W-:-:S13]  /*6280*/  PLOP3.LUT P0, PT, PT, PT, UP0, 0x80, 0x0 ;  /* 0x000000000000781c */ /* 0x000fda0003f0f008 */
[----:B------:R-:W-:Y:S05]  /*6290*/  @!P0 BRA `(.L_x_2574) ;  /* 0x0000003400648947 */ /* 0x000fea0003800000 */
[----:B------:R-:W-:Y:S01]  /*62a0*/  USHF.R.S32.HI UR4, URZ, 0x1f, UR11 ;  /* 0x0000001f3f047899 */ /* 0x000fe2000801140b */
[----:B------:R-:W-:Y:S01]  /*62b0*/  ULDC.64 UR12, c[0x0][0x2d8] ;  /* 0x0000b600000c7ab9 */ /* 0x000fe20000000a00 */
[----:B------:R-:W-:Y:S02]  /*62c0*/  ELECT P0, URZ, PT ;  /* 0x00000000003f782f */ /* 0x000fe40003800000 */
[----:B------:R-:W-:Y:S02]  /*62d0*/  UIMAD UR9, UR4, UR12, URZ ;  /* 0x0000000c040972a4 */ /* 0x000fe4000f8e023f */
[----:B------:R-:W-:Y:S02]  /*62e0*/  UIADD3 UR4, UR5, -UR8, URZ ;  /* 0x8000000805047290 */ /* 0x000fe4000fffe03f */
[----:B------:R-:W-:Y:S02]  /*62f0*/  UIMAD.WIDE.U32 UR6, UR11, UR12, URZ ;  /* 0x0000000c0b0672a5 */ /* 0x000fe4000f8e003f */
[----:B------:R-:W-:-:S02]  /*6300*/  ULOP3.LUT UR4, UR4, 0x1, URZ, 0xc0, !UPT ;  /* 0x0000000104047892 */ /* 0x000fc4000f8ec03f */
[----:B------:R-:W-:Y:S02]  /*6310*/  UIMAD UR9, UR11, UR13, UR9 ;  /* 0x0000000d0b0972a4 */ /* 0x000fe4000f8e0209 */
[----:B------:R-:W-:Y:S02]  /*6320*/  UISETP.NE.U32.AND UP0, UPT, UR4, 0x1, UPT ;  /* 0x000000010400788c */ /* 0x000fe4000bf05070 */
[----:B------:R-:W-:Y:S01]  /*6330*/  USHF.R.S32.HI UR11, URZ, 0x1f, UR10 ;  /* 0x0000001f3f0b7899 */ /* 0x000fe2000801140a */
[----:B------:R-:W-:Y:S01]  /*6340*/  ULDC.64 UR12, c[0x0][0x2e0] ;  /* 0x0000b800000c7ab9 */ /* 0x000fe20000000a00 */
[----:B------:R-:W-:Y:S02]  /*6350*/  UIADD3 UR7, UR7, UR9, URZ ;  /* 0x0000000907077290 */ /* 0x000fe4000fffe03f */
[----:B------:R-:W-:Y:S01]  /*6360*/  PLOP3.LUT P1, PT, PT, PT, UP0, 0x80, 0x0 ;  /* 0x000000000000781c */ /* 0x000fe20003f2f008 */
[----:B------:R-:W-:Y:S02]  /*6370*/  UIMAD UR9, UR11, UR12, URZ ;  /* 0x0000000c0b0972a4 */ /* 0x000fe4000f8e023f */
[----:B------:R-:W-:-:S02]  /*6380*/  UIMAD.WIDE.U32 UR6, UR10, UR12, UR6 ;  /* 0x0000000c0a0672a5 */ /* 0x000fc4000f8e0006 */
[----:B------:R-:W-:-:S04]  /*6390*/  UIMAD UR9, UR10, UR13, UR9 ;  /* 0x0000000d0a0972a4 */ /* 0x000fc8000f8e0209 */
[----:B------:R-:W-:-:S04]  /*63a0*/  UIADD3 UR25, UR7, UR9, URZ ;  /* 0x0000000907197290 */ /* 0x000fc8000fffe03f */
[----:B------:R-:W-:Y:S08]  /*63b0*/  @P1 BRA `(.L_x_2577) ;  /* 0x00000004001c1947 */ /* 0x000ff00003800000 */
        /* <DEDUP_REMOVED lines=18> */
.L_x_2579:
[----:B------:R-:W-:Y:S05]  /*64e0*/  BSYNC B1 ;  /* 0x0000000000017941 */ /* 0x000fea0003800000 */
.L_x_2578:
        /* <DEDUP_REMOVED lines=18> */
.L_x_2581:
[----:B------:R-:W-:Y:S05]  /*6610*/  BSYNC B1 ;  /* 0x0000000000017941 */ /* 0x000fea0003800000 */
.L_x_2580:
        /* <DEDUP_REMOVED lines=19> */
.L_x_2583:
[----:B------:R-:W-:Y:S05]  /*6750*/  BSYNC B1 ;  /* 0x0000000000017941 */ /* 0x000fea0003800000 */
.L_x_2582:
[----:B------:R-:W-:Y:S06]  /*6760*/  BAR.ARV 0xa, 0xa0 ;  /* 0x0282800000007b1d */ /* 0x000fec0000002000 */
[----:B------:R-:W-:Y:S04]  /*6770*/  BSSY B1, `(.L_x_2584) ;  /* 0x0000003000017945 */ /* 0x000fe80003800000 */
[----:B------:R-:W-:Y:S05]  /*6780*/  @!P0 BRA `(.L_x_2585) ;  /* 0x0000000000048947 */ /* 0x000fea0003800000 */
[----:B------:R-:W-:-:S04]  /*6790*/  DEPBAR.LE SB0, 0x1 ;  /* 0x000080400000791a */ /* 0x000fc80000000000 */
.L_x_2585:
[----:B------:R-:W-:Y:S05]  /*67a0*/  BSYNC B1 ;  /* 0x0000000000017941 */ /* 0x000fea0003800000 */
.L_x_2584:
[----:B------:R-:W-:Y:S06]  /*67b0*/  BAR.ARV 0xb, 0xa0 ;  /* 0x02c2800000007b1d */ /* 0x000fec0000002000 */
[----:B------:R-:W-:Y:S04]  /*67c0*/  BSSY B1, `(.L_x_2586) ;  /* 0x0000003000017945 */ /* 0x000fe80003800000 */
[----:B------:R-:W-:Y:S05]  /*67d0*/  @!P0 BRA `(.L_x_2587) ;  /* 0x0000000000048947 */ /* 0x000fea0003800000 */
[----:B------:R-:W-:-:S04]  /*67e0*/  DEPBAR.LE SB0, 0x0 ;  /* 0x000080000000791a */ /* 0x000fc80000000000 */
.L_x_2587:
[----:B------:R-:W-:Y:S05]  /*67f0*/  BSYNC B1 ;  /* 0x0000000000017941 */ /* 0x000fea0003800000 */
.L_x_2586:
[----:B------:R-:W-:Y:S06]  /*6800*/  BAR.ARV 0xc, 0xa0 ;  /* 0x0302800000007b1d */ /* 0x000fec0000002000 */
[----:B------:R-:W-:Y:S01]  /*6810*/  UIADD3 UR12, UR8, 0x1, URZ ;  /* 0x00000001080c7890 */ /* 0x000fe2000fffe03f */
[----:B------:R-:W-:Y:S11]  /*6820*/  BRA `(.L_x_2588) ;  /* 0x0000000000047947 */ /* 0x000ff60003800000 */
.L_x_2577:
[----:B------:R-:W-:-:S05]  /*6830*/  UMOV UR12, UR8 ;  /* 0x00000008000c7c82 */ /* 0x000fca0008000000 */
.L_x_2588:
[----:B------:R-:W-:-:S04]  /*6840*/  UIADD3 UR4, UR8, 0x1, URZ ;  /* 0x0000000108047890 */ /* 0x000fc8000fffe03f */
[----:B------:R-:W-:-:S06]  /*6850*/  UISETP.NE.AND UP0, UPT, UR5, UR4, UPT ;  /* 0x000000040500728c */ /* 0x000fcc000bf05270 */
[----:B------:R-:W-:-:S13]  /*6860*/  PLOP3.LUT P1, PT, PT, PT, UP0, 0x80, 0x0 ;  /* 0x000000000000781c */ /* 0x000fda0003f2f008 */
[----:B------:R-:W-:Y:S05]  /*6870*/  @!P1 BRA `(.L_x_2574) ;  /* 0x0000002c00ec9947 */ /* 0x000fea0003800000 */
[----:B------:R-:W-:Y:S01]  /*6880*/  ULDC.64 UR10, c[0x0][0x2c0] ;  /* 0x0000b000000a7ab9 */ /* 0x000fe20000000a00 */
[----:B------:R-:W-:Y:S02]  /*6890*/  UIADD3 UR23, UR9, UR7, URZ ;  /* 0x0000000709177290 */ /* 0x000fe4000fffe03f */
[----:B------:R-:W-:Y:S02]  /*68a0*/  ULEA UR22, UP0, UR6, UR10, 0x2 ;  /* 0x0000000a06167291 */ /* 0x000fe4000f80103f */
[----:B------:R-:W-:Y:S02]  /*68b0*/  UIMAD UR13, UR12, 0x3000, URZ ;  /* 0x000030000c0d78a4 */ /* 0x000fe4000f8e023f */
        /* <DEDUP_REMOVED lines=11> */
[----:B------:R-:W-:Y:S01]  /*6970*/  UMOV UR4, URZ ;  /* 0x0000003f00047c82 */ /* 0x000fe20008000000 */
[----:B------:R-:W-:Y:S01]  /*6980*/  ULDC.64 UR28, c[0x0][0x2c0] ;  /* 0x0000b000001c7ab9 */ /* 0x000fe20000000a00 */
[----:B------:R-:W-:-:S09]  /*6990*/  UMOV UR24, UR13 ;  /* 0x0000000d00187c82 */ /* 0x000fd20008000000 */
.L_x_2609:
        /* <DEDUP_REMOVED lines=13> */
[----:B------:R-:W-:Y:S02]  /*6a70*/  ULEA.HI.X.SX32 UR40, UR24, UR25, 0x1, UP0 ;  /* 0x0000001918287291 */ /* 0x000fe400080f0e3f */
[----:B------:R-:W-:-:S04]  /*6a80*/  ULEA UR38, UP0, UR39, UR28, 0x2 ;  /* 0x0000001c27267291 */ /* 0x000fc8000f80103f */
[----:B------:R-:W-:-:S03]  /*6a90*/  ULEA.HI.X UR39, UR39, UR29, UR40, 0x2, UP0 ;  /* 0x0000001d27277291 */ /* 0x000fc600080f1428 */
[----:B------:R-:W-:Y:S01]  /*6aa0*/  UMOV UR40, 0x0 ;  /* 0x0000000000287882 */ /* 0x000fe20000000000 */
[----:B-1----:R-:W-:-:S03]  /*6ab0*/  ULEA UR26, UR27, UR26, 0x18 ;  /* 0x0000001a1b1a7291 */ /* 0x002fc6000f8ec03f */
[----:B------:R-:W-:Y:S01]  /*6ac0*/  UMOV UR27, 0x400 ;  /* 0x00000400001b7882 */ /* 0x000fe20000000000 */
[----:B------:R-:W-:-:S09]  /*6ad0*/  UIADD3 UR26, UR26, 0x12000, URZ ;  /* 0x000120001a1a7890 */ /* 0x000fd2000fffe03f */
[----:B------:R1:W-:Y:S02]  /*6ae0*/  UBLKRED.G.S.ADD.F32.RN [UR38], [UR26], UR27, desc[UR40] ;  /* 0x000028261a0073bb */ /* 0x0003e400080a141b */
[----:B-1----:R0:W-:Y:S02]  /*6af0*/  UTMACMDFLUSH ;  /* 0x00000000000079b7 */ /* 0x0021e40000000000 */
.L_x_2590:
[----:B------:R-:W-:Y:S05]  /*6b00*/  BSYNC B1 ;  /* 0x0000000000017941 */ /* 0x000fea0003800000 */
.L_x_2589:
        /* <DEDUP_REMOVED lines=12> */
.L_x_2592:
[----:B------:R-:W-:Y:S05]  /*6bd0*/  BSYNC B1 ;  /* 0x0000000000017941 */ /* 0x000fea0003800000 */
.L_x_2591:
        /* <DEDUP_REMOVED lines=13> */
.L_x_2594:
[----:B------:R-:W-:Y:S05]  /*6cb0*/  BSYNC B1 ;  /* 0x0000000000017941 */ /* 0x000fea0003800000 */
.L_x_2593:
[----:B------:R-:W-:Y:S06]  /*6cc0*/  BAR.ARV 0xa, 0xa0 ;  /* 0x0282800000007b1d */ /* 0x000fec0000002000 */
[----:B------:R-:W-:Y:S04]  /*6cd0*/  BSSY B1, `(.L_x_2595) ;  /* 0x0000003000017945 */ /* 0x000fe80003800000 */
[----:B------:R-:W-:Y:S05]  /*6ce0*/  @!P0 BRA `(.L_x_2596) ;  /* 0x0000000000048947 */ /* 0x000fea0003800000 */
[----:B------:R-:W-:-:S04]  /*6cf0*/  DEPBAR.LE SB0, 0x1 ;  /* 0x000080400000791a */ /* 0x000fc80000000000 */
.L_x_2596:
[----:B------:R-:W-:Y:S05]  /*6d00*/  BSYNC B1 ;  /* 0x0000000000017941 */ /* 0x000fea0003800000 */
.L_x_2595:
[----:B------:R-:W-:Y:S06]  /*6d10*/  BAR.ARV 0xb, 0xa0 ;  /* 0x02c2800000007b1d */ /* 0x000fec0000002000 */
[----:B------:R-:W-:Y:S04]  /*6d20*/  BSSY B1, `(.L_x_2597) ;  /* 0x0000003000017945 */ /* 0x000fe80003800000 */
[----:B------:R-:W-:Y:S05]  /*6d30*/  @!P0 BRA `(.L_x_2598) ;  /* 0x0000000000048947 */ /* 0x000fea0003800000 */
[----:B------:R-:W-:-:S04]  /*6d40*/  DEPBAR.LE SB0, 0x0 ;  /* 0x000080000000791a */ /* 0x000fc80000000000 */
.L_x_2598:
[----:B------:R-:W-:Y:S05]  /*6d50*/  BSYNC B1 ;  /* 0x0000000000017941 */ /* 0x000fea0003800000 */
.L_x_2597:
        /* <DEDUP_REMOVED lines=13> */
.L_x_2600:
[----:B------:R-:W-:Y:S05]  /*6e30*/  BSYNC B1 ;  /* 0x0000000000017941 */ /* 0x000fea0003800000 */
.L_x_2599:
        /* <DEDUP_REMOVED lines=12> */
.L_x_2602:
[----:B------:R-:W-:Y:S05]  /*6f00*/  BSYNC B1 ;  /* 0x0000000000017941 */ /* 0x000fea0003800000 */
.L_x_2601:
        /* <DEDUP_REMOVED lines=13> */
.L_x_2604:
[----:B------:R-:W-:Y:S05]  /*6fe0*/  BSYNC B1 ;  /* 0x0000000000017941 */ /* 0x000fea0003800000 */
.L_x_2603:
[----:B------:R-:W-:Y:S06]  /*6ff0*/  BAR.ARV 0xa, 0xa0 ;  /* 0x0282800000007b1d */ /* 0x000fec0000002000 */
[----:B------:R-:W-:Y:S04]  /*7000*/  BSSY B1, `(.L_x_2605) ;  /* 0x0000003000017945 */ /* 0x000fe80003800000 */
[----:B------:R-:W-:Y:S05]  /*7010*/  @!P0 BRA `(.L_x_2606) ;  /* 0x0000000000048947 */ /* 0x000fea0003800000 */
[----:B------:R-:W-:-:S04]  /*7020*/  DEPBAR.LE SB0, 0x1 ;  /* 0x000080400000791a */ /* 0x000fc80000000000 */
.L_x_2606:
[----:B------:R-:W-:Y:S05]  /*7030*/  BSYNC B1 ;  /* 0x0000000000017941 */ /* 0x000fea0003800000 */
.L_x_2605:
[----:B------:R-:W-:Y:S01]  /*7040*/  UIADD3 UR12, UR12, 0x2, URZ ;  /* 0x000000020c0c7890 */ /* 0x000fe2000fffe03f */
[----:B------:R-:W-:Y:S06]  /*7050*/  BAR.ARV 0xb, 0xa0 ;  /* 0x02c2800000007b1d */ /* 0x000fec0000002000 */
[----:B------:R-:W-:Y:S01]  /*7060*/  UISETP.GE.AND UP0, UPT, UR12, UR5, UPT ;  /* 0x000000050c00728c */ /* 0x000fe2000bf06270 */
[----:B------:R-:W-:Y:S04]  /*7070*/  BSSY B1, `(.L_x_2607) ;  /* 0x0000003000017945 */ /* 0x000fe80003800000 */
[----:B------:R-:W-:Y:S06]  /*7080*/  @!P0 BRA `(.L_x_2608) ;  /* 0x0000000000048947 */ /* 0x000fec0003800000 */
[----:B------:R-:W-:-:S04]  /*7090*/  DEPBAR.LE SB0, 0x0 ;  /* 0x000080000000791a */ /* 0x000fc80000000000 */
.L_x_2608:
[----:B------:R-:W-:Y:S05]  /*70a0*/  BSYNC B1 ;  /* 0x0000000000017941 */ /* 0x000fea0003800000 */
.L_x_2607:
[----:B------:R-:W-:Y:S06]  /*70b0*/  BAR.ARV 0xc, 0xa0 ;  /* 0x0302800000007b1d */ /* 0x000fec0000002000 */
[----:B------:R-:W-:Y:S01]  /*70c0*/  PLOP3.LUT P1, PT, PT, PT, UP0, 0x80, 0x0 ;  /* 0x000000000000781c */ /* 0x000fe20003f2f008 */
[----:B------:R-:W-:Y:S02]  /*70d0*/  UIADD3 UR24, UR24, 0x6000, URZ ;  /* 0x0000600018187890 */ /* 0x000fe4000fffe03f */
[----:B------:R-:W-:-:S10]  /*70e0*/  UIADD3 UR4, UR4, 0x6000, URZ ;  /* 0x0000600004047890 */ /* 0x000fd4000fffe03f */
[----:B------:R-:W-:Y:S05]  /*70f0*/  @!P1 BRA `(.L_x_2609) ;  /* 0xfffffff800289947 */ /* 0x000fea000383ffff */
[----:B------:R-:W-:Y:S05]  /*7100*/  BRA `(.L_x_2574) ;  /* 0x0000002400c87947 */ /* 0x000fea0003800000 */
.L_x_2573:
        /* <DEDUP_REMOVED lines=21> */
.L_x_2610:
[----:B------:R-:W-:Y:S01]  /*7260*/  ULDC UR8, c[0x0][0xb44] ;  /* 0x0002d10000087ab9 */ /* 0x000fe20000000800 */
[----:B------:R-:W-:Y:S01]  /*7270*/  UMOV UR35, UR7 ;  /* 0x0000000700237c82 */ /* 0x000fe20008000000 */
[----:B------:R-:W-:-:S11]  /*7280*/  UISETP.NE.AND UP0, UPT, UR8, 0x1, UPT ;  /* 0x000000010800788c */ /* 0x000fd6000bf05270 */
[----:B------:R-:W-:Y:S02]  /*7290*/  @UP0 ULDC.64 UR10, c[0x0][0xb48] ;  /* 0x0002d200000a0ab9 */ /* 0x000fe40000000a00 */
[----:B------:R-:W-:-:S04]  /*72a0*/  UIMAD.WIDE.U32 UR4, UR7, UR10, URZ ;  /* 0x0000000a070472a5 */ /* 0x000fc8000f8e003f */
[----:B------:R-:W-:-:S04]  /*72b0*/  @UP0 USHF.R.U32.HI UR35, URZ, UR11, UR5 ;  /* 0x0000000b3f230299 */ /* 0x000fc80008011605 */
[----:B------:R-:W-:-:S12]  /*72c0*/  UIMAD UR4, UR35, UR8, URZ ;  /* 0x00000008230472a4 */ /* 0x000fd8000f8e023f */
.L_x_2611:
[----:B------:R-:W-:Y:S01]  /*72d0*/  ULDC UR8, c[0x0][0xb38] ;  /* 0x0002ce0000087ab9 */ /* 0x000fe20000000800 */
[----:B------:R-:W-:Y:S01]  /*72e0*/  UIADD3 UR4, UR7, -UR4, URZ ;  /* 0x8000000407047290 */ /* 0x000fe2000fffe03f */
[----:B------:R-:W-:Y:S01]  /*72f0*/  IMAD.MOV.U32 R16, RZ, RZ, 0x1 ;  /* 0x00000001ff107424 */ /* 0x000fe200078e00ff */
[----:B------:R-:W-:Y:S01]  /*7300*/  UISETP.NE.AND UP0, UPT, UR8, 0x1, UPT ;  /* 0x000000010800788c */ /* 0x000fe2000bf05270 */
[----:B------:R-:W-:Y:S01]  /*7310*/  IMAD.MOV.U32 R23, RZ, RZ, RZ ;  /* 0x000000ffff177224 */ /* 0x000fe200078e00ff */
[----:B------:R-:W-:Y:S01]  /*7320*/  ULDC UR5, c[0x0][0xb44] ;  /* 0x0002d10000057ab9 */ /* 0x000fe20000000800 */
[----:B------:R-:W-:Y:S01]  /*7330*/  IMAD.MOV.U32 R10, RZ, RZ, 0x1 ;  /* 0x00000001ff0a7424 */ /* 0x000fe200078e00ff */
[----:B------:R-:W-:-:S07]  /*7340*/  UIMAD UR6, UR6, UR5, UR4 ;  /* 0x00000005060672a4 */ /* 0x000fce000f8e0204 */
        /* <DEDUP_REMOVED lines=9> */
[----:B------:R-:W1:Y:S01]  /*73e0*/  LDC R2, c[0x0][0x280] ;  /* 0x0000a000ff027b82 */ /* 0x000e620000000800 */
[----:B------:R-:W-:Y:S01]  /*73f0*/  UIMAD UR35, UR35, 0x60, URZ ;  /* 0x00000060232378a4 */ /* 0x000fe2000f8e023f */
[----:B------:R-:W-:-:S06]  /*7400*/  ULDC UR4, c[0x0][0x74c] ;  /* 0x0001d30000047ab9 */ /* 0x000fcc0000000800 */
[----:B------:R-:W1:Y:S02]  /*7410*/  LDC R3, c[0x0][0x290] ;  /* 0x0000a400ff037b82 */ /* 0x000e640000000800 */
[----:B-1----:R-:W-:Y:S01]  /*7420*/  IADD3 R0, -R3, UR35, R2 ;  /* 0x0000002303007c10 */ /* 0x002fe2000fffe102 */
[----:B------:R-:W-:-:S04]  /*7430*/  VIADD R2, R2, 0x3f ;  /* 0x0000003f02027836 */ /* 0x000fc80000000000 */
[----:B------:R-:W-:Y:S01]  /*7440*/  VIADD R0, R0, -UR4 ;  /* 0x8000000400007c36 */ /* 0x000fe20008000000 */
[----:B------:R-:W-:-:S04]  /*7450*/  SHF.R.S32.HI R5, RZ, 0x1f, R2 ;  /* 0x0000001fff057819 */ /* 0x000fc80000011402 */
[----:B------:R-:W-:Y:S02]  /*7460*/  SHF.R.S32.HI R3, RZ, 0x1f, R0 ;  /* 0x0000001fff037819 */ /* 0x000fe40000011400 */
[----:B------:R-:W-:Y:S02]  /*7470*/  LEA.HI R4, R5, R2, RZ, 0x6 ;  /* 0x0000000205047211 */ /* 0x000fe400078f30ff */
[----:B------:R-:W-:Y:S02]  /*7480*/  LEA.HI R3, R3, R0, RZ, 0x6 ;  /* 0x0000000003037211 */ /* 0x000fe400078f30ff */
[----:B------:R-:W-:Y:S02]  /*7490*/  SHF.R.S32.HI R4, RZ, 0x6, R4 ;  /* 0x00000006ff047819 */ /* 0x000fe40000011404 */
[----:B------:R-:W-:-:S04]  /*74a0*/  SHF.R.S32.HI R3, RZ, 0x6, R3 ;  /* 0x00000006ff037819 */ /* 0x000fc80000011403 */
[----:B------:R-:W-:-:S04]  /*74b0*/  VIMNMX R5, RZ, R3, !PT ;  /* 0x00000003ff057248 */ /* 0x000fc80007fe0100 */
[----:B------:R-:W-:-:S13]  /*74c0*/  ISETP.GT.AND P0, PT, R4, R5, PT ;  /* 0x000000050400720c */ /* 0x000fda0003f04270 */
[----:B------:R-:W-:Y:S05]  /*74d0*/  @!P0 BRA `(.L_x_2612) ;  /* 0x0000002000508947 */ /* 0x000fea0003800000 */
[----:B------:R-:W1:Y:S01]  /*74e0*/  LDC.64 R8, c[0x0][0x718] ;  /* 0x0001c600ff087b82 */ /* 0x000e620000000a00 */
[----:B------:R-:W-:Y:S01]  /*74f0*/  IMAD.U32 R3, RZ, RZ, UR28 ;  /* 0x0000001cff037e24 */ /* 0x000fe2000f8e00ff */
[----:B------:R-:W-:Y:S01]  /*7500*/  ULDC UR4, c[0x0][0x2e8] ;  /* 0x0000ba0000047ab9 */ /* 0x000fe20000000800 */
[----:B------:R-:W-:Y:S01]  /*7510*/  ELECT P0, URZ, PT ;  /* 0x00000000003f782f */ /* 0x000fe20003800000 */
[----:B------:R-:W-:Y:S01]  /*7520*/  BSSY B1, `(.L_x_2612) ;  /* 0x000020f000017945 */ /* 0x000fe20003800000 */
[----:B------:R-:W-:Y:S01]  /*7530*/  UISETP.NE.AND UP0, UPT, UR4, 0x1, UPT ;  /* 0x000000010400788c */ /* 0x000fe2000bf05270 */
[----:B------:R-:W-:Y:S01]  /*7540*/  SHF.R.S32.HI R3, RZ, 0x1f, R3 ;  /* 0x0000001fff037819 */ /* 0x000fe20000011403 */
[----:B------:R-:W-:Y:S01]  /*7550*/  UMOV UR36, UR28 ;  /* 0x0000001c00247c82 */ /* 0x000fe20008000000 */
[----:B------:R-:W2:Y:S01]  /*7560*/  LDC.64 R6, c[0x0][0x730] ;  /* 0x0001cc00ff067b82 */ /* 0x000ea20000000a00 */
[----:B------:R-:W-:-:S07]  /*7570*/  IMAD.MOV.U32 R23, RZ, RZ, RZ ;  /* 0x000000ffff177224 */ /* 0x000fce00078e00ff */
[----:B------:R-:W3:Y:S01]  /*7580*/  LDC.64 R10, c[0x0][0x720] ;  /* 0x0001c800ff0a7b82 */ /* 0x000ee20000000a00 */
[----:B------:R-:W-:Y:S01]  /*7590*/  @UP0 ULDC UR4, c[0x0][0x2ec] ;  /* 0x0000bb0000040ab9 */ /* 0x000fe20000000800 */
[----:B------:R-:W-:Y:S01]  /*75a0*/  @UP0 ULDC UR6, c[0x0][0x2f0] ;  /* 0x0000bc0000060ab9 */ /* 0x000fe20000000800 */
[----:B------:R-:W-:-:S04]  /*75b0*/  UIMAD.WIDE.U32 UR4, UR28, UR4, URZ ;  /* 0x000000041c0472a5 */ /* 0x000fc8000f8e003f */
[----:B------:R-:W-:Y:S01]  /*75c0*/  @UP0 USHF.R.U32.HI UR36, URZ, UR6, UR5 ;  /* 0x000000063f240299 */ /* 0x000fe20008011605 */
[----:B-1----:R-:W-:-:S04]  /*75d0*/  IMAD R0, R3, R8, RZ ;  /* 0x0000000803007224 */ /* 0x002fc800078e02ff */
[----:B------:R-:W-:Y:S02]  /*75e0*/  IMAD R13, R9, UR28, R0 ;  /* 0x0000001c090d7c24 */ /* 0x000fe4000f8e0200 */
[----:B------:R-:W-:-:S04]  /*75f0*/  IMAD.WIDE.U32 R8, R8, UR28, RZ ;  /* 0x0000001c08087c25 */ /* 0x000fc8000f8e00ff */
[----:B--2---:R-:W-:Y:S02]  /*7600*/  IMAD R12, R3, R6, RZ ;  /* 0x00000006030c7224 */ /* 0x004fe400078e02ff */
[----:B------:R-:W1:Y:S01]  /*7610*/  LDC.64 R2, c[0x0][0x738] ;  /* 0x0001ce00ff027b82 */ /* 0x000e620000000a00 */
[----:B------:R-:W-:Y:S02]  /*7620*/  IMAD.U32 R0, RZ, RZ, UR29 ;  /* 0x0000001dff007e24 */ /* 0x000fe4000f8e00ff */
[----:B------:R-:W-:Y:S02]  /*7630*/  IMAD.IADD R9, R9, 0x1, R13 ;  /* 0x0000000109097824 */ /* 0x000fe400078e020d */
[----:B------:R-:W-:Y:S01]  /*7640*/  IMAD R15, R7, UR28, R12 ;  /* 0x0000001c070f7c24 */ /* 0x000fe2000f8e020c */
[----:B------:R-:W-:Y:S01]  /*7650*/  SHF.R.S32.HI R13, RZ, 0x1f, R0 ;  /* 0x0000001fff0d7819 */ /* 0x000fe20000011400 */
[----:B------:R-:W-:-:S04]  /*7660*/  IMAD.WIDE.U32 R6, R6, UR28, RZ ;  /* 0x0000001c06067c25 */ /* 0x000fc8000f8e00ff */
[----:B---3--:R-:W-:Y:S02]  /*7670*/  IMAD R0, R13, R10, RZ ;  /* 0x0000000a0d007224 */ /* 0x008fe400078e02ff */
[----:B------:R-:W-:Y:S02]  /*7680*/  IMAD.IADD R7, R7, 0x1, R15 ;  /* 0x0000000107077824 */ /* 0x000fe400078e020f */
[----:B------:R-:W-:Y:S02]  /*7690*/  IMAD R11, R11, UR29, R0 ;  /* 0x0000001d0b0b7c24 */ /* 0x000fe4000f8e0200 */
[----:B------:R-:W-:-:S04]  /*76a0*/  IMAD.WIDE.U32 R8, R10, UR29, R8 ;  /* 0x0000001d0a087c25 */ /* 0x000fc8000f8e0008 */
[----:B------:R-:W-:Y:S02]  /*76b0*/  IMAD.MOV.U32 R10, RZ, RZ, 0x1 ;  /* 0x00000001ff0a7424 */ /* 0x000fe400078e00ff */
[----:B-1----:R-:W-:Y:S02]  /*76c0*/  IMAD R0, R13, R2, RZ ;  /* 0x000000020d007224 */ /* 0x002fe400078e02ff */
[----:B------:R-:W-:-:S04]  /*76d0*/  IMAD.WIDE.U32 R6, R2, UR29, R6 ;  /* 0x0000001d02067c25 */ /* 0x000fc8000f8e0006 */
[----:B------:R-:W-:Y:S01]  /*76e0*/  IMAD R3, R3, UR29, R0 ;  /* 0x0000001d03037c24 */ /* 0x000fe2000f8e0200 */
[----:B------:R-:W-:Y:S06]  /*76f0*/  @!P0 BRA `(.L_x_2613) ;  /* 0x0000001c00c48947 */ /* 0x000fec0003800000 */
[----:B------:R-:W1:Y:S01]  /*7700*/  S2R R13, SR_CgaCtaId ;  /* 0x00000000000d7919 */ /* 0x000e620000008800 */
[----:B------:R-:W-:Y:S01]  /*7710*/  MOV R12, 0x400 ;  /* 0x00000400000c7802 */ /* 0x000fe20000000f00 */
[----:B------:R-:W-:Y:S01]  /*7720*/  IMAD.MOV.U32 R0, RZ, RZ, 0x1 ;  /* 0x00000001ff007424 */ /* 0x000fe200078e00ff */
[----:B------:R-:W2:Y:S02]  /*7730*/  S2R R14, SR_TID.X ;  /* 0x00000000000e7919 */ /* 0x000ea40000002100 */
[----:B-1----:R-:W-:Y:S02]  /*7740*/  LEA R12, R13, R12, 0x18 ;  /* 0x0000000c0d0c7211 */ /* 0x002fe400078ec0ff */
[----:B------:R-:W-:Y:S02]  /*7750*/  SHF.L.U32 R13, R0, 0x1f, RZ ;  /* 0x0000001f000d7819 */ /* 0x000fe400000006ff */
[----:B--2---:R-:W-:Y:S01]  /*7760*/  LOP3.LUT P0, RZ, R14, 0x7f, RZ, 0xc0, !PT ;  /* 0x0000007f0eff7812 */ /* 0x004fe2000780c0ff */
[----:B------:R-:W-:Y:S01]  /*7770*/  IMAD.IADD R14, R9, 0x1, R11 ;  /* 0x00000001090e7824 */ /* 0x000fe200078e020b */
[----:B------:R-:W1:Y:S02]  /*7780*/  SYNCS.PHASECHK.TRANS64.TRYWAIT P1, [R12+URZ+0x36420], R13 ;  /* 0x0364200d0c0075a7 */ /* 0x000e64000802017f */
[----:B-1----:R-:W-:Y:S09]  /*7790*/  @!P1 BRA `(.L_x_2614) ;  /* 0x00000020008c9947 */ /* 0x002ff20003800000 */
.L_x_2641:
        /* <DEDUP_REMOVED lines=9> */
.L_x_2615:
[----:B------:R-:W-:Y:S01]  /*7830*/  R2UR UR27, R5 ;  /* 0x00000000051b72ca */ /* 0x000fe200000e0000 */
[----:B------:R-:W2:Y:S01]  /*7840*/  LDC.64 R18, c[0x0][0x198] ;  /* 0x00006600ff127b82 */ /* 0x000ea20000000a00 */
[----:B------:R-:W-:Y:S01]  /*7850*/  ULDC.64 UR4, c[0x0][0x700] ;  /* 0x0001c00000047ab9 */ /* 0x000fe20000000a00 */
[----:B------:R-:W-:Y:S01]  /*7860*/  R2UR UR32, R12 ;  /* 0x000000000c2072ca */ /* 0x000fe200000e0000 */
[----:B------:R-:W-:Y:S01]  /*7870*/  IMAD.U32 R11, RZ, RZ, UR4 ;  /* 0x00000004ff0b7e24 */ /* 0x000fe2000f8e00ff */
[----:B------:R-:W-:Y:S01]  /*7880*/  UMOV UR30, 0x0 ;  /* 0x00000000001e7882 */ /* 0x000fe20000000000 */
[----:B------:R-:W-:Y:S01]  /*7890*/  IMAD.U32 R0, RZ, RZ, UR5 ;  /* 0x00000005ff007e24 */ /* 0x000fe2000f8e00ff */
[----:B------:R-:W-:Y:S01]  /*78a0*/  UMOV UR31, 0x14f00000 ;  /* 0x14f00000001f7882 */ /* 0x000fe20000000000 */
[----:B------:R-:W-:Y:S01]  /*78b0*/  UMOV UR26, URZ ;  /* 0x0000003f001a7c82 */ /* 0x000fe20008000000 */
[----:B------:R-:W-:Y:S01]  /*78c0*/  UMOV UR18, 0x40 ;  /* 0x0000004000127882 */ /* 0x000fe20000000000 */
[----:B------:R-:W-:Y:S01]  /*78d0*/  UMOV UR20, UR28 ;  /* 0x0000001c00147c82 */ /* 0x000fe20008000000 */
[----:B------:R-:W-:Y:S01]  /*78e0*/  UMOV UR21, UR29 ;  /* 0x0000001d00157c82 */ /* 0x000fe20008000000 */
[----:B------:R-:W-:Y:S01]  /*78f0*/  UMOV UR10, 0x80 ;  /* 0x00000080000a7882 */ /* 0x000fe20000000000 */
[----:B------:R-:W-:Y:S01]  /*7900*/  USHF.L.U32 UR27, UR27, 0x6, URZ ;  /* 0x000000061b1b7899 */ /* 0x000fe2000800063f */
[----:B------:R-:W-:Y:S01]  /*7910*/  IMAD.MOV.U32 R17, RZ, RZ, 0x12000 ;  /* 0x00012000ff117424 */ /* 0x000fe200078e00ff */
[----:B------:R-:W-:Y:S01]  /*7920*/  UMOV UR12, UR28 ;  /* 0x0000001c000c7c82 */ /* 0x000fe20008000000 */
[----:B------:R-:W-:Y:S01]  /*7930*/  UIADD3 UR25, UR32, 0x36410, URZ ;  /* 0x0003641020197890 */ /* 0x000fe2000fffe03f */
[----:B------:R-:W-:Y:S01]  /*7940*/  IMAD.MOV.U32 R23, RZ, RZ, 0x1 ;  /* 0x00000001ff177424 */ /* 0x000fe200078e00ff */
[----:B------:R-:W-:Y:S01]  /*7950*/  UIADD3 UR24, UR32, 0x1e000, URZ ;  /* 0x0001e00020187890 */ /* 0x000fe2000fffe03f */
[----:B------:R-:W-:Y:S01]  /*7960*/  IMAD.U32 R3, RZ, RZ, UR27 ;  /* 0x0000001bff037e24 */ /* 0x000fe2000f8e00ff */
[----:B------:R-:W-:Y:S01]  /*7970*/  IADD3 R2, P1, R8, UR27, RZ ;  /* 0x0000001b08027c10 */ /* 0x000fe2000ff3e0ff */
[----:B------:R-:W-:-:S02]  /*7980*/  UIADD3 UR16, UR32, 0x20000, URZ ;  /* 0x0002000020107890 */ /* 0x000fc4000fffe03f */
[----:B------:R-:W-:Y:S01]  /*7990*/  UIADD3 UR8, UR32, 0x22000, URZ ;  /* 0x0002200020087890 */ /* 0x000fe2000fffe03f */
[----:B------:R-:W-:Y:S01]  /*79a0*/  LEA.HI.X.SX32 R3, R3, R14, 0x1, P1 ;  /* 0x0000000e03037211 */ /* 0x000fe200008f0eff */
[----:B--2---:R-:W-:Y:S01]  /*79b0*/  IMAD.MOV.U32 R20, RZ, RZ, R18 ;  /* 0x000000ffff147224 */ /* 0x004fe200078e0012 */
[C---:B------:R-:W-:Y:S01]  /*79c0*/  LEA R10, P1, R2.reuse, R11, 0x2 ;  /* 0x0000000b020a7211 */ /* 0x040fe200078210ff */
[----:B------:R-:W-:Y:S01]  /*79d0*/  IMAD.MOV.U32 R21, RZ, RZ, R19 ;  /* 0x000000ffff157224 */ /* 0x000fe200078e0013 */
[----:B------:R-:W-:Y:S02]  /*79e0*/  UIADD3 UR40, UR32, 0x30000, URZ ;  /* 0x0003000020287890 */ /* 0x000fe4000fffe03f */
[----:B------:R-:W-:Y:S01]  /*79f0*/  LEA.HI.X R2, R2, R0, R3, 0x2, P1 ;  /* 0x0000000002027211 */ /* 0x000fe200008f1403 */
[----:B------:R-:W-:Y:S01]  /*7a00*/  UMOV UR17, UR25 ;  /* 0x0000001900117c82 */ /* 0x000fe20008000000 */
[----:B------:R-:W-:Y:S01]  /*7a10*/  R2UR UR14, R10 ;  /* 0x000000000a0e72ca */ /* 0x000fe200000e0000 */
[----:B------:R-:W-:Y:S01]  /*7a20*/  UMOV UR19, UR27 ;  /* 0x0000001b00137c82 */ /* 0x000fe20008000000 */
[----:B------:R-:W-:Y:S01]  /*7a30*/  R2UR UR15, R2 ;  /* 0x00000000020f72ca */ /* 0x000fe200000e0000 */
[----:B------:R-:W-:Y:S01]  /*7a40*/  UMOV UR13, UR29 ;  /* 0x0000001d000d7c82 */ /* 0x000fe20008000000 */
[----:B------:R-:W-:Y:S01]  /*7a50*/  IADD3 R2, P1, R20, 0x2f0, RZ ;  /* 0x000002f014027810 */ /* 0x000fe20007f3e0ff */
[----:B------:R-:W-:Y:S01]  /*7a60*/  UMOV UR9, UR25 ;  /* 0x0000001900097c82 */ /* 0x000fe20008000000 */
[----:B------:R-:W-:Y:S01]  /*7a70*/  UMOV UR11, UR27 ;  /* 0x0000001b000b7c82 */ /* 0x000fe20008000000 */
[----:B------:R-:W-:Y:S01]  /*7a80*/  UMOV UR33, 0x10 ;  /* 0x0000001000217882 */ /* 0x000fe20000000000 */
[----:B------:R-:W-:Y:S01]  /*7a90*/  R2UR UR6, R2 ;  /* 0x00000000020672ca */ /* 0x000fe200000e0000 */
[----:B------:R-:W-:Y:S01]  /*7aa0*/  UMOV UR41, UR25 ;  /* 0x0000001900297c82 */ /* 0x000fe20008000000 */
[----:B------:R-:W-:Y:S01]  /*7ab0*/  IADD3 R2, P2, R20, 0x3f0, RZ ;  /* 0x000003f014027810 */ /* 0x000fe20007f5e0ff */
[----:B------:R-:W-:Y:S01]  /*7ac0*/  VIADD R10, R4, 0xffffffff ;  /* 0xffffffff040a7836 */ /* 0x000fe20000000000 */
[----:B------:R-:W-:-:S02]  /*7ad0*/  UIADD3 UR48, UR32, 0x3000, URZ ;  /* 0x0000300020307890 */ /* 0x000fc4000fffe03f */
[----:B------:R-:W-:Y:S01]  /*7ae0*/  R2UR UR4, R2 ;  /* 0x00000000020472ca */ /* 0x000fe200000e0000 */
[--C-:B------:R-:W-:Y:S01]  /*7af0*/  IMAD.X R2, RZ, RZ, R21.reuse, P1 ;  /* 0x000000ffff027224 */ /* 0x100fe200008e0615 */
[----:B------:R-:W-:Y:S01]  /*7b00*/  UMOV UR38, 0x0 ;  /* 0x0000000000267882 */ /* 0x000fe20000000000 */
[----:B------:R-:W-:Y:S01]  /*7b10*/  UMOV UR39, 0x10000000 ;  /* 0x1000000000277882 */ /* 0x000fe20000000000 */
[----:B------:R-:W-:Y:S01]  /*7b20*/  UMOV UR37, UR29 ;  /* 0x0000001d00257c82 */ /* 0x000fe20008000000 */
[----:B------:R-:W-:Y:S01]  /*7b30*/  UMOV UR34, UR26 ;  /* 0x0000001a00227c82 */ /* 0x000fe20008000000 */
[----:B------:R-:W-:Y:S01]  /*7b40*/  R2UR UR7, R2 ;  /* 0x00000000020772ca */ /* 0x000fe200000e0000 */
[--C-:B------:R-:W-:Y:S01]  /*7b50*/  IMAD.X R2, RZ, RZ, R21.reuse, P2 ;  /* 0x000000ffff027224 */ /* 0x100fe200010e0615 */
[----:B------:R-:W-:Y:S01]  /*7b60*/  UMOV UR50, 0x40 ;  /* 0x0000004000327882 */ /* 0x000fe20000000000 */
[----:B------:R-:W-:Y:S01]  /*7b70*/  UMOV UR51, UR35 ;  /* 0x0000002300337c82 */ /* 0x000fe20008000000 */
[----:B------:R-:W-:Y:S01]  /*7b80*/  UMOV UR52, UR36 ;  /* 0x0000002400347c82 */ /* 0x000fe20008000000 */
[----:B------:R-:W-:Y:S01]  /*7b90*/  UMOV UR53, UR29 ;  /* 0x0000001d00357c82 */ /* 0x000fe20008000000 */
[----:B------:R-:W-:Y:S01]  /*7ba0*/  R2UR UR5, R2 ;  /* 0x00000000020572ca */ /* 0x000fe200000e0000 */
[----:B------:R-:W-:Y:S01]  /*7bb0*/  UMOV UR42, 0x80 ;  /* 0x00000080002a7882 */ /* 0x000fe20000000000 */
[----:B------:R-:W-:Y:S01]  /*7bc0*/  IADD3 R2, P1, R20, 0xf0, RZ ;  /* 0x000000f014027810 */ /* 0x000fe20007f3e0ff */
[----:B------:R-:W-:Y:S01]  /*7bd0*/  UMOV UR43, UR35 ;  /* 0x00000023002b7c82 */ /* 0x000fe20008000000 */
[----:B------:R-:W-:Y:S01]  /*7be0*/  UMOV UR44, UR36 ;  /* 0x00000024002c7c82 */ /* 0x000fe20008000000 */
[----:B------:R-:W-:Y:S01]  /*7bf0*/  UMOV UR45, UR29 ;  /* 0x0000001d002d7c82 */ /* 0x000fe20008000000 */
[----:B------:R-:W-:Y:S01]  /*7c00*/  R2UR UR22, R2 ;  /* 0x00000000021672ca */ /* 0x000fe200000e0000 */
[----:B------:R-:W-:Y:S01]  /*7c10*/  IMAD.X R3, RZ, RZ, R21, P1 ;  /* 0x000000ffff037224 */ /* 0x000fe200008e0615 */
[----:B------:R-:W-:Y:S01]  /*7c20*/  ISETP.GE.AND P1, PT, R5, R10, PT ;  /* 0x0000000a0500720c */ /* 0x000fe20003f26270 */
[----:B------:R2:W-:Y:S03]  /*7c30*/  STL [R1+0x8], R10 ;  /* 0x0000080a01007387 */ /* 0x0005e60000100800 */
[----:B------:R-:W-:Y:S01]  /*7c40*/  R2UR UR23, R3 ;  /* 0x00000000031772ca */ /* 0x000fe200000e0000 */
[----:B--2---:R-:W-:-:S12]  /*7c50*/  IMAD.MOV.U32 R10, RZ, RZ, 0x1 ;  /* 0x00000001ff0a7424 */ /* 0x004fd800078e00ff */
[----:B------:R-:W-:Y:S01]  /*7c60*/  UTMALDG.4D [UR24], [UR22], desc[UR30] ;  /* 0x00001e18160075b4 */ /* 0x000fe20008019000 */
[----:B------:R2:W-:Y:S01]  /*7c70*/  UTMALDG.4D [UR16], [UR22], desc[UR30] ;  /* 0x00001e10160075b4 */ /* 0x0005e20008019000 */
[----:B------:R-:W-:Y:S01]  /*7c80*/  UTMALDG.4D [UR8], [UR22], desc[UR30] ;  /* 0x00001e08160075b4 */ /* 0x000fe20008019000 */
[----:B------:R3:W-:Y:S01]  /*7c90*/  UBLKCP.S.G [UR40], [UR14], UR33 ;  /* 0x000000280e0073ba */ /* 0x0007e20008000221 */
[----:B------:R4:W-:Y:S01]  /*7ca0*/  SYNCS.ARRIVE.TRANS64 RZ, [R12+URZ+0x36400], R17 ;  /* 0x036400110cff79a7 */ /* 0x0009e2000800003f */
[----:B--2---:R-:W-:Y:S01]  /*7cb0*/  UIADD3 UR16, UR32, 0x9000, URZ ;  /* 0x0000900020107890 */ /* 0x004fe2000fffe03f */
[----:B------:R-:W-:Y:S01]  /*7cc0*/  UMOV UR19, UR35 ;  /* 0x0000002300137c82 */ /* 0x000fe20008000000 */
[----:B------:R-:W-:Y:S01]  /*7cd0*/  UMOV UR20, UR36 ;  /* 0x0000002400147c82 */ /* 0x000fe20008000000 */
[----:B------:R-:W-:Y:S01]  /*7ce0*/  UMOV UR18, UR26 ;  /* 0x0000001a00127c82 */ /* 0x000fe20008000000 */
[----:B---3--:R-:W-:Y:S02]  /*7cf0*/  UIADD3 UR33, UR32, 0x36400, URZ ;  /* 0x0003640020217890 */ /* 0x008fe4000fffe03f */
[----:B------:R-:W-:-:S02]  /*7d00*/  UIADD3 UR40, UR32, 0x6000, URZ ;  /* 0x0000600020287890 */ /* 0x000fc4000fffe03f */
[----:B------:R-:W-:Y:S01]  /*7d10*/  UIADD3 UR8, UR32, 0xc000, URZ ;  /* 0x0000c00020087890 */ /* 0x000fe2000fffe03f */
[----:B------:R-:W-:Y:S02]  /*7d20*/  UMOV UR10, 0x40 ;  /* 0x00000040000a7882 */ /* 0x000fe40000000000 */
[----:B------:R-:W-:Y:S01]  /*7d30*/  UMOV UR49, UR33 ;  /* 0x0000002100317c82 */ /* 0x000fe20008000000 */
[----:B------:R-:W-:Y:S01]  /*7d40*/  UMOV UR41, UR33 ;  /* 0x0000002100297c82 */ /* 0x000fe20008000000 */
[----:B------:R2:W-:Y:S01]  /*7d50*/  UTMALDG.4D [UR32], [UR6], desc[UR38] ;  /* 0x00002620060075b4 */ /* 0x0005e20008019000 */
[----:B------:R-:W-:Y:S01]  /*7d60*/  UMOV UR17, UR33 ;  /* 0x0000002100117c82 */ /* 0x000fe20008000000 */
[----:B------:R-:W-:Y:S01]  /*7d70*/  UMOV UR11, UR35 ;  /* 0x00000023000b7c82 */ /* 0x000fe20008000000 */
[----:B------:R-:W-:Y:S01]  /*7d80*/  UMOV UR12, UR36 ;  /* 0x00000024000c7c82 */ /* 0x000fe20008000000 */
[----:B------:R-:W-:Y:S01]  /*7d90*/  UMOV UR9, UR33 ;  /* 0x0000002100097c82 */ /* 0x000fe20008000000 */
[----:B------:R4:W-:Y:S01]  /*7da0*/  UTMALDG.4D [UR48], [UR6], desc[UR38] ;  /* 0x00002630060075b4 */ /* 0x0009e20008019000 */
[----:B------:R4:W-:Y:S01]  /*7db0*/  UTMALDG.4D [UR40], [UR6], desc[UR38] ;  /* 0x00002628060075b4 */ /* 0x0009e20008019000 */
[----:B------:R4:W-:Y:S01]  /*7dc0*/  UTMALDG.4D [UR16], [UR4], desc[UR38] ;  /* 0x00002610040075b4 */ /* 0x0009e20008019000 */
[----:B--2---:R-:W-:Y:S01]  /*7dd0*/  UIADD3 UR32, UR32, 0xf000, URZ ;  /* 0x0000f00020207890 */ /* 0x004fe2000fffe03f */
[----:B------:R-:W-:Y:S01]  /*7de0*/  UMOV UR34, 0x80 ;  /* 0x0000008000227882 */ /* 0x000fe20000000000 */
[----:B------:R4:W-:Y:S07]  /*7df0*/  UTMALDG.4D [UR8], [UR4], desc[UR38] ;  /* 0x00002608040075b4 */ /* 0x0009ee0008019000 */
[----:B------:R4:W-:Y:S02]  /*7e00*/  UTMALDG.4D [UR32], [UR4], desc[UR38] ;  /* 0x00002620040075b4 */ /* 0x0009e40008019000 */
[----:B----4-:R-:W-:Y:S05]  /*7e10*/  @P1 BRA `(.L_x_2616) ;  /* 0x0000001400201947 */ /* 0x010fea0003800000 */
[-C--:B------:R-:W-:Y:S01]  /*7e20*/  LOP3.LUT R17, RZ, R5.reuse, RZ, 0x33, !PT ;  /* 0x00000005ff117212 */ /* 0x080fe200078e33ff */
[C---:B------:R-:W-:Y:S02]  /*7e30*/  VIADD R10, R4.reuse, 0xfffffffe ;  /* 0xfffffffe040a7836 */ /* 0x040fe40000000000 */
[----:B------:R-:W-:Y:S02]  /*7e40*/  IMAD.MOV.U32 R23, RZ, RZ, 0x1 ;  /* 0x00000001ff177424 */ /* 0x000fe400078e00ff */
[----:B------:R-:W-:Y:S01]  /*7e50*/  IMAD.IADD R17, R4, 0x1, R17 ;  /* 0x0000000104117824 */ /* 0x000fe200078e0211 */
[----:B------:R-:W-:Y:S01]  /*7e60*/  ISETP.NE.AND P1, PT, R10, R5, PT ;  /* 0x000000050a00720c */ /* 0x000fe20003f25270 */
[----:B------:R-:W-:Y:S02]  /*7e70*/  IMAD.MOV.U32 R24, RZ, RZ, R5 ;  /* 0x000000ffff187224 */ /* 0x000fe400078e0005 */
[----:B------:R-:W-:Y:S01]  /*7e80*/  IMAD.MOV.U32 R16, RZ, RZ, 0x1 ;  /* 0x00000001ff107424 */ /* 0x000fe200078e00ff */
[----:B------:R-:W-:-:S05]  /*7e90*/  LOP3.LUT R4, R17, 0x1, RZ, 0xc0, !PT ;  /* 0x0000000111047812 */ /* 0x000fca00078ec0ff */
[----:B------:R2:W-:Y:S04]  /*7ea0*/  STL [R1+0x4], R4 ;  /* 0x0000040401007387 */ /* 0x0005e80000100800 */
[----:B------:R-:W-:Y:S05]  /*7eb0*/  @!P1 BRA `(.L_x_2617) ;  /* 0x0000000c005c9947 */ /* 0x000fea0003800000 */
[----:B------:R-:W-:Y:S02]  /*7ec0*/  IMAD.IADD R25, R17, 0x1, -R4 ;  /* 0x0000000111197824 */ /* 0x000fe400078e0a04 */
[----:B------:R-:W-:Y:S02]  /*7ed0*/  IMAD.MOV.U32 R24, RZ, RZ, R5 ;  /* 0x000000ffff187224 */ /* 0x000fe400078e0005 */
[----:B------:R-:W-:-:S07]  /*7ee0*/  IMAD.MOV.U32 R16, RZ, RZ, 0x1 ;  /* 0x00000001ff107424 */ /* 0x000fce00078e00ff */
.L_x_2626:
[----:B-1----:R-:W-:-:S05]  /*7ef0*/  IMAD.MOV.U32 R13, RZ, RZ, 0x1 ;  /* 0x00000001ff0d7424 */ /* 0x002fca00078e00ff */
[----:B------:R-:W-:-:S04]  /*7f00*/  SHF.L.U32 R13, R13, 0x1f, RZ ;  /* 0x0000001f0d0d7819 */ /* 0x000fc800000006ff */
[----:B------:R-:W1:Y:S02]  /*7f10*/  SYNCS.PHASECHK.TRANS64.TRYWAIT P1, [R12+URZ+0x36438], R13 ;  /* 0x0364380d0c0075a7 */ /* 0x000e64000802017f */
[----:B-1----:R-:W-:Y:S05]  /*7f20*/  @!P1 BRA `(.L_x_2618) ;  /* 0x0000001800bc9947 */ /* 0x002fea0003800000 */
.L_x_2642:
[----:B------:R-:W-:Y:S05]  /*7f30*/  @P0 BRA `(.L_x_2619) ;  /* 0x00000000001c0947 */ /* 0x000fea0003800000 */
[----:B------:R-:W3:Y:S01]  /*7f40*/  S2R R0, SR_TID.X ;  /* 0x0000000000007919 */ /* 0x000ee20000002100 */
[----:B------:R-:W-:-:S04]  /*7f50*/  IMAD.MOV.U32 R3, RZ, RZ, 0x6100 ;  /* 0x00006100ff037424 */ /* 0x000fc800078e00ff */
[----:B------:R4:W-:Y:S01]  /*7f60*/  SYNCS.ARRIVE.TRANS64 RZ, [R12+URZ+0x36430], R3 ;  /* 0x036430030cff79a7 */ /* 0x0009e2000800003f */
[----:B---3--:R-:W-:-:S04]  /*7f70*/  LOP3.LUT R0, R0, 0x1f, RZ, 0xc0, !PT ;  /* 0x0000001f00007812 */ /* 0x008fc800078ec0ff */
[----:B------:R-:W-:-:S13]  /*7f80*/  ISETP.NE.AND P1, PT, R0, RZ, PT ;  /* 0x000000ff0000720c */ /* 0x000fda0003f25270 */
[----:B----4-:R-:W-:Y:S05]  /*7f90*/  @!P1 BRA `(.L_x_2619) ;  /* 0x0000000000049947 */ /* 0x010fea0003800000 */
[----:B------:R-:W-:Y:S01]  /*7fa0*/  BPT.TRAP 0x1 ;  /* 0x000000040000795c */ /* 0x000fe20000300000 */
.L_x_2619:
[----:B------:R-:W3:Y:S01]  /*7fb0*/  LDC.64 R18, c[0x0][0x728] ;  /* 0x0001ca00ff127b82 */ /* 0x000ee20000000a00 */
[----:B------:R-:W-:Y:S01]  /*7fc0*/  IMAD.SHL.U32 R22, R24, 0x40, RZ ;  /* 0x0000004018167824 */ /* 0x000fe200078e00ff */
[----:B------:R-:W-:Y:S01]  /*7fd0*/  UMOV UR6, 0x0 ;  /* 0x0000000000067882 */ /* 0x000fe20000000000 */
[C---:B------:R-:W-:Y:S01]  /*7fe0*/  VIADD R26, R12.reuse, 0x36430 ;  /* 0x000364300c1a7836 */ /* 0x040fe20000000000 */
[----:B------:R-:W-:Y:S01]  /*7ff0*/  UMOV UR7, 0x14f00000 ;  /* 0x14f0000000077882 */ /* 0x000fe20000000000 */
[----:B------:R-:W-:Y:S01]  /*8000*/  VIADD R27, R12, 0x2a000 ;  /* 0x0002a0000c1b7836 */ /* 0x000fe20000000000 */
[----:B------:R-:W-:Y:S01]  /*8010*/  IADD3 R0, P1, R22, R6, RZ ;  /* 0x0000000616007210 */ /* 0x000fe20007f3e0ff */
[C---:B------:R-:W-:Y:S01]  /*8020*/  VIADD R28, R12.reuse, 0x2c000 ;  /* 0x0002c0000c1c7836 */ /* 0x040fe20000000000 */
[----:B--2---:R-:W2:Y:S01]  /*8030*/  LDC.64 R4, c[0x0][0x198] ;  /* 0x00006600ff047b82 */ /* 0x004ea20000000a00 */
        /* <DEDUP_REMOVED lines=39> */
.L_x_2643:
[----:B------:R-:W-:Y:S05]  /*82b0*/  @P0 BRA `(.L_x_2621) ;  /* 0x00000000001c0947 */ /* 0x000fea0003800000 */
[----:B------:R-:W3:Y:S01]  /*82c0*/  S2R R2, SR_TID.X ;  /* 0x0000000000027919 */ /* 0x000ee20000002100 */
[----:B--2---:R-:W-:-:S04]  /*82d0*/  IMAD.MOV.U32 R0, RZ, RZ, 0x6100 ;  /* 0x00006100ff007424 */ /* 0x004fc800078e00ff */
[----:B------:R4:W-:Y:S01]  /*82e0*/  SYNCS.ARRIVE.TRANS64 RZ, [R12+URZ+0x36418], R0 ;  /* 0x036418000cff79a7 */ /* 0x0009e2000800003f */
[----:B---3--:R-:W-:-:S04]  /*82f0*/  LOP3.LUT R2, R2, 0x1f, RZ, 0xc0, !PT ;  /* 0x0000001f02027812 */ /* 0x008fc800078ec0ff */
[----:B------:R-:W-:-:S13]  /*8300*/  ISETP.NE.AND P1, PT, R2, RZ, PT ;  /* 0x000000ff0200720c */ /* 0x000fda0003f25270 */
[----:B----4-:R-:W-:Y:S05]  /*8310*/  @!P1 BRA `(.L_x_2621) ;  /* 0x0000000000049947 */ /* 0x010fea0003800000 */
[----:B------:R-:W-:Y:S01]  /*8320*/  BPT.TRAP 0x1 ;  /* 0x000000040000795c */ /* 0x000fe20000300000 */
.L_x_2621:
[----:B------:R-:W-:Y:S01]  /*8330*/  VIADD R22, R22, 0x40 ;  /* 0x0000004016167836 */ /* 0x000fe20000000000 */
[----:B------:R-:W-:Y:S01]  /*8340*/  ULDC.64 UR4, c[0x0][0x700] ;  /* 0x0001c00000047ab9 */ /* 0x000fe20000000a00 */
[----:B------:R-:W-:Y:S01]  /*8350*/  R2UR UR14, R12 ;  /* 0x000000000c0e72ca */ /* 0x000fe200000e0000 */
[----:B------:R-:W-:Y:S01]  /*8360*/  IMAD.U32 R11, RZ, RZ, UR4 ;  /* 0x00000004ff0b7e24 */ /* 0x000fe2000f8e00ff */
[----:B------:R3:W-:Y:S01]  /*8370*/  STL [R1+0x10], R4 ;  /* 0x0000100401007387 */ /* 0x0007e20000100800 */
[----:B------:R-:W-:Y:S01]  /*8380*/  IADD3 R2, P1, R22, R8, RZ ;  /* 0x0000000816027210 */ /* 0x000fe20007f3e0ff */
[----:B------:R-:W-:Y:S01]  /*8390*/  UMOV UR6, 0x0 ;  /* 0x0000000000067882 */ /* 0x000fe20000000000 */
[----:B------:R-:W-:Y:S01]  /*83a0*/  SHF.R.S32.HI R10, RZ, 0x1f, R22 ;  /* 0x0000001fff0a7819 */ /* 0x000fe20000011416 */
[----:B------:R-:W-:Y:S01]  /*83b0*/  UMOV UR7, 0x14f00000 ;  /* 0x14f0000000077882 */ /* 0x000fe20000000000 */
[----:B--2---:R-:W-:Y:S01]  /*83c0*/  LEA R0, P2, R2, R11, 0x2 ;  /* 0x0000000b02007211 */ /* 0x004fe200078410ff */
[----:B------:R-:W-:Y:S01]  /*83d0*/  UMOV UR18, URZ ;  /* 0x0000003f00127c82 */ /* 0x000fe20008000000 */
[----:B------:R-:W-:Y:S01]  /*83e0*/  R2UR UR19, R22 ;  /* 0x00000000161372ca */ /* 0x000fe200000e0000 */
[----:B------:R-:W-:Y:S01]  /*83f0*/  IMAD.X R3, R10, 0x1, R14, P1 ;  /* 0x000000010a037824 */ /* 0x000fe200008e060e */
[----:B------:R-:W-:Y:S01]  /*8400*/  R2UR UR30, R0 ;  /* 0x00000000001e72ca */ /* 0x000fe200000e0000 */
[----:B------:R-:W-:Y:S01]  /*8410*/  IMAD.U32 R0, RZ, RZ, UR5 ;  /* 0x00000005ff007e24 */ /* 0x000fe2000f8e00ff */
[----:B------:R-:W-:Y:S01]  /*8420*/  UIADD3 UR17, UR14, 0x36418, URZ ;  /* 0x000364180e117890 */ /* 0x000fe2000fffe03f */
[----:B---3--:R-:W-:Y:S01]  /*8430*/  SHF.L.U32 R4, RZ, 0x1f, RZ ;  /* 0x0000001fff047819 */ /* 0x008fe200000006ff */
        /* <DEDUP_REMOVED lines=10> */
[----:B------:R-:W-:Y:S01]  /*84e0*/  UMOV UR21, UR29 ;  /* 0x0000001d00157c82 */ /* 0x000fe20008000000 */
[----:B------:R-:W-:Y:S01]  /*84f0*/  UMOV UR10, 0x40 ;  /* 0x00000040000a7882 */ /* 0x000fe20000000000 */
[----:B------:R-:W-:Y:S01]  /*8500*/  UMOV UR12, UR28 ;  /* 0x0000001c000c7c82 */ /* 0x000fe20008000000 */
[----:B------:R-:W-:Y:S01]  /*8510*/  R2UR UR5, R3 ;  /* 0x00000000030572ca */ /* 0x000fe200000e0000 */
[----:B------:R-:W-:Y:S01]  /*8520*/  UMOV UR13, UR29 ;  /* 0x0000001d000d7c82 */ /* 0x000fe20008000000 */
[----:B------:R-:W-:Y:S01]  /*8530*/  UMOV UR9, UR17 ;  /* 0x0000001100097c82 */ /* 0x000fe20008000000 */
[----:B------:R-:W-:Y:S01]  /*8540*/  UMOV UR11, UR19 ;  /* 0x00000013000b7c82 */ /* 0x000fe20008000000 */
[----:B------:R-:W-:Y:S01]  /*8550*/  UMOV UR26, 0x80 ;  /* 0x00000080001a7882 */ /* 0x000fe20000000000 */
[----:B------:R-:W-:Y:S01]  /*8560*/  UMOV UR25, UR17 ;  /* 0x0000001100197c82 */ /* 0x000fe20008000000 */
[----:B------:R-:W-:Y:S01]  /*8570*/  UMOV UR27, UR19 ;  /* 0x00000013001b7c82 */ /* 0x000fe20008000000 */
[----:B------:R-:W-:Y:S01]  /*8580*/  UMOV UR15, UR17 ;  /* 0x00000011000f7c82 */ /* 0x000fe20008000000 */
[----:B------:R-:W-:-:S05]  /*8590*/  UMOV UR22, 0x10 ;  /* 0x0000001000167882 */ /* 0x000fca0000000000 */
[----:B------:R2:W-:Y:S01]  /*85a0*/  UTMALDG.4D [UR16], [UR4], desc[UR6] ;  /* 0x00000610040075b4 */ /* 0x0005e20008019000 */
[----:B------:R2:W-:Y:S01]  /*85b0*/  UTMALDG.4D [UR8], [UR4], desc[UR6] ;  /* 0x00000608040075b4 */ /* 0x0005e20008019000 */
[----:B------:R2:W-:Y:S01]  /*85c0*/  UTMALDG.4D [UR24], [UR4], desc[UR6] ;  /* 0x00000618040075b4 */ /* 0x0005e20008019000 */
[----:B------:R2:W-:Y:S01]  /*85d0*/  UBLKCP.S.G [UR14], [UR30], UR22 ;  /* 0x0000000e1e0073ba */ /* 0x0005e20008000216 */
[----:B------:R3:W4:Y:S02]  /*85e0*/  SYNCS.PHASECHK.TRANS64.TRYWAIT P1, [R12+URZ+0x36438], R4 ;  /* 0x036438040c0075a7 */ /* 0x000724000802017f */
[----:B---3--:R2:W5:Y:S02]  /*85f0*/  LDL.LU R4, [R1+0x10] ;  /* 0x0000100001047983 */ /* 0x0085640000300800 */
[----:B--2-4-:R-:W-:Y:S05]  /*8600*/  @!P1 BRA `(.L_x_2622) ;  /* 0x00000014002c9947 */ /* 0x014fea0003800000 */
.L_x_2644:
[----:B------:R-:W-:Y:S05]  /*8610*/  @P0 BRA `(.L_x_2623) ;  /* 0x00000000002c0947 */ /* 0x000fea0003800000 */
[----:B------:R2:W-:Y:S04]  /*8620*/  STL [R1+0x14], R2 ;  /* 0x0000140201007387 */ /* 0x0005e80000100800 */
[----:B-----5:R3:W-:Y:S01]  /*8630*/  STL [R1+0x10], R0 ;  /* 0x0000100001007387 */ /* 0x0207e20000100800 */
[----:B--2---:R-:W3:Y:S02]  /*8640*/  S2R R2, SR_TID.X ;  /* 0x0000000000027919 */ /* 0x004ee40000002100 */
[----:B---3--:R-:W-:Y:S01]  /*8650*/  LOP3.LUT R0, R2, 0x1f, RZ, 0xc0, !PT ;  /* 0x0000001f02007812 */ /* 0x008fe200078ec0ff */
[----:B------:R-:W-:-:S03]  /*8660*/  IMAD.MOV.U32 R2, RZ, RZ, 0x6100 ;  /* 0x00006100ff027424 */ /* 0x000fc600078e00ff */
[----:B------:R-:W-:Y:S01]  /*8670*/  ISETP.NE.AND P1, PT, R0, RZ, PT ;  /* 0x000000ff0000720c */ /* 0x000fe20003f25270 */
[----:B------:R2:W-:Y:S02]  /*8680*/  SYNCS.ARRIVE.TRANS64 RZ, [R12+URZ+0x36430], R2 ;  /* 0x036430020cff79a7 */ /* 0x0005e4000800003f */
[----:B--2---:R2:W5:Y:S04]  /*8690*/  LDL.LU R2, [R1+0x14] ;  /* 0x0000140001027983 */ /* 0x0045680000300800 */
[----:B------:R2:W5:Y:S06]  /*86a0*/  LDL.LU R0, [R1+0x10] ;  /* 0x0000100001007983 */ /* 0x00056c0000300800 */
[----:B------:R-:W-:Y:S05]  /*86b0*/  @!P1 BRA `(.L_x_2623) ;  /* 0x0000000000049947 */ /* 0x000fea0003800000 */
[----:B------:R-:W-:Y:S01]  /*86c0*/  BPT.TRAP 0x1 ;  /* 0x000000040000795c */ /* 0x000fe20000300000 */
.L_x_2623:
        /* <DEDUP_REMOVED lines=10> */
[----:B-----5:R-:W-:Y:S01]  /*8770*/  R2UR UR4, R4 ;  /* 0x00000000040472ca */ /* 0x020fe200000e0000 */
        /* <DEDUP_REMOVED lines=26> */
.L_x_2646:
[----:B------:R-:W-:Y:S05]  /*8920*/  @P0 BRA `(.L_x_2625) ;  /* 0x00000000001c0947 */ /* 0x000fea0003800000 */
[----:B------:R-:W4:Y:S01]  /*8930*/  S2R R4, SR_TID.X ;  /* 0x0000000000047919 */ /* 0x000f220000002100 */
[----:B---3--:R-:W-:-:S04]  /*8940*/  IMAD.MOV.U32 R5, RZ, RZ, 0x6100 ;  /* 0x00006100ff057424 */ /* 0x008fc800078e00ff */
[----:B------:R3:W-:Y:S01]  /*8950*/  SYNCS.ARRIVE.TRANS64 RZ, [R12+URZ+0x36410], R5 ;  /* 0x036410050cff79a7 */ /* 0x0007e2000800003f */
[----:B----4-:R-:W-:-:S04]  /*8960*/  LOP3.LUT R4, R4, 0x1f, RZ, 0xc0, !PT ;  /* 0x0000001f04047812 */ /* 0x010fc800078ec0ff */
[----:B------:R-:W-:-:S13]  /*8970*/  ISETP.NE.AND P1, PT, R4, RZ, PT ;  /* 0x000000ff0400720c */ /* 0x000fda0003f25270 */
[----:B---3--:R-:W-:Y:S05]  /*8980*/  @!P1 BRA `(.L_x_2625) ;  /* 0x0000000000049947 */ /* 0x008fea0003800000 */
[----:B------:R-:W-:Y:S01]  /*8990*/  BPT.TRAP 0x1 ;  /* 0x000000040000795c */ /* 0x000fe20000300000 */
.L_x_2625:
        /* <DEDUP_REMOVED lines=18> */
[----:B------:R-:W-:Y:S02]  /*8ac0*/  UIADD3 UR8, UR22, 0x20000, URZ ;  /* 0x0002000016087890 */ /* 0x000fe4000fffe03f */
[----:B------:R-:W-:Y:S01]  /*8ad0*/  IADD3 R4, P1, R8, UR19, RZ ;  /* 0x0000001308047c10 */ /* 0x000fe2000ff3e0ff */
[----:B------:R-:W-:Y:S02]  /*8ae0*/  UIADD3 UR24, UR22, 0x22000, URZ ;  /* 0x0002200016187890 */ /* 0x000fe4000fffe03f */
[----:B------:R-:W-:Y:S01]  /*8af0*/  UIADD3 UR22, UR22, 0x30000, URZ ;  /* 0x0003000016167890 */ /* 0x000fe2000fffe03f */
[----:B---3--:R-:W-:Y:S01]  /*8b00*/  LEA R5, P2, R4, R11, 0x2 ;  /* 0x0000000b04057211 */ /* 0x008fe200078410ff */
[----:B------:R-:W-:Y:S01]  /*8b10*/  UMOV UR9, UR17 ;  /* 0x0000001100097c82 */ /* 0x000fe20008000000 */
[----:B------:R-:W-:Y:S01]  /*8b20*/  UMOV UR11, UR19 ;  /* 0x00000013000b7c82 */ /* 0x000fe20008000000 */
[----:B------:R-:W-:Y:S01]  /*8b30*/  UMOV UR26, 0x80 ;  /* 0x00000080001a7882 */ /* 0x000fe20000000000 */
[----:B------:R-:W-:Y:S01]  /*8b40*/  R2UR UR30, R5 ;  /* 0x00000000051e72ca */ /* 0x000fe200000e0000 */
[----:B------:R-:W-:Y:S01]  /*8b50*/  IMAD.U32 R5, RZ, RZ, UR19 ;  /* 0x00000013ff057e24 */ /* 0x000fe2000f8e00ff */
[----:B------:R-:W-:Y:S01]  /*8b60*/  UMOV UR25, UR17 ;  /* 0x0000001100197c82 */ /* 0x000fe20008000000 */
[----:B------:R3:W-:Y:S01]  /*8b70*/  UTMALDG.4D [UR16], [UR4], desc[UR6] ;  /* 0x00000610040075b4 */ /* 0x0007e20008019000 */
[----:B------:R-:W-:Y:S01]  /*8b80*/  UMOV UR27, UR19 ;  /* 0x00000013001b7c82 */ /* 0x000fe20008000000 */
[----:B------:R-:W-:Y:S01]  /*8b90*/  UMOV UR23, UR17 ;  /* 0x0000001100177c82 */ /* 0x000fe20008000000 */
[----:B------:R-:W-:Y:S01]  /*8ba0*/  LEA.HI.X.SX32 R5, R5, R14, 0x1, P1 ;  /* 0x0000000e05057211 */ /* 0x000fe200008f0eff */
[----:B------:R-:W-:Y:S01]  /*8bb0*/  UMOV UR15, 0x10 ;  /* 0x00000010000f7882 */ /* 0x000fe20000000000 */
[----:B------:R-:W-:-:S02]  /*8bc0*/  ISETP.NE.AND P1, PT, R25, RZ, PT ;  /* 0x000000ff1900720c */ /* 0x000fc40003f25270 */
[----:B------:R-:W-:Y:S01]  /*8bd0*/  LEA.HI.X R4, R4, R0, R5, 0x2, P2 ;  /* 0x0000000004047211 */ /* 0x000fe200010f1405 */
[----:B------:R3:W-:Y:S03]  /*8be0*/  UTMALDG.4D [UR8], [UR4], desc[UR6] ;  /* 0x00000608040075b4 */ /* 0x0007e60008019000 */
[----:B------:R-:W-:Y:S01]  /*8bf0*/  R2UR UR31, R4 ;  /* 0x00000000041f72ca */ /* 0x000fe200000e0000 */
[----:B------:R3:W-:-:S12]  /*8c00*/  UTMALDG.4D [UR24], [UR4], desc[UR6] ;  /* 0x00000618040075b4 */ /* 0x0007d80008019000 */
[----:B------:R3:W-:Y:S02]  /*8c10*/  UBLKCP.S.G [UR22], [UR30], UR15 ;  /* 0x000000161e0073ba */ /* 0x0007e4000800020f */
[----:B---3--:R-:W-:Y:S05]  /*8c20*/  @P1 BRA `(.L_x_2626) ;  /* 0xfffffff000b01947 */ /* 0x008fea000383ffff */
.L_x_2617:
[----:B--2---:R-:W2:Y:S01]  /*8c30*/  LDL.LU R4, [R1+0x4] ;  /* 0x0000040001047983 */ /* 0x004ea20000300800 */
[----:B------:R-:W-:-:S03]  /*8c40*/  IMAD.MOV.U32 R10, RZ, RZ, 0x1 ;  /* 0x00000001ff0a7424 */ /* 0x000fc600078e00ff */
[----:B------:R3:W5:Y:S01]  /*8c50*/  LDL R5, [R1+0x8] ;  /* 0x0000080001057983 */ /* 0x0007620000100800 */
[----:B--2---:R-:W-:-:S13]  /*8c60*/  ISETP.NE.AND P1, PT, R4, RZ, PT ;  /* 0x000000ff0400720c */ /* 0x004fda0003f25270 */
[----:B---3--:R-:W-:Y:S05]  /*8c70*/  @!P1 BRA `(.L_x_2616) ;  /* 0x0000000400889947 */ /* 0x008fea0003800000 */
[----:B------:R-:W2:Y:S02]  /*8c80*/  SYNCS.PHASECHK.TRANS64.TRYWAIT P1, [R12+URZ+0x36438], R13 ;  /* 0x0364380d0c0075a7 */ /* 0x000ea4000802017f */
[----:B--2---:R-:W-:Y:S05]  /*8c90*/  @!P1 BRA `(.L_x_2627) ;  /* 0x0000000c00c09947 */ /* 0x004fea0003800000 */
.L_x_2647:
[----:B------:R-:W-:Y:S05]  /*8ca0*/  @P0 BRA `(.L_x_2628) ;  /* 0x00000000001c0947 */ /* 0x000fea0003800000 */
[----:B------:R-:W3:Y:S01]  /*8cb0*/  S2R R4, SR_TID.X ;  /* 0x0000000000047919 */ /* 0x000ee20000002100 */
[----:B-----5:R-:W-:-:S04]  /*8cc0*/  IMAD.MOV.U32 R5, RZ, RZ, 0x6100 ;  /* 0x00006100ff057424 */ /* 0x020fc800078e00ff */
[----:B------:R4:W-:Y:S01]  /*8cd0*/  SYNCS.ARRIVE.TRANS64 RZ, [R12+URZ+0x36430], R5 ;  /* 0x036430050cff79a7 */ /* 0x0009e2000800003f */
[----:B---3--:R-:W-:-:S04]  /*8ce0*/  LOP3.LUT R4, R4, 0x1f, RZ, 0xc0, !PT ;  /* 0x0000001f04047812 */ /* 0x008fc800078ec0ff */
[----:B------:R-:W-:-:S13]  /*8cf0*/  ISETP.NE.AND P1, PT, R4, RZ, PT ;  /* 0x000000ff0400720c */ /* 0x000fda0003f25270 */
[----:B----4-:R-:W-:Y:S05]  /*8d00*/  @!P1 BRA `(.L_x_2628) ;  /* 0x0000000000049947 */ /* 0x010fea0003800000 */
[----:B------:R-:W-:Y:S01]  /*8d10*/  BPT.TRAP 0x1 ;  /* 0x000000040000795c */ /* 0x000fe20000300000 */
.L_x_2628:
[----:B-----5:R-:W3:Y:S01]  /*8d20*/  LDC.64 R4, c[0x0][0x728] ;  /* 0x0001ca00ff047b82 */ /* 0x020ee20000000a00 */
        /* <DEDUP_REMOVED lines=9> */
[----:B-12---:R-:W-:Y:S01]  /*8dc0*/  LEA.HI.X.SX32 R13, R24, R15, 0x1, P1 ;  /* 0x0000000f180d7211 */ /* 0x006fe200008f0eff */
        /* <DEDUP_REMOVED lines=9> */
[----:B---3--:R-:W-:Y:S01]  /*8e60*/  LEA R4, P2, R10, R4, 0x2 ;  /* 0x000000040a047211 */ /* 0x008fe200078410ff */
[----:B------:R-:W-:Y:S01]  /*8e70*/  UMOV UR9, UR17 ;  /* 0x0000001100097c82 */ /* 0x000fe20008000000 */
[----:B------:R-:W-:Y:S01]  /*8e80*/  UMOV UR11, UR19 ;  /* 0x00000013000b7c82 */ /* 0x000fe20008000000 */
[----:B------:R-:W-:Y:S01]  /*8e90*/  UMOV UR25, UR17 ;  /* 0x0000001100197c82 */ /* 0x000fe20008000000 */
[----:B------:R-:W-:Y:S01]  /*8ea0*/  R2UR UR22, R4 ;  /* 0x00000000041672ca */ /* 0x000fe200000e0000 */
[----:B------:R-:W-:Y:S01]  /*8eb0*/  UMOV UR27, UR19 ;  /* 0x00000013001b7c82 */ /* 0x000fe20008000000 */
[----:B------:R-:W-:Y:S01]  /*8ec0*/  IADD3 R4, P1, R20, 0x1f0, RZ ;  /* 0x000001f014047810 */ /* 0x000fe20007f3e0ff */
[----:B------:R-:W-:Y:S01]  /*8ed0*/  UMOV UR31, UR17 ;  /* 0x00000011001f7c82 */ /* 0x000fe20008000000 */
[----:B------:R-:W-:Y:S01]  /*8ee0*/  LEA.HI.X R5, R10, R5, R13, 0x2, P2 ;  /* 0x000000050a057211 */ /* 0x000fe200010f140d */
        /* <DEDUP_REMOVED lines=10> */
[----:B------:R-:W2:Y:S02]  /*8f90*/  SYNCS.PHASECHK.TRANS64.TRYWAIT P1, [R12+URZ+0x36428], R5 ;  /* 0x036428050c0075a7 */ /* 0x000ea4000802017f */
[----:B-12---:R-:W-:Y:S05]  /*8fa0*/  @!P1 BRA `(.L_x_2629) ;  /* 0x0000000c00109947 */ /* 0x006fea0003800000 */
.L_x_2648:
[----:B------:R-:W-:Y:S01]  /*8fb0*/  IMAD.MOV.U32 R10, RZ, RZ, RZ ;  /* 0x000000ffff0a7224 */ /* 0x000fe200078e00ff */
[----:B------:R-:W-:Y:S06]  /*8fc0*/  @P0 BRA `(.L_x_2630) ;  /* 0x00000000001c0947 */ /* 0x000fec0003800000 */
[----:B------:R-:W2:Y:S01]  /*8fd0*/  S2R R4, SR_TID.X ;  /* 0x0000000000047919 */ /* 0x000ea20000002100 */
[----:B-1----:R-:W-:-:S04]  /*8fe0*/  IMAD.MOV.U32 R5, RZ, RZ, 0x6100 ;  /* 0x00006100ff057424 */ /* 0x002fc800078e00ff */
[----:B------:R3:W-:Y:S01]  /*8ff0*/  SYNCS.ARRIVE.TRANS64 RZ, [R12+URZ+0x36418], R5 ;  /* 0x036418050cff79a7 */ /* 0x0007e2000800003f */
[----:B--2---:R-:W-:-:S04]  /*9000*/  LOP3.LUT R4, R4, 0x1f, RZ, 0xc0, !PT ;  /* 0x0000001f04047812 */ /* 0x004fc800078ec0ff */
[----:B------:R-:W-:-:S13]  /*9010*/  ISETP.NE.AND P1, PT, R4, RZ, PT ;  /* 0x000000ff0400720c */ /* 0x000fda0003f25270 */
[----:B---3--:R-:W-:Y:S05]  /*9020*/  @!P1 BRA `(.L_x_2630) ;  /* 0x0000000000049947 */ /* 0x008fea0003800000 */
[----:B------:R-:W-:Y:S01]  /*9030*/  BPT.TRAP 0x1 ;  /* 0x000000040000795c */ /* 0x000fe20000300000 */
.L_x_2630:
[----:B-1----:R2:W5:Y:S01]  /*9040*/  LDL.LU R5, [R1+0x8] ;  /* 0x0000080001057983 */ /* 0x0025620000300800 */
        /* <DEDUP_REMOVED lines=14> */
[----:B------:R-:W-:-:S03]  /*9130*/  UMOV UR22, 0x10 ;  /* 0x0000001000167882 */ /* 0x000fc60000000000 */
[----:B------:R-:W-:Y:S02]  /*9140*/  UIADD3 UR16, UR14, 0x24000, URZ ;  /* 0x000240000e107890 */ /* 0x000fe4000fffe03f */
[----:B------:R-:W-:Y:S01]  /*9150*/  IMAD.U32 R3, RZ, RZ, UR19 ;  /* 0x00000013ff037e24 */ /* 0x000fe2000f8e00ff */
[----:B------:R-:W-:Y:S01]  /*9160*/  IADD3 R8, P1, R8, UR19, RZ ;  /* 0x0000001308087c10 */ /* 0x000fe2000ff3e0ff */
[----:B------:R-:W-:Y:S02]  /*9170*/  UIADD3 UR17, UR14, 0x36418, URZ ;  /* 0x000364180e117890 */ /* 0x000fe4000fffe03f */
[----:B------:R-:W-:Y:S01]  /*9180*/  UIADD3 UR8, UR14, 0x26000, URZ ;  /* 0x000260000e087890 */ /* 0x000fe2000fffe03f */
[----:B------:R-:W-:Y:S01]  /*9190*/  LEA.HI.X.SX32 R3, R3, R14, 0x1, P1 ;  /* 0x0000000e03037211 */ /* 0x000fe200008f0eff */
[----:B------:R-:W-:Y:S01]  /*91a0*/  UIADD3 UR24, UR14, 0x28000, URZ ;  /* 0x000280000e187890 */ /* 0x000fe2000fffe03f */
[----:B------:R-:W-:Y:S01]  /*91b0*/  LEA R11, P1, R8, R11, 0x2 ;  /* 0x0000000b080b7211 */ /* 0x000fe200078210ff */
[----:B------:R-:W-:Y:S01]  /*91c0*/  UIADD3 UR14, UR14, 0x30100, URZ ;  /* 0x000301000e0e7890 */ /* 0x000fe2000fffe03f */
[----:B------:R-:W-:-:S02]  /*91d0*/  UMOV UR9, UR17 ;  /* 0x0000001100097c82 */ /* 0x000fc40008000000 */
[----:B------:R-:W-:Y:S01]  /*91e0*/  LEA.HI.X R0, R8, R0, R3, 0x2, P1 ;  /* 0x0000000008007211 */ /* 0x000fe200008f1403 */
[----:B------:R-:W-:Y:S01]  /*91f0*/  UMOV UR11, UR19 ;  /* 0x00000013000b7c82 */ /* 0x000fe20008000000 */
[----:B------:R-:W-:Y:S01]  /*9200*/  R2UR UR30, R11 ;  /* 0x000000000b1e72ca */ /* 0x000fe200000e0000 */
[----:B------:R2:W-:Y:S01]  /*9210*/  UTMALDG.4D [UR16], [UR4], desc[UR6] ;  /* 0x00000610040075b4 */ /* 0x0005e20008019000 */
[----:B------:R-:W-:Y:S01]  /*9220*/  R2UR UR31, R0 ;  /* 0x00000000001f72ca */ /* 0x000fe200000e0000 */
[----:B------:R-:W-:Y:S01]  /*9230*/  UMOV UR25, UR17 ;  /* 0x0000001100197c82 */ /* 0x000fe20008000000 */
[----:B------:R-:W-:Y:S01]  /*9240*/  UMOV UR27, UR19 ;  /* 0x00000013001b7c82 */ /* 0x000fe20008000000 */
[----:B------:R-:W-:Y:S01]  /*9250*/  UMOV UR15, UR17 ;  /* 0x00000011000f7c82 */ /* 0x000fe20008000000 */
[----:B------:R2:W-:Y:S01]  /*9260*/  UTMALDG.4D [UR8], [UR4], desc[UR6] ;  /* 0x00000608040075b4 */ /* 0x0005e20008019000 */
[----:B------:R2:W-:Y:S08]  /*9270*/  UTMALDG.4D [UR24], [UR4], desc[UR6] ;  /* 0x00000618040075b4 */ /* 0x0005f00008019000 */
[----:B------:R2:W-:Y:S02]  /*9280*/  UBLKCP.S.G [UR14], [UR30], UR22 ;  /* 0x0000000e1e0073ba */ /* 0x0005e40008000216 */
[----:B--2---:R-:W-:-:S07]  /*9290*/  IMAD.MOV.U32 R23, RZ, RZ, 0x2 ;  /* 0x00000002ff177424 */ /* 0x004fce00078e00ff */
.L_x_2616:
[----:B------:R-:W-:-:S04]  /*92a0*/  SHF.L.U32 R3, R10, 0x1f, RZ ;  /* 0x0000001f0a037819 */ /* 0x000fc800000006ff */
[----:B------:R-:W2:Y:S02]  /*92b0*/  SYNCS.PHASECHK.TRANS64.TRYWAIT P1, [R12+URZ+0x36438], R3 ;  /* 0x036438030c0075a7 */ /* 0x000ea4000802017f */
[----:B--2---:R-:W-:Y:S05]  /*92c0*/  @!P1 BRA `(.L_x_2631) ;  /* 0x00000008005c9947 */ /* 0x004fea0003800000 */
.L_x_2649:
[----:B------:R-:W-:Y:S05]  /*92d0*/  @P0 BRA `(.L_x_2632) ;  /* 0x0000000000180947 */ /* 0x000fea0003800000 */
[----:B------:R-:W3:Y:S01]  /*92e0*/  S2R R0, SR_TID.X ;  /* 0x0000000000007919 */ /* 0x000ee20000002100 */
[----:B--2---:R-:W-:-:S04]  /*92f0*/  IMAD.MOV.U32 R3, RZ, RZ, 0x6100 ;  /* 0x00006100ff037424 */ /* 0x004fc800078e00ff */
[----:B------:R4:W-:Y:S01]  /*9300*/  SYNCS.ARRIVE.TRANS64 RZ, [R12+URZ+0x36430], R3 ;  /* 0x036430030cff79a7 */ /* 0x0009e2000800003f */
[----:B---3--:R-:W-:-:S13]  /*9310*/  LOP3.LUT P0, RZ, R0, 0x1f, RZ, 0xc0, !PT ;  /* 0x0000001f00ff7812 */ /* 0x008fda000780c0ff */
[----:B----4-:R-:W-:Y:S05]  /*9320*/  @!P0 BRA `(.L_x_2632) ;  /* 0x0000000000048947 */ /* 0x010fea0003800000 */
[----:B------:R-:W-:Y:S01]  /*9330*/  BPT.TRAP 0x1 ;  /* 0x000000040000795c */ /* 0x000fe20000300000 */
.L_x_2632:
[----:B-----5:R-:W-:Y:S01]  /*9340*/  R2UR UR19, R5 ;  /* 0x00000000051372ca */ /* 0x020fe200000e0000 */
[----:B--2---:R-:W2:Y:S01]  /*9350*/  LDC.64 R2, c[0x0][0x728] ;  /* 0x0001ca00ff027b82 */ /* 0x004ea20000000a00 */
[----:B------:R-:W-:Y:S01]  /*9360*/  IADD3 R20, P1, R20, 0x1f0, RZ ;  /* 0x000001f014147810 */ /* 0x000fe20007f3e0ff */
[----:B------:R-:W-:Y:S01]  /*9370*/  UMOV UR6, 0x0 ;  /* 0x0000000000067882 */ /* 0x000fe20000000000 */
[----:B------:R-:W-:Y:S01]  /*9380*/  R2UR UR24, R12 ;  /* 0x000000000c1872ca */ /* 0x000fe200000e0000 */
[----:B------:R-:W-:Y:S01]  /*9390*/  UMOV UR7, 0x14f00000 ;  /* 0x14f0000000077882 */ /* 0x000fe20000000000 */
[----:B------:R-:W-:Y:S01]  /*93a0*/  R2UR UR4, R20 ;  /* 0x00000000140472ca */ /* 0x000fe200000e0000 */
[----:B------:R-:W-:Y:S01]  /*93b0*/  IMAD.X R21, RZ, RZ, R21, P1 ;  /* 0x000000ffff157224 */ /* 0x000fe200008e0615 */
[----:B------:R-:W-:Y:S01]  /*93c0*/  UMOV UR18, URZ ;  /* 0x0000003f00127c82 */ /* 0x000fe20008000000 */
[----:B------:R-:W-:Y:S01]  /*93d0*/  UMOV UR20, UR28 ;  /* 0x0000001c00147c82 */ /* 0x000fe20008000000 */
[----:B------:R-:W-:Y:S01]  /*93e0*/  UMOV UR21, UR29 ;  /* 0x0000001d00157c82 */ /* 0x000fe20008000000 */
[----:B------:R-:W-:Y:S01]  /*93f0*/  UMOV UR10, 0x40 ;  /* 0x00000040000a7882 */ /* 0x000fe20000000000 */
[----:B------:R-:W-:Y:S01]  /*9400*/  R2UR UR5, R21 ;  /* 0x00000000150572ca */ /* 0x000fe200000e0000 */
[----:B------:R-:W-:Y:S01]  /*9410*/  USHF.L.U32 UR19, UR19, 0x6, URZ ;  /* 0x0000000613137899 */ /* 0x000fe2000800063f */
[----:B------:R-:W-:Y:S01]  /*9420*/  LOP3.LUT R10, R10, 0x1, RZ, 0x3c, !PT ;  /* 0x000000010a0a7812 */ /* 0x000fe200078e3cff */
[----:B------:R-:W-:Y:S01]  /*9430*/  UMOV UR12, UR28 ;  /* 0x0000001c000c7c82 */ /* 0x000fe20008000000 */
[----:B------:R-:W-:Y:S01]  /*9440*/  UMOV UR13, UR29 ;  /* 0x0000001d000d7c82 */ /* 0x000fe20008000000 */
[----:B------:R-:W-:-:S02]  /*9450*/  UIADD3 UR17, UR24, 0x36430, URZ ;  /* 0x0003643018117890 */ /* 0x000fc4000fffe03f */
[----:B------:R-:W-:Y:S01]  /*9460*/  IMAD.U32 R0, RZ, RZ, UR19 ;  /* 0x00000013ff007e24 */ /* 0x000fe2000f8e00ff */
[----:B------:R-:W-:Y:S01]  /*9470*/  IADD3 R6, P0, R6, UR19, RZ ;  /* 0x0000001306067c10 */ /* 0x000fe2000ff1e0ff */
[----:B------:R-:W-:Y:S02]  /*9480*/  UIADD3 UR16, UR24, 0x2a000, URZ ;  /* 0x0002a00018107890 */ /* 0x000fe4000fffe03f */
[----:B------:R-:W-:Y:S01]  /*9490*/  UIADD3 UR30, UR24, 0x30200, URZ ;  /* 0x00030200181e7890 */ /* 0x000fe2000fffe03f */
[----:B------:R-:W-:Y:S01]  /*94a0*/  LEA.HI.X.SX32 R15, R0, R15, 0x1, P0 ;  /* 0x0000000f000f7211 */ /* 0x000fe200000f0eff */
[----:B------:R-:W-:Y:S01]  /*94b0*/  UIADD3 UR8, UR24, 0x2c000, URZ ;  /* 0x0002c00018087890 */ /* 0x000fe2000fffe03f */
[C---:B--2---:R-:W-:Y:S01]  /*94c0*/  LEA R2, P0, R6.reuse, R2, 0x2 ;  /* 0x0000000206027211 */ /* 0x044fe200078010ff */
[----:B------:R-:W-:Y:S01]  /*94d0*/  UIADD3 UR24, UR24, 0x2e000, URZ ;  /* 0x0002e00018187890 */ /* 0x000fe2000fffe03f */
[----:B------:R-:W-:Y:S02]  /*94e0*/  UMOV UR9, UR17 ;  /* 0x0000001100097c82 */ /* 0x000fe40008000000 */
[----:B------:R-:W-:Y:S01]  /*94f0*/  LEA.HI.X R3, R6, R3, R15, 0x2, P0 ;  /* 0x0000000306037211 */ /* 0x000fe200000f140f */
[----:B------:R-:W-:Y:S01]  /*9500*/  UMOV UR11, UR19 ;  /* 0x00000013000b7c82 */ /* 0x000fe20008000000 */
[----:B------:R-:W-:Y:S01]  /*9510*/  R2UR UR22, R2 ;  /* 0x00000000021672ca */ /* 0x000fe200000e0000 */
[----:B------:R-:W-:Y:S01]  /*9520*/  UMOV UR26, 0x80 ;  /* 0x00000080001a7882 */ /* 0x000fe20000000000 */
        /* <DEDUP_REMOVED lines=13> */
[----:B--2---:R-:W-:-:S03]  /*9600*/  NOP ;  /* 0x0000000000007918 */ /* 0x004fc60000000000 */
.L_x_2613:
[----:B------:R-:W-:Y:S05]  /*9610*/  BSYNC B1 ;  /* 0x0000000000017941 */ /* 0x000fea0003800000 */
.L_x_2612:
[----:B------:R-:W-:-:S03]  /*9620*/  UMOV UR4, 0xffffffff ;  /* 0xffffffff00047882 */ /* 0x000fc60000000000 */
[----:B------:R-:W-:Y:S05]  /*9630*/  BRA.DIV UR4, `(.L_x_2633) ;  /* 0x0000000604947947 */ /* 0x000fea000b800000 */
[----:B------:R-:W-:-:S13]  /*9640*/  ELECT P6, URZ, PT ;  /* 0x00000000003f782f */ /* 0x000fda00038c0000 */
.L_x_2652:
[----:B------:R-:W-:Y:S05]  /*9650*/  @!P6 BRA `(.L_x_2574) ;  /* 0x000000000074e947 */ /* 0x000fea0003800000 */
[----:B------:R-:W2:Y:S02]  /*9660*/  LDL.LU R0, [R1+0xc] ;  /* 0x00000c0001007983 */ /* 0x000ea40000300800 */
[----:B--2---:R-:W-:-:S04]  /*9670*/  LOP3.LUT R0, R0, 0x2, RZ, 0xfc, !PT ;  /* 0x0000000200007812 */ /* 0x004fc800078efcff */
[----:B------:R-:W-:-:S13]  /*9680*/  ISETP.NE.AND P2, PT, R0, 0x3, PT ;  /* 0x000000030000780c */ /* 0x000fda0003f45270 */
[----:B------:R-:W-:Y:S05]  /*9690*/  @!P2 BRA `(.L_x_2634) ;  /* 0x000000000004a947 */ /* 0x000fea0003800000 */
[----:B------:R-:W-:Y:S01]  /*96a0*/  BPT.TRAP 0x1 ;  /* 0x000000040000795c */ /* 0x000fe20000300000 */
.L_x_2634:
[----:B------:R-:W2:Y:S01]  /*96b0*/  S2R R3, SR_CgaCtaId ;  /* 0x0000000000037919 */ /* 0x000ea20000008800 */
[----:B------:R-:W-:Y:S02]  /*96c0*/  MOV R0, 0x400 ;  /* 0x0000040000007802 */ /* 0x000fe40000000f00 */
[----:B------:R-:W-:Y:S02]  /*96d0*/  SHF.L.U32 R2, R16, 0x1f, RZ ;  /* 0x0000001f10027819 */ /* 0x000fe400000006ff */
[----:B--2---:R-:W-:-:S05]  /*96e0*/  LEA R7, R3, R0, 0x18 ;  /* 0x0000000003077211 */ /* 0x004fca00078ec0ff */
[----:B------:R-:W-:-:S04]  /*96f0*/  VIADD R0, R7, 0x36420 ;  /* 0x0003642007007836 */ /* 0x000fc80000000000 */
[C---:B------:R-:W-:Y:S02]  /*9700*/  IMAD R5, R23.reuse, 0x8, R0 ;  /* 0x0000000817057824 */ /* 0x040fe400078e0200 */
[----:B------:R-:W-:Y:S02]  /*9710*/  VIADD R23, R23, 0x1 ;  /* 0x0000000117177836 */ /* 0x000fe40000000000 */
[----:B------:R-:W2:Y:S03]  /*9720*/  SYNCS.PHASECHK.TRANS64.TRYWAIT P0, [R5+URZ], R2 ;  /* 0x00000002050075a7 */ /* 0x000ea6000800017f */
[----:B------:R-:W-:-:S04]  /*9730*/  ISETP.NE.AND P1, PT, R23, 0x2, PT ;  /* 0x000000021700780c */ /* 0x000fc80003f25270 */
[----:B------:R-:W-:Y:S02]  /*9740*/  SEL R3, RZ, 0x1, P1 ;  /* 0x00000001ff037807 */ /* 0x000fe40000800000 */
[----:B------:R-:W-:Y:S02]  /*9750*/  SEL R23, R23, RZ, P1 ;  /* 0x000000ff17177207 */ /* 0x000fe40000800000 */
[----:B------:R-:W-:-:S03]  /*9760*/  LOP3.LUT R3, R16, R3, RZ, 0x3c, !PT ;  /* 0x0000000310037212 */ /* 0x000fc600078e3cff */
[----:B------:R-:W-:Y:S01]  /*9770*/  IMAD R23, R23, 0x8, R0 ;  /* 0x0000000817177824 */ /* 0x000fe200078e0200 */
[----:B------:R-:W-:Y:S01]  /*9780*/  SHF.L.U32 R0, R3, 0x1f, RZ ;  /* 0x0000001f03007819 */ /* 0x000fe200000006ff */
[----:B--2---:R-:W-:Y:S06]  /*9790*/  @!P0 BRA `(.L_x_2635) ;  /* 0x00000004005c8947 */ /* 0x004fec0003800000 */
.L_x_2653:
[----:B------:R-:W3:Y:S02]  /*97a0*/  SYNCS.PHASECHK.TRANS64.TRYWAIT P0, [R23+URZ], R0 ;  /* 0x00000000170075a7 */ /* 0x000ee4000800017f */
[----:B---3--:R-:W-:Y:S05]  /*97b0*/  @!P0 BRA `(.L_x_2636) ;  /* 0x0000000400688947 */ /* 0x008fea0003800000 */
.L_x_2654:
[----:B------:R-:W-:Y:S05]  /*97c0*/  @!P2 BRA `(.L_x_2637) ;  /* 0x000000000004a947 */ /* 0x000fea0003800000 */
[----:B------:R-:W-:Y:S01]  /*97d0*/  BPT.TRAP 0x1 ;  /* 0x000000040000795c */ /* 0x000fe20000300000 */
.L_x_2637:
[----:B------:R-:W-:-:S07]  /*97e0*/  SHF.L.U32 R10, R10, 0x1f, RZ ;  /* 0x0000001f0a0a7819 */ /* 0x000fce00000006ff */
.L_x_2638:
[----:B----4-:R4:W1:Y:S02]  /*97f0*/  SYNCS.PHASECHK.TRANS64.TRYWAIT P0, [R7+URZ+0x36438], R10 ;  /* 0x0364380a070075a7 */ /* 0x010864000800017f */
[----:B-1----:R-:W-:Y:S05]  /*9800*/  @!P0 NANOSLEEP.SYNCS 0x989680 ;  /* 0x009896800000895d */ /* 0x002fea0003900000 */
[----:B------:R-:W1:Y:S02]  /*9810*/  @!P0 SYNCS.PHASECHK.TRANS64 P0, [R7+URZ+0x36438], R10 ;  /* 0x0364380a070085a7 */ /* 0x000e64000800007f */
[----:B-1----:R-:W-:Y:S05]  /*9820*/  @!P0 BRA `(.L_x_2638) ;  /* 0xfffffffc00f08947 */ /* 0x002fea000383ffff */
.L_x_2574:
[----:B------:R-:W-:Y:S05]  /*9830*/  BSYNC B0 ;  /* 0x0000000000007941 */ /* 0x000fea0003800000 */
.L_x_2572:
[----:B------:R-:W-:Y:S05]  /*9840*/  EXIT ;  /* 0x000000000000794d */ /* 0x000fea0003800000 */
.L_x_2527:
[----:B------:R-:W-:Y:S02]  /*9850*/  IMAD.MOV.U32 R12, RZ, RZ, RZ ;  /* 0x000000ffff0c7224 */ /* 0x000fe400078e00ff */
[----:B------:R-:W-:Y:S02]  /*9860*/  IMAD.MOV.U32 R11, RZ, RZ, 0x1f ;  /* 0x0000001fff0b7424 */ /* 0x000fe400078e00ff */
[----:B------:R-:W-:-:S07]  /*9870*/  IMAD.MOV.U32 R15, RZ, RZ, -0x1 ;  /* 0xffffffffff0f7424 */ /* 0x000fce00078e00ff */
[----:B------:R-:W-:Y:S05]  /*9880*/  WARPSYNC.COLLECTIVE R15, `(.L_x_2639) ;  /* 0x000000000f087348 */ /* 0x000fea0003c00000 */
[----:B------:R1:W2:Y:S02]  /*9890*/  SHFL.IDX P6, R14, R13, R12, R11 ;  /* 0x0000000c0d0e7389 */ /* 0x0002a400000c000b */
[----:B-12---:R-:W-:Y:S01]  /*98a0*/  ENDCOLLECTIVE ;  /* 0x000000000000791b */ /* 0x006fe20003800000 */
.L_x_2639:
[----:B------:R-:W-:Y:S05]  /*98b0*/  BRA `(.L_x_2640) ;  /* 0xffffff78005c7947 */ /* 0x000fea000383ffff */
.L_x_2529:
[----:B--2---:R-:W-:-:S04]  /*98c0*/  IMAD.U32 R3, RZ, RZ, UR37 ;  /* 0x00000025ff037e24 */ /* 0x004fc8000f8e00ff */
[----:B------:R2:W3:Y:S03]  /*98d0*/  SYNCS.PHASECHK.TRANS64.TRYWAIT P0, [R3+URZ+0x36400], R10 ;  /* 0x0364000a030075a7 */ /* 0x0004e6000800017f */
[----:B---3--:R-:W-:Y:S05]  /*98e0*/  @!P0 NANOSLEEP.SYNCS 0x989680 ;  /* 0x009896800000895d */ /* 0x008fea0003900000 */
[----:B------:R-:W3:Y:S02]  /*98f0*/  @!P0 SYNCS.PHASECHK.TRANS64 P0, [R3+URZ+0x36400], R10 ;  /* 0x0364000a030085a7 */ /* 0x000ee4000800007f */
[----:B---3--:R-:W-:Y:S05]  /*9900*/  @!P0 BRA `(.L_x_2529) ;  /* 0xfffffffc00ec8947 */ /* 0x008fea000383ffff */
[----:B------:R-:W-:Y:S05]  /*9910*/  BRA `(.L_x_2528) ;  /* 0xffffff7800907947 */ /* 0x000fea000383ffff */
.L_x_2533:
[----:B--2---:R2:W3:Y:S02]  /*9920*/  SYNCS.PHASECHK.TRANS64.TRYWAIT P1, [R3+URZ+0x36410], R10 ;  /* 0x0364100a030075a7 */ /* 0x0044e4000802017f */
[----:B---3--:R-:W-:Y:S05]  /*9930*/  @!P1 NANOSLEEP.SYNCS 0x989680 ;  /* 0x009896800000995d */ /* 0x008fea0003900000 */
[----:B------:R-:W3:Y:S02]  /*9940*/  @!P1 SYNCS.PHASECHK.TRANS64 P1, [R3+URZ+0x36410], R10 ;  /* 0x0364100a030095a7 */ /* 0x000ee4000802007f */
[----:B---3--:R-:W-:Y:S05]  /*9950*/  @!P1 BRA `(.L_x_2533) ;  /* 0xfffffffc00f09947 */ /* 0x008fea000383ffff */
[----:B------:R-:W-:Y:S05]  /*9960*/  BRA `(.L_x_2532) ;  /* 0xffffff8000607947 */ /* 0x000fea000383ffff */
.L_x_2537:
[----:B-1----:R-:W-:-:S04]  /*9970*/  IMAD.U32 R121, RZ, RZ, UR37 ;  /* 0x00000025ff797e24 */ /* 0x002fc8000f8e00ff */
[----:B------:R1:W2:Y:S03]  /*9980*/  SYNCS.PHASECHK.TRANS64.TRYWAIT P1, [R121+URZ+0x36430], R14 ;  /* 0x0364300e790075a7 */ /* 0x0002a6000802017f */
[----:B--2---:R-:W-:Y:S05]  /*9990*/  @!P1 NANOSLEEP.SYNCS 0x989680 ;  /* 0x009896800000995d */ /* 0x004fea0003900000 */
[----:B------:R-:W2:Y:S02]  /*99a0*/  @!P1 SYNCS.PHASECHK.TRANS64 P1, [R121+URZ+0x36430], R14 ;  /* 0x0364300e790095a7 */ /* 0x000ea4000802007f */
[----:B--2---:R-:W-:Y:S05]  /*99b0*/  @!P1 BRA `(.L_x_2537) ;  /* 0xfffffffc00ec9947 */ /* 0x004fea000383ffff */
[----:B------:R-:W-:Y:S05]  /*99c0*/  BRA `(.L_x_2536) ;  /* 0xffffff8800847947 */ /* 0x000fea000383ffff */
.L_x_2614:
[----:B-1----:R1:W2:Y:S02]  /*99d0*/  SYNCS.PHASECHK.TRANS64.TRYWAIT P1, [R12+URZ+0x36420], R13 ;  /* 0x0364200d0c0075a7 */ /* 0x0022a4000802017f */
[----:B--2---:R-:W-:Y:S05]  /*99e0*/  @!P1 NANOSLEEP.SYNCS 0x989680 ;  /* 0x009896800000995d */ /* 0x004fea0003900000 */
[----:B------:R-:W2:Y:S02]  /*99f0*/  @!P1 SYNCS.PHASECHK.TRANS64 P1, [R12+URZ+0x36420], R13 ;  /* 0x0364200d0c0095a7 */ /* 0x000ea4000802007f */
[----:B--2---:R-:W-:Y:S05]  /*9a00*/  @!P1 BRA `(.L_x_2614) ;  /* 0xfffffffc00f09947 */ /* 0x004fea000383ffff */
[----:B------:R-:W-:Y:S05]  /*9a10*/  BRA `(.L_x_2641) ;  /* 0xffffffdc00607947 */ /* 0x000fea000383ffff */
.L_x_2618:
[----:B-1----:R1:W3:Y:S02]  /*9a20*/  SYNCS.PHASECHK.TRANS64.TRYWAIT P1, [R12+URZ+0x36438], R13 ;  /* 0x0364380d0c0075a7 */ /* 0x0022e4000802017f */
[----:B---3--:R-:W-:Y:S05]  /*9a30*/  @!P1 NANOSLEEP.SYNCS 0x989680 ;  /* 0x009896800000995d */ /* 0x008fea0003900000 */
[----:B------:R-:W3:Y:S02]  /*9a40*/  @!P1 SYNCS.PHASECHK.TRANS64 P1, [R12+URZ+0x36438], R13 ;  /* 0x0364380d0c0095a7 */ /* 0x000ee4000802007f */
[----:B---3--:R-:W-:Y:S05]  /*9a50*/  @!P1 BRA `(.L_x_2618) ;  /* 0xfffffffc00f09947 */ /* 0x008fea000383ffff */
[----:B------:R-:W-:Y:S05]  /*9a60*/  BRA `(.L_x_2642) ;  /* 0xffffffe400307947 */ /* 0x000fea000383ffff */
.L_x_2620:
[----:B--2---:R2:W3:Y:S02]  /*9a70*/  SYNCS.PHASECHK.TRANS64.TRYWAIT P1, [R12+URZ+0x36428], R0 ;  /* 0x036428000c0075a7 */ /* 0x0044e4000802017f */
[----:B---3--:R-:W-:Y:S05]  /*9a80*/  @!P1 NANOSLEEP.SYNCS 0x989680 ;  /* 0x009896800000995d */ /* 0x008fea0003900000 */
[----:B------:R-:W3:Y:S02]  /*9a90*/  @!P1 SYNCS.PHASECHK.TRANS64 P1, [R12+URZ+0x36428], R0 ;  /* 0x036428000c0095a7 */ /* 0x000ee4000802007f */
[----:B---3--:R-:W-:Y:S05]  /*9aa0*/  @!P1 BRA `(.L_x_2620) ;  /* 0xfffffffc00f09947 */ /* 0x008fea000383ffff */
[----:B------:R-:W-:Y:S05]  /*9ab0*/  BRA `(.L_x_2643) ;  /* 0xffffffe400fc7947 */ /* 0x000fea000383ffff */
.L_x_2622:
[----:B-----5:R2:W-:Y:S02]  /*9ac0*/  STL [R1+0x10], R0 ;  /* 0x0000100001007387 */ /* 0x0205e40000100800 */
[----:B--2---:R-:W-:-:S04]  /*9ad0*/  SHF.L.U32 R0, RZ, 0x1f, RZ ;  /* 0x0000001fff007819 */ /* 0x004fc800000006ff */
[----:B------:R2:W3:Y:S03]  /*9ae0*/  SYNCS.PHASECHK.TRANS64.TRYWAIT P1, [R12+URZ+0x36438], R0 ;  /* 0x036438000c0075a7 */ /* 0x0004e6000802017f */
[----:B---3--:R-:W-:Y:S05]  /*9af0*/  @!P1 NANOSLEEP.SYNCS 0x989680 ;  /* 0x009896800000995d */ /* 0x008fea0003900000 */
[----:B------:R2:W3:Y:S02]  /*9b00*/  @!P1 SYNCS.PHASECHK.TRANS64 P1, [R12+URZ+0x36438], R0 ;  /* 0x036438000c0095a7 */ /* 0x0004e4000802007f */
[----:B--2---:R2:W5:Y:S02]  /*9b10*/  LDL.LU R0, [R1+0x10] ;  /* 0x0000100001007983 */ /* 0x0045640000300800 */
[----:B--23--:R-:W-:Y:S05]  /*9b20*/  @!P1 BRA `(.L_x_2622) ;  /* 0xfffffffc00e49947 */ /* 0x00cfea000383ffff */
[----:B------:R-:W-:Y:S05]  /*9b30*/  BRA `(.L_x_2644) ;  /* 0xffffffe800b47947 */ /* 0x000fea000383ffff */
.L_x_2624:
[----:B------:R-:W-:-:S07]  /*9b40*/  SHF.L.U32 R5, R16, 0x1f, RZ ;  /* 0x0000001f10057819 */ /* 0x000fce00000006ff */
.L_x_2645:
[----:B---3--:R3:W4:Y:S02]  /*9b50*/  SYNCS.PHASECHK.TRANS64.TRYWAIT P1, [R12+URZ+0x36420], R5 ;  /* 0x036420050c0075a7 */ /* 0x008724000802017f */
[----:B----4-:R-:W-:Y:S05]  /*9b60*/  @!P1 NANOSLEEP.SYNCS 0x989680 ;  /* 0x009896800000995d */ /* 0x010fea0003900000 */
[----:B------:R-:W4:Y:S02]  /*9b70*/  @!P1 SYNCS.PHASECHK.TRANS64 P1, [R12+URZ+0x36420], R5 ;  /* 0x036420050c0095a7 */ /* 0x000f24000802007f */
[----:B----4-:R-:W-:Y:S05]  /*9b80*/  @!P1 BRA `(.L_x_2645) ;  /* 0xfffffffc00f09947 */ /* 0x010fea000383ffff */
[----:B------:R-:W-:Y:S05]  /*9b90*/  BRA `(.L_x_2646) ;  /* 0xffffffec00607947 */ /* 0x000fea000383ffff */
.L_x_2627:
[----:B--2---:R2:W3:Y:S02]  /*9ba0*/  SYNCS.PHASECHK.TRANS64.TRYWAIT P1, [R12+URZ+0x36438], R13 ;  /* 0x0364380d0c0075a7 */ /* 0x0044e4000802017f */
[----:B---3--:R-:W-:Y:S05]  /*9bb0*/  @!P1 NANOSLEEP.SYNCS 0x989680 ;  /* 0x009896800000995d */ /* 0x008fea0003900000 */
[----:B------:R-:W3:Y:S02]  /*9bc0*/  @!P1 SYNCS.PHASECHK.TRANS64 P1, [R12+URZ+0x36438], R13 ;  /* 0x0364380d0c0095a7 */ /* 0x000ee4000802007f */
[----:B---3--:R-:W-:Y:S05]  /*9bd0*/  @!P1 BRA `(.L_x_2627) ;  /* 0xfffffffc00f09947 */ /* 0x008fea000383ffff */
[----:B------:R-:W-:Y:S05]  /*9be0*/  BRA `(.L_x_2647) ;  /* 0xfffffff0002c7947 */ /* 0x000fea000383ffff */
.L_x_2629:
[----:B-1----:R1:W2:Y:S02]  /*9bf0*/  SYNCS.PHASECHK.TRANS64.TRYWAIT P1, [R12+URZ+0x36428], R5 ;  /* 0x036428050c0075a7 */ /* 0x0022a4000802017f */
[----:B--2---:R-:W-:Y:S05]  /*9c00*/  @!P1 NANOSLEEP.SYNCS 0x989680 ;  /* 0x009896800000995d */ /* 0x004fea0003900000 */
[----:B------:R-:W2:Y:S02]  /*9c10*/  @!P1 SYNCS.PHASECHK.TRANS64 P1, [R12+URZ+0x36428], R5 ;  /* 0x036428050c0095a7 */ /* 0x000ea4000802007f */
[----:B--2---:R-:W-:Y:S05]  /*9c20*/  @!P1 BRA `(.L_x_2629) ;  /* 0xfffffffc00f09947 */ /* 0x004fea000383ffff */
[----:B------:R-:W-:Y:S05]  /*9c30*/  BRA `(.L_x_2648) ;  /* 0xfffffff000dc7947 */ /* 0x000fea000383ffff */
.L_x_2631:
[----:B--2---:R2:W3:Y:S02]  /*9c40*/  SYNCS.PHASECHK.TRANS64.TRYWAIT P1, [R12+URZ+0x36438], R3 ;  /* 0x036438030c0075a7 */ /* 0x0044e4000802017f */
[----:B---3--:R-:W-:Y:S05]  /*9c50*/  @!P1 NANOSLEEP.SYNCS 0x989680 ;  /* 0x009896800000995d */ /* 0x008fea0003900000 */
[----:B------:R-:W3:Y:S02]  /*9c60*/  @!P1 SYNCS.PHASECHK.TRANS64 P1, [R12+URZ+0x36438], R3 ;  /* 0x036438030c0095a7 */ /* 0x000ee4000802007f */
[----:B---3--:R-:W-:Y:S05]  /*9c70*/  @!P1 BRA `(.L_x_2631) ;  /* 0xfffffffc00f09947 */ /* 0x008fea000383ffff */
[----:B------:R-:W-:Y:S05]  /*9c80*/  BRA `(.L_x_2649) ;  /* 0xfffffff400907947 */ /* 0x000fea000383ffff */
.L_x_2633:
[----:B------:R-:W-:Y:S01]  /*9c90*/  BSSY B1, `(.L_x_2650) ;  /* 0x0000006000017945 */ /* 0x000fe20003800000 */
[----:B------:R-:W-:-:S07]  /*9ca0*/  IMAD.MOV.U32 R15, RZ, RZ, -0x1 ;  /* 0xffffffffff0f7424 */ /* 0x000fce00078e00ff */
[----:B-1----:R-:W-:Y:S05]  /*9cb0*/  WARPSYNC.COLLECTIVE R15, `(.L_x_2651) ;  /* 0x000000000f0c7348 */ /* 0x002fea0003c00000 */
[----:B------:R-:W-:Y:S02]  /*9cc0*/  ELECT P6, UR62, PT ;  /* 0x00000000003e782f */ /* 0x000fe400038c0000 */
[----:B------:R-:W-:Y:S01]  /*9cd0*/  MOV R14, UR62 ;  /* 0x0000003e000e7c02 */ /* 0x000fe20008000f00 */
[----:B-1----:R-:W-:Y:S10]  /*9ce0*/  ENDCOLLECTIVE ;  /* 0x000000000000791b */ /* 0x002ff40003800000 */
.L_x_2651:
[----:B------:R-:W-:Y:S05]  /*9cf0*/  BSYNC B1 ;  /* 0x0000000000017941 */ /* 0x000fea0003800000 */
.L_x_2650:
[----:B------:R-:W-:Y:S05]  /*9d00*/  BRA `(.L_x_2652) ;  /* 0xfffffff800507947 */ /* 0x000fea000383ffff */
.L_x_2635:
[----:B--2---:R2:W3:Y:S02]  /*9d10*/  SYNCS.PHASECHK.TRANS64.TRYWAIT P0, [R5+URZ], R2 ;  /* 0x00000002050075a7 */ /* 0x0044e4000800017f */
[----:B---3--:R-:W-:Y:S05]  /*9d20*/  @!P0 NANOSLEEP.SYNCS 0x989680 ;  /* 0x009896800000895d */ /* 0x008fea0003900000 */
[----:B------:R-:W3:Y:S02]  /*9d30*/  @!P0 SYNCS.PHASECHK.TRANS64 P0, [R5+URZ], R2 ;  /* 0x00000002050085a7 */ /* 0x000ee4000800007f */
[----:B---3--:R-:W-:Y:S05]  /*9d40*/  @!P0 BRA `(.L_x_2635) ;  /* 0xfffffffc00f08947 */ /* 0x008fea000383ffff */
[----:B------:R-:W-:Y:S05]  /*9d50*/  BRA `(.L_x_2653) ;  /* 0xfffffff800907947 */ /* 0x000fea000383ffff */
.L_x_2636:
[----:B---3--:R3:W4:Y:S02]  /*9d60*/  SYNCS.PHASECHK.TRANS64.TRYWAIT P0, [R23+URZ], R0 ;  /* 0x00000000170075a7 */ /* 0x008724000800017f */
[----:B----4-:R-:W-:Y:S05]  /*9d70*/  @!P0 NANOSLEEP.SYNCS 0x989680 ;  /* 0x009896800000895d */ /* 0x010fea0003900000 */
[----:B------:R-:W4:Y:S02]  /*9d80*/  @!P0 SYNCS.PHASECHK.TRANS64 P0, [R23+URZ], R0 ;  /* 0x00000000170085a7 */ /* 0x000f24000800007f */
[----:B----4-:R-:W-:Y:S05]  /*9d90*/  @!P0 BRA `(.L_x_2636) ;  /* 0xfffffffc00f08947 */ /* 0x010fea000383ffff */
[----:B------:R-:W-:Y:S05]  /*9da0*/  BRA `(.L_x_2654) ;  /* 0xfffffff800847947 */ /* 0x000fea000383ffff */
.L_x_2655:
        /* <DEDUP_REMOVED lines=13> */
.L_x_3871:


//--------------------- .text._ZN7cutlass13device_kernelIN5flash11enable_sm90INS1_16FlashAttnBwdSm90INS1_25CollectiveMainloopBwdSm90ILi2ELi1ELi1EN4cute5tupleIJNS5_1CILi1EEES8_S8_EEENS6_IJNS7_ILi64EEENS7_ILi96EEENS7_ILi192EEEEEENS_10bfloat16_tEfNS_4arch4Sm90ELb1ELb0ELb1ELb0ELb1ELb0ELb1ELb0ELi3ELi1ELi1ELi1ELb0EEENS1_21CollectiveEpilogueBwdISD_SE_SG_Li384ELb0ELb1ELi3EEENS1_25SingleTileBwdLPTSchedulerILb0ELi96ELb1EEEEEEEEEvNT_6ParamsE --------------------------
	.section	.text._ZN7cutlass13device_kernelIN5flash11enable_sm90INS1_16FlashAttnBwdSm90INS1_25CollectiveMainloopBwdSm90ILi2ELi1ELi1EN4cute5tupleIJNS5_1CILi1EEES8_S8_EEENS6_IJNS7_ILi64EEENS7_ILi96EEENS7_ILi192EEEEEENS_10bfloat16_tEfNS_4arch4Sm90ELb1ELb0ELb1ELb0ELb1ELb0ELb1ELb0ELi3ELi1ELi1ELi1ELb0EEENS1_21CollectiveEpilogueBwdISD_SE_SG_Li384ELb0ELb1ELi3EEENS1_25SingleTileBwdLPTSchedulerILb0ELi96ELb1EEEEEEEEEvNT_6ParamsE,"ax",@progbits
	.align	128
.text._ZN7cutlass13device_kernelIN5flash11enable_sm90INS1_16FlashAttnBwdSm90INS1_25CollectiveMainloopBwdSm90ILi2ELi1ELi1EN4cute5tupleIJNS5_1CILi1EEES8_S8_EEENS6_IJNS7_ILi64EEENS7_ILi96EEENS7_ILi192EEEEEENS_10bfloat16_tEfNS_4arch4Sm90ELb1ELb0ELb1ELb0ELb1ELb0ELb1ELb0ELi3ELi1ELi1ELi1ELb0EEENS1_21CollectiveEpilogueBwdISD_SE_SG_Li384ELb0ELb1ELi3EEENS1_25SingleTileBwdLPTSchedulerILb0ELi96ELb1EEEEEEEEEvNT_6ParamsE:
        .type           _ZN7cutlass13device_kernelIN5flash11enable_sm90INS1_16FlashAttnBwdSm90INS1_25CollectiveMainloopBwdSm90ILi2ELi1ELi1EN4cute5tupleIJNS5_1CILi1EEES8_S8_EEENS6_IJNS7_ILi64EEENS7_ILi96EEENS7_ILi192EEEEEENS_10bfloat16_tEfNS_4arch4Sm90ELb1ELb0ELb1ELb0ELb1ELb0ELb1ELb0ELi3ELi1ELi1ELi1ELb0EEENS1_21CollectiveEpilogueBwdISD_SE_SG_Li384ELb0ELb1ELi3EEENS1_25SingleTileBwdLPTSchedulerILb0ELi96ELb1EEEEEEEEEvNT_6ParamsE,@function
        .size           _ZN7cutlass13device_kernelIN5flash11enable_sm90INS1_16FlashAttnBwdSm90INS1_25CollectiveMainloopBwdSm90ILi2ELi1ELi1EN4cute5tupleIJNS5_1CILi1EEES8_S8_EEENS6_IJNS7_ILi64EEENS7_ILi96EEENS7_ILi192EEEEEENS_10bfloat16_tEfNS_4arch4Sm90ELb1ELb0ELb1ELb0ELb1ELb0ELb1ELb0ELi3ELi1ELi1ELi1ELb0EEENS1_21CollectiveEpilogueBwdISD_SE_SG_Li384ELb0ELb1ELi3EEENS1_25SingleTileBwdLPTSchedulerILb0ELi96ELb1EEEEEEEEEvNT_6ParamsE,(.L_x_3872 - _ZN7cutlass13device_kernelIN5flash11enable_sm90INS1_16FlashAttnBwdSm90INS1_25CollectiveMainloopBwdSm90ILi2ELi1ELi1EN4cute5tupleIJNS5_1CILi1EEES8_S8_EEENS6_IJNS7_ILi64EEENS7_ILi96EEENS7_ILi192EEEEEENS_10bfloat16_tEfNS_4arch4Sm90ELb1ELb0ELb1ELb0ELb1ELb0ELb1ELb0ELi3ELi1ELi1ELi1ELb0EEENS1_21CollectiveEpilogueBwdISD_SE_SG_Li384ELb0ELb1ELi3EEENS1_25SingleTileBwdLPTSchedulerILb0ELi96ELb1EEEEEEEEEvNT_6ParamsE)
        .other          _ZN7cutlass13device_kernelIN5flash11enable_sm90INS1_16FlashAttnBwdSm90INS1_25CollectiveMainloopBwdSm90ILi2ELi1ELi1EN4cute5tupleIJNS5_1CILi1EEES8_S8_EEENS6_IJNS7_ILi64EEENS7_ILi96EEENS7_ILi192EEEEEENS_10bfloat16_tEfNS_4arch4Sm90ELb1ELb0ELb1ELb0ELb1ELb0ELb1ELb0ELi3ELi1ELi1ELi1ELb0EEENS1_21CollectiveEpilogueBwdISD_SE_SG_Li384ELb0ELb1ELi3EEENS1_25SingleTileBwdLPTSchedulerILb0ELi96ELb1EEEEEEEEEvNT_6ParamsE,@"STO_CUDA_ENTRY STV_DEFAULT"
_ZN7cutlass13device_kernelIN5flash11enable_sm90INS1_16FlashAttnBwdSm90INS1_25CollectiveMainloopBwdSm90ILi2ELi1ELi1EN4cute5tupleIJNS5_1CILi1EEES8_S8_EEENS6_IJNS7_ILi64EEENS7_ILi96EEENS7_ILi192EEEEEENS_10bfloat16_tEfNS_4arch4Sm90ELb1ELb0ELb1ELb0ELb1ELb0ELb1ELb0ELi3ELi1ELi1ELi1ELb0EEENS1_21CollectiveEpilogueBwdISD_SE_SG_Li384ELb0ELb1ELi3EEENS1_25SingleTileBwdLPTSchedulerILb0ELi96ELb1EEEEEEEEEvNT_6ParamsE:
        /* <DEDUP_REMOVED lines=29> */
.L_x_2657:
[----:B------:R-:W-:Y:S05]  /*01d0*/  BSYNC B0 ;  /* 0x0000000000007941 */ /* 0x000fea0003800000 */
.L_x_2656:
        /* <DEDUP_REMOVED lines=34> */
.L_x_2658:
        /* <DEDUP_REMOVED lines=20> */
.L_x_2659:
[----:B---3--:R-:W-:Y:S01]  /*0540*/  ISETP.NE.AND P0, PT, R2, RZ, PT ;  /* 0x000000ff0200720c */ /* 0x008fe20003f05270 */
[----:B------:R-:W-:Y:S01]  /*0550*/  IMAD.MOV.U32 R2, RZ, RZ, 0x1 ;  /* 0x00000001ff027424 */ /* 0x000fe200078e00ff */
[----:B------:R-:W-:Y:S01]  /*0560*/  NOP ;  /* 0x0000000000007918 */ /* 0x000fe20000000000 */
[----:B------:R-:W-:-:S03]  /*0570*/  ULDC.64 UR38, c[0x0][0x208] ;  /* 0x0000820000267ab9 */ /* 0x000fc60000000a00 */
[----:B------:R-:W-:-:S05]  /*0580*/  SEL R2, R2, 0x2, !P0 ;  /* 0x0000000202027807 */ /* 0x000fca0004000000 */
[----:B------:R3:W-:Y:S01]  /*0590*/  STL [R1+0xc], R2 ;  /* 0x00000c0201007387 */ /* 0x0007e20000100800 */
[----:B-12-4-:R-:W-:Y:S06]  /*05a0*/  BAR.SYNC.DEFER_BLOCKING 0x0 ;  /* 0x0000000000007b1d */ /* 0x016fec0000010000 */
[----:B------:R-:W-:Y:S05]  /*05b0*/  @!P0 BRA `(.L_x_2660) ;  /* 0x0000005800488947 */ /* 0x000fea0003800000 */
.L_x_2661:
        /* <DEDUP_REMOVED lines=32> */
.L_x_2662:
[----:B------:R-:W-:Y:S01]  /*07c0*/  ULDC UR7, c[0x0][0xb44] ;  /* 0x0002d10000077ab9 */ /* 0x000fe20000000800 */
[----:B------:R-:W-:Y:S01]  /*07d0*/  UMOV UR45, UR10 ;  /* 0x0000000a002d7c82 */ /* 0x000fe20008000000 */
[----:B------:R-:W-:-:S11]  /*07e0*/  UISETP.NE.AND UP0, UPT, UR7, 0x1, UPT ;  /* 0x000000010700788c */ /* 0x000fd6000bf05270 */
[----:B------:R-:W-:Y:S02]  /*07f0*/  @UP0 ULDC.64 UR8, c[0x0][0xb48] ;  /* 0x0002d20000080ab9 */ /* 0x000fe40000000a00 */
[----:B------:R-:W-:-:S04]  /*0800*/  UIMAD.WIDE.U32 UR4, UR10, UR8, URZ ;  /* 0x000000080a0472a5 */ /* 0x000fc8000f8e003f */
[----:B------:R-:W-:-:S04]  /*0810*/  @UP0 USHF.R.U32.HI UR45, URZ, UR9, UR5 ;  /* 0x000000093f2d0299 */ /* 0x000fc80008011605 */
[----:B------:R-:W-:-:S12]  /*0820*/  UIMAD UR4, UR45, UR7, URZ ;  /* 0x000000072d0472a4 */ /* 0x000fd8000f8e023f */
.L_x_2663:
[----:B------:R-:W-:Y:S01]  /*0830*/  ULDC UR43, c[0x0][0xb38] ;  /* 0x0002ce00002b7ab9 */ /* 0x000fe20000000800 */
[----:B------:R-:W-:Y:S02]  /*0840*/  UIADD3 UR4, UR10, -UR4, URZ ;  /* 0x800000040a047290 */ /* 0x000fe4000fffe03f */
[----:B------:R-:W-:Y:S01]  /*0850*/  UISETP.NE.AND UP0, UPT, UR43, 0x1, UPT ;  /* 0x000000012b00788c */ /* 0x000fe2000bf05270 */
[----:B------:R-:W-:Y:S01]  /*0860*/  ULDC UR5, c[0x0][0xb44] ;  /* 0x0002d10000057ab9 */ /* 0x000fe20000000800 */
[----:B------:R-:W-:Y:S02]  /*0870*/  ULOP3.LUT UR36, URZ, UR45, URZ, 0x33, !UPT ;  /* 0x0000002d3f247292 */ /* 0x000fe4000f8e333f */
[----:B------:R-:W-:-:S07]  /*0880*/  UIMAD UR6, UR6, UR5, UR4 ;  /* 0x00000005060672a4 */ /* 0x000fce000f8e0204 */
[----:B------:R-:W-:Y:S01]  /*0890*/  @UP0 ULDC UR4, c[0x0][0xb3c] ;  /* 0x0002cf0000040ab9 */ /* 0x000fe20000000800 */
[----:B------:R-:W-:Y:S01]  /*08a0*/  @UP0 ULDC UR7, c[0x0][0xb40] ;  /* 0x0002d00000070ab9 */ /* 0x000fe20000000800 */
[----:B------:R-:W-:Y:S02]  /*08b0*/  UIMAD.WIDE.U32 UR4, UR6, UR4, URZ ;  /* 0x00000004060472a5 */ /* 0x000fe4000f8e003f */
[----:B------:R-:W-:Y:S02]  /*08c0*/  UMOV UR44, UR6 ;  /* 0x00000006002c7c82 */ /* 0x000fe40008000000 */
[----:B------:R-:W-:-:S03]  /*08d0*/  @UP0 USHF.R.U32.HI UR44, URZ, UR7, UR5 ;  /* 0x000000073f2c0299 */ /* 0x000fc60008011605 */
[----:B------:R-:W-:Y:S01]  /*08e0*/  ULDC UR5, c[0x0][0xb2c] ;  /* 0x0002cb0000057ab9 */ /* 0x000fe20000000800 */
[----:B------:R-:W-:Y:S02]  /*08f0*/  UIADD3 UR4, -UR44, URZ, URZ ;  /* 0x0000003f2c047290 */ /* 0x000fe4000fffe13f */
[----:B------:R-:W-:Y:S01]  /*0900*/  ISETP.LE.AND P0, PT, RZ, UR44, PT ;  /* 0x0000002cff007c0c */ /* 0x000fe2000bf03270 */
[----:B------:R-:W-:Y:S02]  /*0910*/  UIADD3 UR36, UR36, UR5, URZ ;  /* 0x0000000524247290 */ /* 0x000fe4000fffe03f */
[----:B------:R-:W-:-:S10]  /*0920*/  UIMAD UR43, UR43, UR4, UR6 ;  /* 0x000000042b2b72a4 */ /* 0x000fd4000f8e0206 */
        /* <DEDUP_REMOVED lines=90> */
.L_x_2666:
        /* <DEDUP_REMOVED lines=15> */
.L_x_2665:
        /* <DEDUP_REMOVED lines=20> */
.L_x_2668:
        /* <DEDUP_REMOVED lines=15> */
.L_x_2667:
        /* <DEDUP_REMOVED lines=8> */
.L_x_2800:
        /* <DEDUP_REMOVED lines=19> */
.L_x_2670:
        /* <DEDUP_REMOVED lines=109> */
.L_x_2682:
[----:B------:R-:W-:Y:S01]  /*1a70*/  ISETP.NE.AND P0, PT, R8, 0x3, PT ;  /* 0x000000030800780c */ /* 0x000fe20003f05270 */
[----:B------:R-:W-:-:S12]  /*1a80*/  YIELD ;  /* 0x0000000000007946 */ /* 0x000fd80003800000 */
[----:B-1----:R-:W-:Y:S05]  /*1a90*/  @!P0 BRA `(.L_x_2672) ;  /* 0x0000000000048947 */ /* 0x002fea0003800000 */
[----:B------:R-:W-:Y:S01]  /*1aa0*/  BPT.TRAP 0x1 ;  /* 0x000000040000795c */ /* 0x000fe20000300000 */
.L_x_2672:
[----:B------:R-:W-:Y:S02]  /*1ab0*/  LEA R3, R2, UR40, 0x3 ;  /* 0x0000002802037c11 */ /* 0x000fe4000f8e18ff */
[----:B------:R-:W-:-:S04]  /*1ac0*/  SHF.L.U32 R10, R7, 0x1f, RZ ;  /* 0x0000001f070a7819 */ /* 0x000fc800000006ff */
[----:B------:R1:W2:Y:S01]  /*1ad0*/  SYNCS.PHASECHK.TRANS64.TRYWAIT P1, [R3+URZ+0x36410], R10 ;  /* 0x0364100a030075a7 */ /* 0x0002a2000802017f */
[----:B------:R-:W-:Y:S05]  /*1ae0*/  @!P0 BRA `(.L_x_2673) ;  /* 0x0000000000048947 */ /* 0x000fea0003800000 */
[----:B------:R-:W-:Y:S01]  /*1af0*/  BPT.TRAP 0x1 ;  /* 0x000000040000795c */ /* 0x000fe20000300000 */
.L_x_2673:
[----:B--2---:R-:W-:Y:S05]  /*1b00*/  @P1 BRA `(.L_x_2674) ;  /* 0x0000000000081947 */ /* 0x004fea0003800000 */
[----:B------:R-:W2:Y:S02]  /*1b10*/  SYNCS.PHASECHK.TRANS64.TRYWAIT P1, [R3+URZ+0x36410], R10 ;  /* 0x0364100a030075a7 */ /* 0x000ea4000802017f */
[----:B--2---:R-:W-:Y:S05]  /*1b20*/  @!P1 BRA `(.L_x_2675) ;  /* 0x00000088001c9947 */ /* 0x004fea0003800000 */
.L_x_2674:
        /* <DEDUP_REMOVED lines=103> */
.L_x_2676:
[----:B------:R-:W-:-:S04]  /*21a0*/  SHF.L.U32 R14, R5, 0x1f, RZ ;  /* 0x0000001f050e7819 */ /* 0x000fc800000006ff */
[----:B------:R1:W1:Y:S01]  /*21b0*/  SYNCS.PHASECHK.TRANS64.TRYWAIT P1, [UR40+0x36430], R14 ;  /* 0x0364300eff0075a7 */ /* 0x0002620008020168 */
[----:B------:R-:W-:Y:S05]  /*21c0*/  @!P0 BRA `(.L_x_2677) ;  /* 0x0000000000048947 */ /* 0x000fea0003800000 */
[----:B------:R-:W-:Y:S01]  /*21d0*/  BPT.TRAP 0x1 ;  /* 0x000000040000795c */ /* 0x000fe20000300000 */
.L_x_2677:
        /* <DEDUP_REMOVED lines=36> */
.L_x_2678:
        /* <DEDUP_REMOVED lines=351> */
.L_x_2680:
        /* <DEDUP_REMOVED lines=60> */
.L_x_2681:
        /* <DEDUP_REMOVED lines=62> */
.L_x_2664:
        /* <DEDUP_REMOVED lines=23> */
.L_x_2684:
        /* <DEDUP_REMOVED lines=20> */
.L_x_2685:
        /* <DEDUP_REMOVED lines=18> */
.L_x_2686:
        /* <DEDUP_REMOVED lines=18> */
.L_x_2687:
        /* <DEDUP_REMOVED lines=98> */
[----:B------:R-:W-:Y:S01]  /*4cc0*/  ULOP3.LUT UR4, URZ, UR45, URZ, 0x33, !UPT ;  /* 0x0000002d3f047292 */ /* 0x000fe2000f8e333f */
[----:B------:R-:W-:Y:S01]  /*4cd0*/  ULDC UR5, c[0x0][0xb2c] ;  /* 0x0002cb0000057ab9 */ /* 0x000fe20000000800 */
[----:B------:R-:W-:Y:S02]  /*4ce0*/  ULDC.64 UR6, c[0x0][0x198] ;  /* 0x0000660000067ab9 */ /* 0x000fe40000000a00 */
[----:B------:R-:W-:Y:S02]  /*4cf0*/  UIADD3 UR42, UR4, UR5, URZ ;  /* 0x00000005042a7290 */ /* 0x000fe4000fffe03f */
[----:B------:R-:W-:Y:S02]  /*4d00*/  UIADD3 UR4, UP0, UR6, 0x770, URZ ;  /* 0x0000077006047890 */ /* 0x000fe4000ff1e03f */
[----:B------:R-:W-:Y:S02]  /*4d10*/  UIADD3 UR40, UR37, 0x9000, URZ ;  /* 0x0000900025287890 */ /* 0x000fe4000fffe03f */
[----:B------:R-:W-:-:S02]  /*4d20*/  UIADD3.X UR5, URZ, UR7, URZ, UP0, !UPT ;  /* 0x000000073f057290 */ /* 0x000fc400087fe43f */
[----:B------:R-:W-:Y:S02]  /*4d30*/  UIADD3 UR6, UP0, UR6, 0x670, URZ ;  /* 0x0000067006067890 */ /* 0x000fe4000ff1e03f */
[----:B------:R-:W-:Y:S02]  /*4d40*/  UIMAD UR42, UR42, 0x60, URZ ;  /* 0x000000602a2a78a4 */ /* 0x000fe4000f8e023f */
[----:B------:R-:W-:Y:S02]  /*4d50*/  UIADD3 UR32, UR37, 0xc000, URZ ;  /* 0x0000c00025207890 */ /* 0x000fe4000fffe03f */
[----:B------:R-:W-:Y:S02]  /*4d60*/  UIADD3 UR24, UR37, 0xf000, URZ ;  /* 0x0000f00025187890 */ /* 0x000fe4000fffe03f */
[----:B------:R-:W-:Y:S02]  /*4d70*/  UIADD3.X UR7, URZ, UR7, URZ, UP0, !UPT ;  /* 0x000000073f077290 */ /* 0x000fe400087fe43f */
[----:B------:R-:W-:-:S02]  /*4d80*/  UIADD3 UR16, UR37, 0x3000, URZ ;  /* 0x0000300025107890 */ /* 0x000fc4000fffe03f */
        /* <DEDUP_REMOVED lines=9> */
[----:B------:R-:W-:Y:S01]  /*4e20*/  UMOV UR26, UR42 ;  /* 0x0000002a001a7c82 */ /* 0x000fe20008000000 */
[----:B------:R1:W-:Y:S01]  /*4e30*/  UTMASTG.4D [UR40], [UR4] ;  /* 0x00000028040073b5 */ /* 0x0003e20008018000 */
        /* <DEDUP_REMOVED lines=9> */
[----:B------:R3:W-:Y:S01]  /*4ed0*/  UTMASTG.4D [UR24], [UR4] ;  /* 0x00000018040073b5 */ /* 0x0007e20008018000 */
[----:B-1----:R-:W-:-:S02]  /*4ee0*/  UMOV UR40, UR37 ;  /* 0x0000002500287c82 */ /* 0x002fc40008000000 */
[----:B------:R3:W-:Y:S01]  /*4ef0*/  UTMASTG.4D [UR40], [UR6] ;  /* 0x00000028060073b5 */ /* 0x0007e20008018000 */
[----:B------:R3:W-:Y:S01]  /*4f00*/  UTMASTG.4D [UR16], [UR6] ;  /* 0x00000010060073b5 */ /* 0x0007e20008018000 */
[----:B------:R3:W-:Y:S02]  /*4f10*/  UTMASTG.4D [UR8], [UR6] ;  /* 0x00000008060073b5 */ /* 0x0007e40008018000 */
[----:B---3--:R0:W-:Y:S02]  /*4f20*/  UTMACMDFLUSH ;  /* 0x00000000000079b7 */ /* 0x0081e40000000000 */
.L_x_2689:
[----:B------:R-:W-:Y:S05]  /*4f30*/  BSYNC B0 ;  /* 0x0000000000007941 */ /* 0x000fea0003800000 */
.L_x_2688:
[----:B------:R-:W-:-:S04]  /*4f40*/  DEPBAR.LE SB0, 0x0 ;  /* 0x000080000000791a */ /* 0x000fc80000000000 */
[----:B------:R-:W-:Y:S05]  /*4f50*/  EXIT ;  /* 0x000000000000794d */ /* 0x000fea0003800000 */
.L_x_2683:
[----:B------:R-:W2:Y:S01]  /*4f60*/  S2R R0, SR_TID.X ;  /* 0x0000000000007919 */ /* 0x000ea20000002100 */
[----:B------:R-:W3:Y:S01]  /*4f70*/  LDC R8, c[0x0][0xb2c] ;  /* 0x0002cb00ff087b82 */ /* 0x000ee20000000800 */
[----:B------:R-:W-:Y:S01]  /*4f80*/  ULOP3.LUT UR45, URZ, UR45, URZ, 0x33, !UPT ;  /* 0x0000002d3f2d7292 */ /* 0x000fe2000f8e333f */
[----:B------:R-:W-:Y:S01]  /*4f90*/  BSSY B0, `(.L_x_2690) ;  /* 0x0000031000007945 */ /* 0x000fe20003800000 */
[----:B------:R-:W-:Y:S02]  /*4fa0*/  USHF.R.S32.HI UR6, URZ, 0x1f, UR43 ;  /* 0x0000001f3f067899 */ /* 0x000fe4000801142b */
[----:B------:R-:W-:-:S03]  /*4fb0*/  USHF.R.S32.HI UR7, URZ, 0x1f, UR44 ;  /* 0x0000001f3f077899 */ /* 0x000fc6000801142c */
[----:B-1----:R-:W1:Y:S08]  /*4fc0*/  LDC.64 R2, c[0x0][0x820] ;  /* 0x00020800ff027b82 */ /* 0x002e700000000a00 */
[----:B------:R-:W4:Y:S08]  /*4fd0*/  LDC.64 R16, c[0x0][0x808] ;  /* 0x00020200ff107b82 */ /* 0x000f300000000a00 */
[----:B------:R-:W5:Y:S01]  /*4fe0*/  LDC.64 R10, c[0x0][0x828] ;  /* 0x00020a00ff0a7b82 */ /* 0x000f620000000a00 */
[----:B---3--:R-:W-:-:S02]  /*4ff0*/  VIADD R9, R8, UR45 ;  /* 0x0000002d08097c36 */ /* 0x008fc40008000000 */
[----:B--2---:R-:W-:-:S05]  /*5000*/  VIADD R7, R0, 0xffffff80 ;  /* 0xffffff8000077836 */ /* 0x004fca0000000000 */
[----:B------:R-:W2:Y:S01]  /*5010*/  LDC.64 R18, c[0x0][0x850] ;  /* 0x00021400ff127b82 */ /* 0x000ea20000000a00 */
[----:B-1----:R-:W-:Y:S02]  /*5020*/  IMAD R0, R2, UR6, RZ ;  /* 0x0000000602007c24 */ /* 0x002fe4000f8e02ff */
[----:B------:R-:W-:-:S05]  /*5030*/  IMAD.HI R4, R7, 0x2aaaaaab, RZ ;  /* 0x2aaaaaab07047827 */ /* 0x000fca00078e02ff */
[----:B------:R-:W-:Y:S01]  /*5040*/  SHF.R.U32.HI R5, RZ, 0x1f, R4 ;  /* 0x0000001fff057819 */ /* 0x000fe20000011604 */
[----:B----4-:R-:W-:Y:S01]  /*5050*/  IMAD R23, R9, -0x60, R16 ;  /* 0xffffffa009177824 */ /* 0x010fe200078e0210 */
[----:B------:R-:W1:Y:S02]  /*5060*/  LDC.64 R20, c[0x0][0x858] ;  /* 0x00021600ff147b82 */ /* 0x000e640000000a00 */
[----:B------:R-:W-:Y:S01]  /*5070*/  LEA.HI.SX32 R4, R4, R5, 0x1e ;  /* 0x0000000504047211 */ /* 0x000fe200078ff2ff */
[----:B------:R-:W-:-:S03]  /*5080*/  IMAD R5, R3, UR43, R0 ;  /* 0x0000002b03057c24 */ /* 0x000fc6000f8e0200 */
[CC--:B------:R-:W-:Y:S01]  /*5090*/  ISETP.GE.AND P3, PT, R4.reuse, R23.reuse, PT ;  /* 0x000000170400720c */ /* 0x0c0fe20003f66270 */
[C---:B------:R-:W-:Y:S02]  /*50a0*/  IMAD R6, R4.reuse, -0x18, R7 ;  /* 0xffffffe804067824 */ /* 0x040fe400078e0207 */
[----:B------:R-:W-:Y:S02]  /*50b0*/  VIADD R0, R4, 0x10 ;  /* 0x0000001004007836 */ /* 0x000fe40000000000 */
[----:B------:R-:W-:Y:S02]  /*50c0*/  IMAD.SHL.U32 R6, R6, 0x8, RZ ;  /* 0x0000000806067824 */ /* 0x000fe400078e00ff */
[----:B------:R-:W-:Y:S01]  /*50d0*/  VIADD R8, R4, 0x40 ;  /* 0x0000004004087836 */ /* 0x000fe20000000000 */
[----:B------:R-:W-:Y:S01]  /*50e0*/  ISETP.GE.AND P4, PT, R0, R23, PT ;  /* 0x000000170000720c */ /* 0x000fe20003f86270 */
[----:B------:R-:W-:Y:S01]  /*50f0*/  VIADD R0, R4, 0x20 ;  /* 0x0000002004007836 */ /* 0x000fe20000000000 */
[----:B------:R-:W-:-:S02]  /*5100*/  SHF.R.S32.HI R7, RZ, 0x1f, R6 ;  /* 0x0000001fff077819 */ /* 0x000fc40000011406 */
[----:B------:R-:W-:Y:S02]  /*5110*/  ISETP.GE.OR P6, PT, R6, R17, P3 ;  /* 0x000000110600720c */ /* 0x000fe40001fc6670 */
[-C--:B------:R-:W-:Y:S01]  /*5120*/  ISETP.GE.AND P5, PT, R0, R23.reuse, PT ;  /* 0x000000170000720c */ /* 0x080fe20003fa6270 */
[----:B------:R-:W-:Y:S01]  /*5130*/  IMAD.WIDE.U32 R2, R2, UR43, R6 ;  /* 0x0000002b02027c25 */ /* 0x000fe2000f8e0006 */
[----:B------:R-:W-:Y:S02]  /*5140*/  ISETP.GE.AND P1, PT, R8, R23, PT ;  /* 0x000000170800720c */ /* 0x000fe40003f26270 */
[----:B------:R-:W-:Y:S01]  /*5150*/  ISETP.GE.OR P2, PT, R6, R17, P4 ;  /* 0x000000110600720c */ /* 0x000fe20002746670 */
[----:B------:R-:W-:Y:S02]  /*5160*/  IMAD.IADD R3, R3, 0x1, R5 ;  /* 0x0000000103037824 */ /* 0x000fe400078e0205 */
[----:B------:R-:W-:Y:S02]  /*5170*/  VIADD R5, R4, 0x30 ;  /* 0x0000003004057836 */ /* 0x000fe40000000000 */
[----:B-----5:R-:W-:-:S02]  /*5180*/  IMAD R0, R10, UR7, RZ ;  /* 0x000000070a007c24 */ /* 0x020fc4000f8e02ff */
[----:B------:R-:W-:Y:S01]  /*5190*/  IMAD.WIDE.U32 R12, R10, UR44, R2 ;  /* 0x0000002c0a0c7c25 */ /* 0x000fe2000f8e0002 */
[----:B------:R-:W-:Y:S02]  /*51a0*/  ISETP.GE.AND P0, PT, R5, R23, PT ;  /* 0x000000170500720c */ /* 0x000fe40003f06270 */
[----:B------:R-:W-:Y:S01]  /*51b0*/  SHF.R.S32.HI R5, RZ, 0x1f, R4 ;  /* 0x0000001fff057819 */ /* 0x000fe20000011404 */
[----:B------:R-:W-:Y:S02]  /*51c0*/  IMAD R11, R11, UR44, R0 ;  /* 0x0000002c0b0b7c24 */ /* 0x000fe4000f8e0200 */
[----:B------:R-:W-:-:S04]  /*51d0*/  IMAD.WIDE R2, R9, 0x60, R4 ;  /* 0x0000006009027825 */ /* 0x000fc800078e0204 */
[----:B------:R-:W-:Y:S01]  /*51e0*/  IMAD.IADD R11, R13, 0x1, R11 ;  /* 0x000000010d0b7824 */ /* 0x000fe200078e020b */
[----:B--2---:R-:W-:Y:S06]  /*51f0*/  @P6 BRA `(.L_x_2691) ;  /* 0x0000000000286947 */ /* 0x004fec0003800000 */
        /* <DEDUP_REMOVED lines=10> */
.L_x_2691:
[----:B------:R-:W-:Y:S05]  /*52a0*/  BSYNC B0 ;  /* 0x0000000000007941 */ /* 0x000fea0003800000 */
.L_x_2690:
[----:B------:R-:W-:Y:S01]  /*52b0*/  BSSY B0, `(.L_x_2692) ;  /* 0x0000010000007945 */ /* 0x000fe20003800000 */
[----:B------:R-:W-:-:S03]  /*52c0*/  ISETP.GE.OR P6, PT, R6, R17, P5 ;  /* 0x000000110600720c */ /* 0x000fc60002fc6670 */
[----:B------:R-:W-:Y:S10]  /*52d0*/  @P2 BRA `(.L_x_2693) ;  /* 0x0000000000342947 */ /* 0x000ff40003800000 */
        /* <DEDUP_REMOVED lines=13> */
.L_x_2693:
[----:B------:R-:W-:Y:S05]  /*53b0*/  BSYNC B0 ;  /* 0x0000000000007941 */ /* 0x000fea0003800000 */
.L_x_2692:
[----:B------:R-:W-:Y:S01]  /*53c0*/  BSSY B0, `(.L_x_2694) ;  /* 0x0000010000007945 */ /* 0x000fe20003800000 */
[----:B------:R-:W-:-:S03]  /*53d0*/  ISETP.GE.OR P2, PT, R6, R17, P0 ;  /* 0x000000110600720c */ /* 0x000fc60000746670 */
[----:B------:R-:W-:Y:S10]  /*53e0*/  @P6 BRA `(.L_x_2695) ;  /* 0x0000000000346947 */ /* 0x000ff40003800000 */
        /* <DEDUP_REMOVED lines=13> */
.L_x_2695:
[----:B------:R-:W-:Y:S05]  /*54c0*/  BSYNC B0 ;  /* 0x0000000000007941 */ /* 0x000fea0003800000 */
.L_x_2694:
        /* <DEDUP_REMOVED lines=17> */
.L_x_2697:
[----:B------:R-:W-:Y:S05]  /*55e0*/  BSYNC B0 ;  /* 0x0000000000007941 */ /* 0x000fea0003800000 */
.L_x_2696:
[----:B------:R-:W-:Y:S01]  /*55f0*/  BSSY B0, `(.L_x_2698) ;  /* 0x0000011000007945 */ /* 0x000fe20003800000 */
[----:B------:R-:W-:Y:S01]  /*5600*/  ISETP.GE.AND P2, PT, R0, R23, PT ;  /* 0x000000170000720c */ /* 0x000fe20003f46270 */
[----:B-1----:R-:W-:Y:S02]  /*5610*/  IMAD R8, R18, UR6, RZ ;  /* 0x0000000612087c24 */ /* 0x002fe4000f8e02ff */
        /* <DEDUP_REMOVED lines=14> */
.L_x_2699:
[----:B------:R-:W-:Y:S05]  /*5700*/  BSYNC B0 ;  /* 0x0000000000007941 */ /* 0x000fea0003800000 */
.L_x_2698:
        /* <DEDUP_REMOVED lines=8> */
[----:B------:R-:W-:Y:S01]  /*5790*/  IMAD R0, R20, UR7, RZ ;  /* 0x0000000714007c24 */ /* 0x000fe2000f8e02ff */
[----:B------:R-:W-:Y:S01]  /*57a0*/  ISETP.GE.OR P5, PT, R6, UR4, P5 ;  /* 0x0000000406007c0c */ /* 0x000fe2000afa6670 */
[----:B------:R-:W-:Y:S01]  /*57b0*/  IMAD.WIDE.U32 R8, R20, UR44, R4 ;  /* 0x0000002c14087c25 */ /* 0x000fe2000f8e0004 */
[----:B------:R-:W-:-:S02]  /*57c0*/  ISETP.GE.OR P0, PT, R6, UR4, P0 ;  /* 0x0000000406007c0c */ /* 0x000fc40008706670 */
[C---:B------:R-:W-:Y:S01]  /*57d0*/  ISETP.GE.OR P1, PT, R6.reuse, UR4, P1 ;  /* 0x0000000406007c0c */ /* 0x040fe20008f26670 */
[----:B-1234-:R-:W-:Y:S01]  /*57e0*/  IMAD R15, R21, UR44, R0 ;  /* 0x0000002c150f7c24 */ /* 0x01efe2000f8e0200 */
        /* <DEDUP_REMOVED lines=15> */
.L_x_2701:
[----:B------:R-:W-:Y:S05]  /*58e0*/  BSYNC B0 ;  /* 0x0000000000007941 */ /* 0x000fea0003800000 */
.L_x_2700:
        /* <DEDUP_REMOVED lines=13> */
.L_x_2703:
[----:B------:R-:W-:Y:S05]  /*59c0*/  BSYNC B0 ;  /* 0x0000000000007941 */ /* 0x000fea0003800000 */
.L_x_2702:
        /* <DEDUP_REMOVED lines=15> */
.L_x_2705:
[----:B------:R-:W-:Y:S05]  /*5ac0*/  BSYNC B0 ;  /* 0x0000000000007941 */ /* 0x000fea0003800000 */
.L_x_2704:
        /* <DEDUP_REMOVED lines=15> */
.L_x_2707:
[----:B------:R-:W-:Y:S05]  /*5bc0*/  BSYNC B0 ;  /* 0x0000000000007941 */ /* 0x000fea0003800000 */
.L_x_2706:
        /* <DEDUP_REMOVED lines=15> */
.L_x_2709:
[----:B------:R-:W-:Y:S05]  /*5cc0*/  BSYNC B0 ;  /* 0x0000000000007941 */ /* 0x000fea0003800000 */
.L_x_2708:
        /* <DEDUP_REMOVED lines=15> */
.L_x_2711:
[----:B------:R-:W-:Y:S05]  /*5dc0*/  BSYNC B0 ;  /* 0x0000000000007941 */ /* 0x000fea0003800000 */
.L_x_2710:
        /* <DEDUP_REMOVED lines=15> */
.L_x_2713:
[----:B------:R-:W-:Y:S05]  /*5ec0*/  BSYNC B0 ;  /* 0x0000000000007941 */ /* 0x000fea0003800000 */
.L_x_2712:
[----:B------:R-:W-:Y:S05]  /*5ed0*/  EXIT ;  /* 0x000000000000794d */ /* 0x000fea0003800000 */
.L_x_2660:
        /* <DEDUP_REMOVED lines=30> */
.L_x_2717:
[----:B------:R-:W-:Y:S01]  /*60c0*/  ULDC UR9, c[0x0][0xb44] ;  /* 0x0002d10000097ab9 */ /* 0x000fe20000000800 */
[----:B------:R-:W-:Y:S01]  /*60d0*/  UMOV UR7, UR8 ;  /* 0x0000000800077c82 */ /* 0x000fe20008000000 */
[----:B------:R-:W-:-:S11]  /*60e0*/  UISETP.NE.AND UP0, UPT, UR9, 0x1, UPT ;  /* 0x000000010900788c */ /* 0x000fd6000bf05270 */
[----:B------:R-:W-:Y:S02]  /*60f0*/  @UP0 ULDC.64 UR10, c[0x0][0xb48] ;  /* 0x0002d200000a0ab9 */ /* 0x000fe40000000a00 */
[----:B------:R-:W-:-:S04]  /*6100*/  UIMAD.WIDE.U32 UR4, UR8, UR10, URZ ;  /* 0x0000000a080472a5 */ /* 0x000fc8000f8e003f */
[----:B------:R-:W-:-:S04]  /*6110*/  @UP0 USHF.R.U32.HI UR7, URZ, UR11, UR5 ;  /* 0x0000000b3f070299 */ /* 0x000fc80008011605 */
[----:B------:R-:W-:-:S12]  /*6120*/  UIMAD UR4, UR7, UR9, URZ ;  /* 0x00000009070472a4 */ /* 0x000fd8000f8e023f */
.L_x_2718:
[----:B------:R-:W-:Y:S01]  /*6130*/  ULDC UR16, c[0x0][0xb38] ;  /* 0x0002ce0000107ab9 */ /* 0x000fe20000000800 */
[----:B------:R-:W-:Y:S02]  /*6140*/  UIADD3 UR4, UR8, -UR4, URZ ;  /* 0x8000000408047290 */ /* 0x000fe4000fffe03f */
[----:B------:R-:W-:Y:S01]  /*6150*/  UISETP.NE.AND UP0, UPT, UR16, 0x1, UPT ;  /* 0x000000011000788c */ /* 0x000fe2000bf05270 */
[----:B------:R-:W-:Y:S01]  /*6160*/  ULDC UR5, c[0x0][0xb44] ;  /* 0x0002d10000057ab9 */ /* 0x000fe20000000800 */
[----:B------:R-:W-:Y:S02]  /*6170*/  ULOP3.LUT UR7, URZ, UR7, URZ, 0x33, !UPT ;  /* 0x000000073f077292 */ /* 0x000fe4000f8e333f */
[----:B------:R-:W-:Y:S01]  /*6180*/  UIMAD UR6, UR6, UR5, UR4 ;  /* 0x00000005060672a4 */ /* 0x000fe2000f8e0204 */
[----:B------:R-:W-:Y:S02]  /*6190*/  ULDC UR18, c[0x0][0xb2c] ;  /* 0x0002cb0000127ab9 */ /* 0x000fe40000000800 */
[----:B------:R-:W-:-:S04]  /*61a0*/  UIADD3 UR18, UR7, UR18, URZ ;  /* 0x0000001207127290 */ /* 0x000fc8000fffe03f */
        /* <DEDUP_REMOVED lines=14> */
[----:B------:R-:W-:-:S04]  /*6290*/  UIADD3 UR4, -UR5, UR4, -UR20 ;  /* 0x0000000405047290 */ /* 0x000fc8000fffe914 */
        /* <DEDUP_REMOVED lines=8> */
[----:B------:R-:W-:-:S06]  /*6320*/  UISETP.GT.AND UP0, UPT, UR5, UR8, UPT ;  /* 0x000000080500728c */ /* 0x000fcc000bf04270 */
[----:B------:R-:W-:-:S13]  /*6330*/  PLOP3.LUT P0, PT, PT, PT, UP0, 0x80, 0x0 ;  /* 0x000000000000781c */ /* 0x000fda0003f0f008 */
[----:B------:R-:W-:Y:S05]  /*6340*/  @!P0 BRA `(.L_x_2716) ;  /* 0x0000003c00d88947 */ /* 0x000fea0003800000 */
[----:B------:R-:W-:Y:S01]  /*6350*/  USHF.R.S32.HI UR19, URZ, 0x1f, UR16 ;  /* 0x0000001f3f137899 */ /* 0x000fe20008011410 */
[----:B------:R-:W1:Y:S01]  /*6360*/  S2R R0, SR_TID.X ;  /* 0x0000000000007919 */ /* 0x000e620000002100 */
[----:B------:R-:W-:Y:S01]  /*6370*/  ULDC.64 UR12, c[0x0][0x2d8] ;  /* 0x0000b600000c7ab9 */ /* 0x000fe20000000a00 */
[----:B------:R-:W-:Y:S01]  /*6380*/  UIADD3 UR11, UR5, -UR8, URZ ;  /* 0x80000008050b7290 */ /* 0x000fe2000fffe03f */
[----:B------:R-:W-:Y:S01]  /*6390*/  LOP3.LUT R10, RZ, UR18, RZ, 0x33, !PT ;  /* 0x00000012ff0a7c12 */ /* 0x000fe2000f8e33ff */
[----:B------:R-:W-:Y:S02]  /*63a0*/  UIMAD UR4, UR19, UR12, URZ ;  /* 0x0000000c130472a4 */ /* 0x000fe4000f8e023f */
[----:B------:R-:W-:Y:S02]  /*63b0*/  UIMAD.WIDE.U32 UR6, UR16, UR12, URZ ;  /* 0x0000000c100672a5 */ /* 0x000fe4000f8e003f */
[----:B------:R-:W-:Y:S02]  /*63c0*/  UIMAD UR4, UR16, UR13, UR4 ;  /* 0x0000000d100472a4 */ /* 0x000fe4000f8e0204 */
[----:B------:R-:W-:-:S02]  /*63d0*/  USHF.R.S32.HI UR9, URZ, 0x1f, UR10 ;  /* 0x0000001f3f097899 */ /* 0x000fc4000801140a */
[----:B------:R-:W-:Y:S02]  /*63e0*/  UIADD3 UR7, UR7, UR4, URZ ;  /* 0x0000000407077290 */ /* 0x000fe4000fffe03f */
[----:B------:R-:W-:Y:S01]  /*63f0*/  ULOP3.LUT UR14, UR11, 0x1, URZ, 0xc0, !UPT ;  /* 0x000000010b0e7892 */ /* 0x000fe2000f8ec03f */
[----:B------:R-:W-:Y:S01]  /*6400*/  ULDC.64 UR12, c[0x0][0x2e0] ;  /* 0x0000b800000c7ab9 */ /* 0x000fe20000000a00 */
[----:B------:R-:W-:Y:S01]  /*6410*/  ULDC UR15, c[0x0][0x288] ;  /* 0x0000a200000f7ab9 */ /* 0x000fe20000000800 */
[----:B------:R-:W-:Y:S02]  /*6420*/  UIMAD UR9, UR9, UR12, URZ ;  /* 0x0000000c090972a4 */ /* 0x000fe4000f8e023f */
[----:B------:R-:W-:Y:S02]  /*6430*/  UIMAD.WIDE.U32 UR6, UR10, UR12, UR6 ;  /* 0x0000000c0a0672a5 */ /* 0x000fe4000f8e0006 */
[----:B------:R-:W-:Y:S02]  /*6440*/  UISETP.NE.U32.AND UP0, UPT, UR14, 0x1, UPT ;  /* 0x000000010e00788c */ /* 0x000fe4000bf05070 */
[----:B------:R-:W-:-:S02]  /*6450*/  UIADD3 UR12, UR20, 0x5f, URZ ;  /* 0x0000005f140c7890 */ /* 0x000fc4000fffe03f */
[----:B------:R-:W-:Y:S02]  /*6460*/  UIMAD UR9, UR10, UR13, UR9 ;  /* 0x0000000d0a0972a4 */ /* 0x000fe4000f8e0209 */
[----:B------:R-:W-:Y:S01]  /*6470*/  UIMAD.WIDE UR12, UR12, 0x2aaaaaab, URZ ;  /* 0x2aaaaaab0c0c78a5 */ /* 0x000fe2000f8e023f */
[----:B------:R-:W-:Y:S01]  /*6480*/  PLOP3.LUT P1, PT, PT, PT, UP0, 0x80, 0x0 ;  /* 0x000000000000781c */ /* 0x000fe20003f2f008 */
[----:B------:R-:W-:Y:S02]  /*6490*/  UIMAD UR4, UR10, UR15, URZ ;  /* 0x0000000f0a0472a4 */ /* 0x000fe4000f8e023f */
[----:B------:R-:W-:Y:S01]  /*64a0*/  UIADD3 UR10, UR20, 0x9f, -UR17 ;  /* 0x0000009f140a7890 */ /* 0x000fe2000fffe811 */
[----:B-1----:R-:W-:Y:S01]  /*64b0*/  LOP3.LUT R0, R0, 0x1f, RZ, 0xc0, !PT ;  /* 0x0000001f00007812 */ /* 0x002fe200078ec0ff */
[----:B------:R-:W-:Y:S01]  /*64c0*/  UIADD3 UR11, UP1, UR16, UR4, URZ ;  /* 0x00000004100b7290 */ /* 0x000fe2000ff3e03f */
[----:B------:R-:W-:Y:S02]  /*64d0*/  ULDC UR17, c[0x0][0x760] ;  /* 0x0001d80000117ab9 */ /* 0x000fe40000000800 */
[----:B------:R-:W-:Y:S01]  /*64e0*/  UMOV UR16, UR13 ;  /* 0x0000000d00107c82 */ /* 0x000fe20008000000 */
[----:B------:R-:W-:Y:S01]  /*64f0*/  ELECT P0, URZ, PT ;  /* 0x00000000003f782f */ /* 0x000fe20003800000 */
[----:B------:R-:W-:-:S02]  /*6500*/  USHF.R.U32.HI UR14, URZ, 0x1f, UR16 ;  /* 0x0000001f3f0e7899 */ /* 0x000fc40008011610 */
[----:B------:R-:W-:Y:S02]  /*6510*/  UIMAD UR12, UR15, UR17, URZ ;  /* 0x000000110f0c72a4 */ /* 0x000fe4000f8e023f */
[----:B------:R-:W-:Y:S02]  /*6520*/  ULEA.HI.X.SX32 UR13, UR4, UR19, 0x1, UP1 ;  /* 0x00000013040d7291 */ /* 0x000fe400088f0e3f */
[----:B------:R-:W-:Y:S02]  /*6530*/  ULEA.HI.SX32 UR16, UR16, UR14, 0x1c ;  /* 0x0000000e10107291 */ /* 0x000fe4000f8fe23f */
[----:B------:R-:W-:Y:S01]  /*6540*/  UIADD3 UR25, UR7, UR9, URZ ;  /* 0x0000000907197290 */ /* 0x000fe2000fffe03f */
[----:B------:R-:W-:Y:S11]  /*6550*/  @P1 BRA `(.L_x_2719) ;  /* 0x0000000400ec1947 */ /* 0x000ff60003800000 */
        /* <DEDUP_REMOVED lines=11> */
[----:B------:R-:W-:-:S04]  /*6610*/  ULEA UR14, UR8, UR10, 0x6 ;  /* 0x0000000a080e7291 */ /* 0x000fc8000f8e303f */
[----:B------:R-:W-:-:S04]  /*6620*/  UIMAD.WIDE UR14, UR14, 0x2aaaaaab, URZ ;  /* 0x2aaaaaab0e0e78a5 */ /* 0x000fc8000f8e023f */
[----:B------:R-:W-:-:S04]  /*6630*/  USHF.R.U32.HI UR4, URZ, 0x1f, UR15 ;  /* 0x0000001f3f047899 */ /* 0x000fc8000801160f */
[----:B------:R-:W-:-:S04]  /*6640*/  ULEA.HI.SX32 UR4, UR15, UR4, 0x1c ;  /* 0x000000040f047291 */ /* 0x000fc8000f8fe23f */
[----:B------:R-:W-:-:S04]  /*6650*/  UISETP.LT.AND UP0, UPT, UR16, UR4, UPT ;  /* 0x000000041000728c */ /* 0x000fc8000bf01270 */
[----:B------:R-:W-:-:S06]  /*6660*/  USEL UR4, UR16, UR4, UP0 ;  /* 0x0000000410047287 */ /* 0x000fcc0008000000 */
[----:B------:R-:W-:-:S07]  /*6670*/  VIADD R5, R10, UR4 ;  /* 0x000000040a057c36 */ /* 0x000fce0008000000 */
.L_x_2722:
[----:B------:R-:W2:Y:S04]  /*6680*/  LDG.E.STRONG.GPU R4, desc[UR38][R2.64] ;  /* 0x0000002602047981 */ /* 0x000ea8000c1ef900 */
[----:B--2---:R-:W-:Y:S01]  /*6690*/  CCTL.IVALL ;  /* 0x00000000ff00798f */ /* 0x004fe20002000000 */
[----:B------:R-:W-:Y:S05]  /*66a0*/  YIELD ;  /* 0x0000000000007946 */ /* 0x000fea0003800000 */
[----:B------:R-:W-:-:S13]  /*66b0*/  ISETP.NE.AND P1, PT, R4, R5, PT ;  /* 0x000000050400720c */ /* 0x000fda0003f25270 */
[----:B------:R-:W-:Y:S05]  /*66c0*/  @P1 BRA `(.L_x_2722) ;  /* 0xfffffffc00ec1947 */ /* 0x000fea000383ffff */
.L_x_2721:
[----:B------:R-:W-:Y:S05]  /*66d0*/  BSYNC B1 ;  /* 0x0000000000017941 */ /* 0x000fea0003800000 */
.L_x_2720:
[----:B------:R-:W-:-:S03]  /*66e0*/  UMOV UR4, 0xffffffff ;  /* 0xffffffff00047882 */ /* 0x000fc60000000000 */
[----:B------:R-:W-:Y:S05]  /*66f0*/  BRA.DIV UR4, `(.L_x_2723) ;  /* 0x0000003e04547947 */ /* 0x000fea000b800000 */
[----:B------:R-:W-:Y:S01]  /*6700*/  NOP ;  /* 0x0000000000007918 */ /* 0x000fe20000000000 */
.L_x_2803:
        /* <DEDUP_REMOVED lines=22> */
.L_x_2725:
[----:B------:R-:W-:Y:S05]  /*6870*/  BSYNC B1 ;  /* 0x0000000000017941 */ /* 0x000fea0003800000 */
.L_x_2724:
[----:B------:R-:W-:Y:S06]  /*6880*/  BAR.SYNC.DEFER_BLOCKING 0xe, 0xa0 ;  /* 0x0382800000007b1d */ /* 0x000fec0000010000 */
[----:B------:R-:W-:Y:S04]  /*6890*/  BSSY B1, `(.L_x_2726) ;  /* 0x0000012000017945 */ /* 0x000fe80003800000 */
[----:B------:R-:W-:Y:S05]  /*68a0*/  @!P0 BRA `(.L_x_2727) ;  /* 0x0000000000408947 */ /* 0x000fea0003800000 */
[----:B------:R-:W1:Y:S01]  /*68b0*/  S2UR UR18, SR_CgaCtaId ;  /* 0x00000000001279c3 */ /* 0x000e620000008800 */
[----:B------:R-:W-:Y:S01]  /*68c0*/  R2UR UR4, R7 ;  /* 0x00000000070472ca */ /* 0x000fe200000e0000 */
[----:B------:R-:W-:Y:S01]  /*68d0*/  UMOV UR17, 0x400 ;  /* 0x0000040000117882 */ /* 0x000fe20000000000 */
[----:B------:R-:W-:-:S11]  /*68e0*/  ULDC.64 UR14, c[0x0][0x2c0] ;  /* 0x0000b000000e7ab9 */ /* 0x000fd60000000a00 */
[----:B------:R-:W-:-:S04]  /*68f0*/  UIADD3 UR4, UR4, 0x1000, URZ ;  /* 0x0000100004047890 */ /* 0x000fc8000fffe03f */
[----:B------:R-:W-:-:S04]  /*6900*/  UIADD3 UR19, UP0, UR4, UR6, URZ ;  /* 0x0000000604137290 */ /* 0x000fc8000ff1e03f */
[----:B------:R-:W-:Y:S02]  /*6910*/  ULEA.HI.X.SX32 UR4, UR4, UR25, 0x1, UP0 ;  /* 0x0000001904047291 */ /* 0x000fe400080f0e3f */
[----:B-1----:R-:W-:Y:S02]  /*6920*/  ULEA UR17, UR18, UR17, 0x18 ;  /* 0x0000001112117291 */ /* 0x002fe4000f8ec03f */
[----:B------:R-:W-:Y:S02]  /*6930*/  ULEA UR14, UP0, UR19, UR14, 0x2 ;  /* 0x0000000e130e7291 */ /* 0x000fe4000f80103f */
[----:B------:R-:W-:Y:S02]  /*6940*/  UIADD3 UR17, UR17, 0x16000, URZ ;  /* 0x0001600011117890 */ /* 0x000fe4000fffe03f */
[----:B------:R-:W-:Y:S01]  /*6950*/  ULEA.HI.X UR15, UR19, UR15, UR4, 0x2, UP0 ;  /* 0x0000000f130f7291 */ /* 0x000fe200080f1404 */
[----:B------:R-:W-:Y:S02]  /*6960*/  UMOV UR18, 0x0 ;  /* 0x0000000000127882 */ /* 0x000fe40000000000 */
[----:B------:R-:W-:Y:S01]  /*6970*/  UMOV UR4, 0x400 ;  /* 0x0000040000047882 */ /* 0x000fe20000000000 */
[----:B------:R-:W-:-:S05]  /*6980*/  UMOV UR19, 0x14f00000 ;  /* 0x14f0000000137882 */ /* 0x000fca0000000000 */
[----:B------:R1:W-:Y:S02]  /*6990*/  UBLKRED.G.S.ADD.F32.RN [UR14], [UR17], UR4, desc[UR18] ;  /* 0x0000120e110073bb */ /* 0x0003e400080a1404 */
[----:B-1----:R0:W-:Y:S02]  /*69a0*/  UTMACMDFLUSH ;  /* 0x00000000000079b7 */ /* 0x0021e40000000000 */
.L_x_2727:
[----:B------:R-:W-:Y:S05]  /*69b0*/  BSYNC B1 ;  /* 0x0000000000017941 */ /* 0x000fea0003800000 */
.L_x_2726:
        /* <DEDUP_REMOVED lines=17> */
[----:B------:R1:W-:Y:S01]  /*6ad0*/  UBLKRED.G.S.ADD.F32.RN [UR14], [UR17], UR4, desc[UR18] ;  /* 0x0000120e110073bb */ /* 0x0003e200080a1404 */
[----:B------:R0:W-:Y:S01]  /*6ae0*/  UTMACMDFLUSH ;  /* 0x00000000000079b7 */ /* 0x0001e20000000000 */
[----:B-1----:R-:W-:-:S04]  /*6af0*/  DEPBAR.LE SB0, 0x2 ;  /* 0x000080800000791a */ /* 0x002fc80000000000 */
.L_x_2729:
[----:B------:R-:W-:Y:S05]  /*6b00*/  BSYNC B1 ;  /* 0x0000000000017941 */ /* 0x000fea0003800000 */
.L_x_2728:
[----:B------:R-:W-:Y:S06]  /*6b10*/  BAR.ARV 0xa, 0xa0 ;  /* 0x0282800000007b1d */ /* 0x000fec0000002000 */
[----:B------:R-:W-:Y:S04]  /*6b20*/  BSSY B1, `(.L_x_2730) ;  /* 0x0000003000017945 */ /* 0x000fe80003800000 */
[----:B------:R-:W-:Y:S05]  /*6b30*/  @!P0 BRA `(.L_x_2731) ;  /* 0x0000000000048947 */ /* 0x000fea0003800000 */
[----:B------:R-:W-:-:S04]  /*6b40*/  DEPBAR.LE SB0, 0x1 ;  /* 0x000080400000791a */ /* 0x000fc80000000000 */
.L_x_2731:
[----:B------:R-:W-:Y:S05]  /*6b50*/  BSYNC B1 ;  /* 0x0000000000017941 */ /* 0x000fea0003800000 */
.L_x_2730:
[----:B------:R-:W-:Y:S06]  /*6b60*/  BAR.ARV 0xb, 0xa0 ;  /* 0x02c2800000007b1d */ /* 0x000fec0000002000 */
[----:B------:R-:W-:Y:S04]  /*6b70*/  BSSY B1, `(.L_x_2732) ;  /* 0x0000003000017945 */ /* 0x000fe80003800000 */
[----:B------:R-:W-:Y:S05]  /*6b80*/  @!P0 BRA `(.L_x_2733) ;  /* 0x0000000000048947 */ /* 0x000fea0003800000 */
[----:B------:R-:W-:-:S04]  /*6b90*/  DEPBAR.LE SB0, 0x0 ;  /* 0x000080000000791a */ /* 0x000fc80000000000 */
.L_x_2733:
[----:B------:R-:W-:Y:S05]  /*6ba0*/  BSYNC B1 ;  /* 0x0000000000017941 */ /* 0x000fea0003800000 */
.L_x_2732:
        /* <DEDUP_REMOVED lines=19> */
.L_x_2735:
[----:B------:R-:W-:Y:S05]  /*6ce0*/  BSYNC B1 ;  /* 0x0000000000017941 */ /* 0x000fea0003800000 */
.L_x_2734:
[----:B------:R-:W-:Y:S01]  /*6cf0*/  UIADD3 UR17, UR8, 0x1, URZ ;  /* 0x0000000108117890 */ /* 0x000fe2000fffe03f */
[----:B------:R-:W-:Y:S11]  /*6d00*/  BRA `(.L_x_2736) ;  /* 0x0000000000047947 */ /* 0x000ff60003800000 */
.L_x_2719:
[----:B------:R-:W-:-:S05]  /*6d10*/  UMOV UR17, UR8 ;  /* 0x0000000800117c82 */ /* 0x000fca0008000000 */
.L_x_2736:
[----:B------:R-:W-:-:S04]  /*6d20*/  UIADD3 UR4, UR8, 0x1, URZ ;  /* 0x0000000108047890 */ /* 0x000fc8000fffe03f */
[----:B------:R-:W-:-:S06]  /*6d30*/  UISETP.NE.AND UP0, UPT, UR5, UR4, UPT ;  /* 0x000000040500728c */ /* 0x000fcc000bf05270 */
[----:B------:R-:W-:-:S13]  /*6d40*/  PLOP3.LUT P1, PT, PT, PT, UP0, 0x80, 0x0 ;  /* 0x000000000000781c */ /* 0x000fda0003f2f008 */
[----:B------:R-:W-:Y:S05]  /*6d50*/  @!P1 BRA `(.L_x_2716) ;  /* 0x0000003400549947 */ /* 0x000fea0003800000 */
[----:B------:R-:W-:Y:S01]  /*6d60*/  ULDC.64 UR14, c[0x0][0x2c0] ;  /* 0x0000b000000e7ab9 */ /* 0x000fe20000000a00 */
[----:B------:R-:W-:Y:S02]  /*6d70*/  UIADD3 UR21, UR9, UR7, URZ ;  /* 0x0000000709157290 */ /* 0x000fe4000fffe03f */
[----:B------:R-:W-:Y:S01]  /*6d80*/  ULEA UR20, UP0, UR6, UR14, 0x2 ;  /* 0x0000000e06147291 */ /* 0x000fe2000f80103f */
[----:B------:R-:W-:Y:S01]  /*6d90*/  UMOV UR22, UR17 ;  /* 0x0000001100167c82 */ /* 0x000fe20008000000 */
[----:B------:R-:W-:Y:S02]  /*6da0*/  UMOV UR4, URZ ;  /* 0x0000003f00047c82 */ /* 0x000fe40008000000 */
[----:B------:R-:W-:Y:S02]  /*6db0*/  ULEA.HI.X UR21, UR6, UR15, UR21, 0x2, UP0 ;  /* 0x0000000f06157291 */ /* 0x000fe400080f1415 */
[----:B------:R-:W-:-:S04]  /*6dc0*/  UIADD3 UR20, UP0, UR20, 0x4000, URZ ;  /* 0x0000400014147890 */ /* 0x000fc8000ff1e03f */
[----:B------:R-:W-:-:S12]  /*6dd0*/  UIADD3.X UR21, URZ, UR21, URZ, UP0, !UPT ;  /* 0x000000153f157290 */ /* 0x000fd800087fe43f */
.L_x_2769:
[----:B------:R-:W-:Y:S01]  /*6de0*/  UIMAD UR23, UR12, UR17, URZ ;  /* 0x000000110c1772a4 */ /* 0x000fe2000f8e023f */
[----:B------:R-:W-:Y:S01]  /*6df0*/  ISETP.NE.AND P2, PT, R0, RZ, PT ;  /* 0x000000ff0000720c */ /* 0x000fe20003f45270 */
[----:B------:R-:W-:Y:S01]  /*6e00*/  ULDC.64 UR14, c[0x0][0x768] ;  /* 0x0001da00000e7ab9 */ /* 0x000fe20000000a00 */
[----:B------:R-:W-:Y:S01]  /*6e10*/  ULEA UR28, UR17, UR10, 0x6 ;  /* 0x0000000a111c7291 */ /* 0x000fe2000f8e303f */
        /* <DEDUP_REMOVED lines=8> */
[----:B------:R-:W-:-:S04]  /*6ea0*/  UIMAD.WIDE UR18, UR28, 0x2aaaaaab, URZ ;  /* 0x2aaaaaab1c1278a5 */ /* 0x000fc8000f8e023f */
[----:B------:R-:W-:-:S04]  /*6eb0*/  USHF.R.U32.HI UR18, URZ, 0x1f, UR19 ;  /* 0x0000001f3f127899 */ /* 0x000fc80008011613 */
[----:B------:R-:W-:-:S04]  /*6ec0*/  ULEA.HI.SX32 UR18, UR19, UR18, 0x1c ;  /* 0x0000001213127291 */ /* 0x000fc8000f8fe23f */
[----:B------:R-:W-:-:S04]  /*6ed0*/  UISETP.LT.AND UP0, UPT, UR16, UR18, UPT ;  /* 0x000000121000728c */ /* 0x000fc8000bf01270 */
[----:B------:R-:W-:-:S06]  /*6ee0*/  USEL UR18, UR16, UR18, UP0 ;  /* 0x0000001210127287 */ /* 0x000fcc0008000000 */
[----:B------:R-:W-:-:S07]  /*6ef0*/  VIADD R5, R10, UR18 ;  /* 0x000000120a057c36 */ /* 0x000fce0008000000 */
.L_x_2739:
[----:B------:R-:W2:Y:S04]  /*6f00*/  LDG.E.STRONG.GPU R4, desc[UR38][R2.64] ;  /* 0x0000002602047981 */ /* 0x000ea8000c1ef900 */
[----:B--2---:R-:W-:Y:S01]  /*6f10*/  CCTL.IVALL ;  /* 0x00000000ff00798f */ /* 0x004fe20002000000 */
[----:B------:R-:W-:Y:S05]  /*6f20*/  YIELD ;  /* 0x0000000000007946 */ /* 0x000fea0003800000 */
[----:B------:R-:W-:-:S13]  /*6f30*/  ISETP.NE.AND P1, PT, R4, R5, PT ;  /* 0x000000050400720c */ /* 0x000fda0003f25270 */
[----:B------:R-:W-:Y:S05]  /*6f40*/  @P1 BRA `(.L_x_2739) ;  /* 0xfffffffc00ec1947 */ /* 0x000fea000383ffff */
.L_x_2738:
[----:B------:R-:W-:Y:S05]  /*6f50*/  BSYNC B1 ;  /* 0x0000000000017941 */ /* 0x000fea0003800000 */
.L_x_2737:
[----:B------:R-:W-:-:S03]  /*6f60*/  UMOV UR18, 0xffffffff ;  /* 0xffffffff00127882 */ /* 0x000fc60000000000 */
[----:B------:R-:W-:Y:S05]  /*6f70*/  BRA.DIV UR18, `(.L_x_2740) ;  /* 0x0000003612507947 */ /* 0x000fea000b800000 */
[----:B------:R-:W-:Y:S01]  /*6f80*/  NOP ;  /* 0x0000000000007918 */ /* 0x000fe20000000000 */
.L_x_2806:
        /* <DEDUP_REMOVED lines=19> */
.L_x_2742:
[----:B------:R-:W-:Y:S05]  /*70c0*/  BSYNC B1 ;  /* 0x0000000000017941 */ /* 0x000fea0003800000 */
.L_x_2741:
        /* <DEDUP_REMOVED lines=14> */
.L_x_2744:
[----:B------:R-:W-:Y:S05]  /*71b0*/  BSYNC B1 ;  /* 0x0000000000017941 */ /* 0x000fea0003800000 */
.L_x_2743:
        /* <DEDUP_REMOVED lines=15> */
.L_x_2746:
[----:B------:R-:W-:Y:S05]  /*72b0*/  BSYNC B1 ;  /* 0x0000000000017941 */ /* 0x000fea0003800000 */
.L_x_2745:
[----:B------:R-:W-:Y:S06]  /*72c0*/  BAR.ARV 0xa, 0xa0 ;  /* 0x0282800000007b1d */ /* 0x000fec0000002000 */
[----:B------:R-:W-:Y:S04]  /*72d0*/  BSSY B1, `(.L_x_2747) ;  /* 0x0000003000017945 */ /* 0x000fe80003800000 */
[----:B------:R-:W-:Y:S05]  /*72e0*/  @!P0 BRA `(.L_x_2748) ;  /* 0x0000000000048947 */ /* 0x000fea0003800000 */
[----:B------:R-:W-:-:S04]  /*72f0*/  DEPBAR.LE SB0, 0x1 ;  /* 0x000080400000791a */ /* 0x000fc80000000000 */
.L_x_2748:
[----:B------:R-:W-:Y:S05]  /*7300*/  BSYNC B1 ;  /* 0x0000000000017941 */ /* 0x000fea0003800000 */
.L_x_2747:
[----:B------:R-:W-:Y:S06]  /*7310*/  BAR.ARV 0xb, 0xa0 ;  /* 0x02c2800000007b1d */ /* 0x000fec0000002000 */
[----:B------:R-:W-:Y:S04]  /*7320*/  BSSY B1, `(.L_x_2749) ;  /* 0x0000003000017945 */ /* 0x000fe80003800000 */
[----:B------:R-:W-:Y:S05]  /*7330*/  @!P0 BRA `(.L_x_2750) ;  /* 0x0000000000048947 */ /* 0x000fea0003800000 */
[----:B------:R-:W-:-:S04]  /*7340*/  DEPBAR.LE SB0, 0x0 ;  /* 0x000080000000791a */ /* 0x000fc80000000000 */
.L_x_2750:
[----:B------:R-:W-:Y:S05]  /*7350*/  BSYNC B1 ;  /* 0x0000000000017941 */ /* 0x000fea0003800000 */
.L_x_2749:
        /* <DEDUP_REMOVED lines=19> */
.L_x_2752:
[----:B------:R-:W-:Y:S05]  /*7490*/  BSYNC B1 ;  /* 0x0000000000017941 */ /* 0x000fea0003800000 */
.L_x_2751:
        /* <DEDUP_REMOVED lines=9> */
[----:B------:R-:W-:-:S04]  /*7530*/  UIADD3 UR14, UR28, 0x40, URZ ;  /* 0x000000401c0e7890 */ /* 0x000fc8000fffe03f */
[----:B------:R-:W-:-:S04]  /*7540*/  UIMAD.WIDE UR14, UR14, 0x2aaaaaab, URZ ;  /* 0x2aaaaaab0e0e78a5 */ /* 0x000fc8000f8e023f */
[----:B------:R-:W-:-:S04]  /*7550*/  USHF.R.U32.HI UR14, URZ, 0x1f, UR15 ;  /* 0x0000001f3f0e7899 */ /* 0x000fc8000801160f */
[----:B------:R-:W-:-:S04]  /*7560*/  ULEA.HI.SX32 UR14, UR15, UR14, 0x1c ;  /* 0x0000000e0f0e7291 */ /* 0x000fc8000f8fe23f */
[----:B------:R-:W-:-:S04]  /*7570*/  UISETP.LT.AND UP0, UPT, UR16, UR14, UPT ;  /* 0x0000000e1000728c */ /* 0x000fc8000bf01270 */
[----:B------:R-:W-:-:S06]  /*7580*/  USEL UR14, UR16, UR14, UP0 ;  /* 0x0000000e100e7287 */ /* 0x000fcc0008000000 */
[----:B------:R-:W-:-:S07]  /*7590*/  VIADD R5, R10, UR14 ;  /* 0x0000000e0a057c36 */ /* 0x000fce0008000000 */
.L_x_2755:
[----:B------:R-:W2:Y:S04]  /*75a0*/  LDG.E.STRONG.GPU R4, desc[UR38][R2.64] ;  /* 0x0000002602047981 */ /* 0x000ea8000c1ef900 */
[----:B--2---:R-:W-:Y:S01]  /*75b0*/  CCTL.IVALL ;  /* 0x00000000ff00798f */ /* 0x004fe20002000000 */
[----:B------:R-:W-:Y:S05]  /*75c0*/  YIELD ;  /* 0x0000000000007946 */ /* 0x000fea0003800000 */
[----:B------:R-:W-:-:S13]  /*75d0*/  ISETP.NE.AND P1, PT, R4, R5, PT ;  /* 0x000000050400720c */ /* 0x000fda0003f25270 */
[----:B------:R-:W-:Y:S05]  /*75e0*/  @P1 BRA `(.L_x_2755) ;  /* 0xfffffffc00ec1947 */ /* 0x000fea000383ffff */
.L_x_2754:
[----:B------:R-:W-:Y:S05]  /*75f0*/  BSYNC B1 ;  /* 0x0000000000017941 */ /* 0x000fea0003800000 */
.L_x_2753:
[----:B------:R-:W-:-:S03]  /*7600*/  UMOV UR14, 0xffffffff ;  /* 0xffffffff000e7882 */ /* 0x000fc60000000000 */
[----:B------:R-:W-:Y:S05]  /*7610*/  BRA.DIV UR14, `(.L_x_2756) ;  /* 0x0000002e0ec47947 */ /* 0x000fea000b800000 */
[----:B------:R-:W-:Y:S01]  /*7620*/  NOP ;  /* 0x0000000000007918 */ /* 0x000fe20000000000 */
.L_x_2809:
        /* <DEDUP_REMOVED lines=15> */
.L_x_2758:
[----:B------:R-:W-:Y:S05]  /*7720*/  BSYNC B1 ;  /* 0x0000000000017941 */ /* 0x000fea0003800000 */
.L_x_2757:
        /* <DEDUP_REMOVED lines=14> */
.L_x_2760:
[----:B------:R-:W-:Y:S05]  /*7810*/  BSYNC B1 ;  /* 0x0000000000017941 */ /* 0x000fea0003800000 */
.L_x_2759:
        /* <DEDUP_REMOVED lines=15> */
.L_x_2762:
[----:B------:R-:W-:Y:S05]  /*7910*/  BSYNC B1 ;  /* 0x0000000000017941 */ /* 0x000fea0003800000 */
.L_x_2761:
[----:B------:R-:W-:Y:S06]  /*7920*/  BAR.ARV 0xa, 0xa0 ;  /* 0x0282800000007b1d */ /* 0x000fec0000002000 */
[----:B------:R-:W-:Y:S04]  /*7930*/  BSSY B1, `(.L_x_2763) ;  /* 0x0000003000017945 */ /* 0x000fe80003800000 */
[----:B------:R-:W-:Y:S05]  /*7940*/  @!P0 BRA `(.L_x_2764) ;  /* 0x0000000000048947 */ /* 0x000fea0003800000 */
[----:B------:R-:W-:-:S04]  /*7950*/  DEPBAR.LE SB0, 0x1 ;  /* 0x000080400000791a */ /* 0x000fc80000000000 */
.L_x_2764:
[----:B------:R-:W-:Y:S05]  /*7960*/  BSYNC B1 ;  /* 0x0000000000017941 */ /* 0x000fea0003800000 */
.L_x_2763:
[----:B------:R-:W-:Y:S06]  /*7970*/  BAR.ARV 0xb, 0xa0 ;  /* 0x02c2800000007b1d */ /* 0x000fec0000002000 */
[----:B------:R-:W-:Y:S04]  /*7980*/  BSSY B1, `(.L_x_2765) ;  /* 0x0000003000017945 */ /* 0x000fe80003800000 */
[----:B------:R-:W-:Y:S05]  /*7990*/  @!P0 BRA `(.L_x_2766) ;  /* 0x0000000000048947 */ /* 0x000fea0003800000 */
[----:B------:R-:W-:-:S04]  /*79a0*/  DEPBAR.LE SB0, 0x0 ;  /* 0x000080000000791a */ /* 0x000fc80000000000 */
.L_x_2766:
[----:B------:R-:W-:Y:S05]  /*79b0*/  BSYNC B1 ;  /* 0x0000000000017941 */ /* 0x000fea0003800000 */
.L_x_2765:
        /* <DEDUP_REMOVED lines=19> */
.L_x_2768:
[----:B------:R-:W-:Y:S05]  /*7af0*/  BSYNC B1 ;  /* 0x0000000000017941 */ /* 0x000fea0003800000 */
.L_x_2767:
[----:B------:R-:W-:Y:S02]  /*7b00*/  UIADD3 UR17, UR17, 0x2, URZ ;  /* 0x0000000211117890 */ /* 0x000fe4000fffe03f */
[----:B------:R-:W-:Y:S02]  /*7b10*/  UIADD3 UR4, UR4, 0x6000, URZ ;  /* 0x0000600004047890 */ /* 0x000fe4000fffe03f */
[----:B------:R-:W-:-:S06]  /*7b20*/  UISETP.GE.AND UP0, UPT, UR17, UR5, UPT ;  /* 0x000000051100728c */ /* 0x000fcc000bf06270 */
[----:B------:R-:W-:-:S13]  /*7b30*/  PLOP3.LUT P1, PT, PT, PT, UP0, 0x80, 0x0 ;  /* 0x000000000000781c */ /* 0x000fda0003f2f008 */
[----:B------:R-:W-:Y:S05]  /*7b40*/  @!P1 BRA `(.L_x_2769) ;  /* 0xfffffff000a49947 */ /* 0x000fea000383ffff */
[----:B------:R-:W-:Y:S05]  /*7b50*/  BRA `(.L_x_2716) ;  /* 0x0000002400d47947 */ /* 0x000fea0003800000 */
.L_x_2715:
        /* <DEDUP_REMOVED lines=21> */
.L_x_2770:
[----:B------:R-:W-:Y:S01]  /*7cb0*/  ULDC UR9, c[0x0][0xb44] ;  /* 0x0002d10000097ab9 */ /* 0x000fe20000000800 */
[----:B------:R-:W-:Y:S01]  /*7cc0*/  UMOV UR7, UR8 ;  /* 0x0000000800077c82 */ /* 0x000fe20008000000 */
[----:B------:R-:W-:-:S11]  /*7cd0*/  UISETP.NE.AND UP0, UPT, UR9, 0x1, UPT ;  /* 0x000000010900788c */ /* 0x000fd6000bf05270 */
[----:B------:R-:W-:Y:S02]  /*7ce0*/  @UP0 ULDC.64 UR10, c[0x0][0xb48] ;  /* 0x0002d200000a0ab9 */ /* 0x000fe40000000a00 */
[----:B------:R-:W-:-:S04]  /*7cf0*/  UIMAD.WIDE.U32 UR4, UR8, UR10, URZ ;  /* 0x0000000a080472a5 */ /* 0x000fc8000f8e003f */
[----:B------:R-:W-:-:S04]  /*7d00*/  @UP0 USHF.R.U32.HI UR7, URZ, UR11, UR5 ;  /* 0x0000000b3f070299 */ /* 0x000fc80008011605 */
[----:B------:R-:W-:-:S12]  /*7d10*/  UIMAD UR4, UR7, UR9, URZ ;  /* 0x00000009070472a4 */ /* 0x000fd8000f8e023f */
.L_x_2771:
        /* <DEDUP_REMOVED lines=18> */
[----:B------:R-:W-:Y:S01]  /*7e40*/  ULOP3.LUT UR7, URZ, UR7, URZ, 0x33, !UPT ;  /* 0x000000073f077292 */ /* 0x000fe2000f8e333f */
[----:B------:R-:W-:-:S03]  /*7e50*/  ULDC UR4, c[0x0][0xb2c] ;  /* 0x0002cb0000047ab9 */ /* 0x000fc60000000800 */
[----:B------:R-:W-:-:S03]  /*7e60*/  UIADD3 UR7, UR7, UR4, URZ ;  /* 0x0000000407077290 */ /* 0x000fc6000fffe03f */
[----:B------:R-:W1:Y:S01]  /*7e70*/  LDC R3, c[0x0][0x290] ;  /* 0x0000a400ff037b82 */ /* 0x000e620000000800 */
[----:B------:R-:W-:Y:S01]  /*7e80*/  UIMAD UR35, UR7, 0x60, URZ ;  /* 0x00000060072378a4 */ /* 0x000fe2000f8e023f */
[----:B------:R-:W-:-:S05]  /*7e90*/  ULDC UR4, c[0x0][0x74c] ;  /* 0x0001d30000047ab9 */ /* 0x000fca0000000800 */
        /* <DEDUP_REMOVED lines=56> */
.L_x_2810:
        /* <DEDUP_REMOVED lines=9> */
.L_x_2775:
        /* <DEDUP_REMOVED lines=108> */
.L_x_2786:
[----:B-1----:R-:W-:-:S05]  /*8970*/  IMAD.MOV.U32 R13, RZ, RZ, 0x1 ;  /* 0x00000001ff0d7424 */ /* 0x002fca00078e00ff */
[----:B------:R-:W-:-:S04]  /*8980*/  SHF.L.U32 R13, R13, 0x1f, RZ ;  /* 0x0000001f0d0d7819 */ /* 0x000fc800000006ff */
[----:B------:R-:W1:Y:S02]  /*8990*/  SYNCS.PHASECHK.TRANS64.TRYWAIT P1, [R12+URZ+0x36438], R13 ;  /* 0x0364380d0c0075a7 */ /* 0x000e64000802017f */
[----:B-1----:R-:W-:Y:S05]  /*89a0*/  @!P1 BRA `(.L_x_2778) ;  /* 0x0000001c00109947 */ /* 0x002fea0003800000 */
.L_x_2811:
        /* <DEDUP_REMOVED lines=8> */
.L_x_2779:
        /* <DEDUP_REMOVED lines=48> */
.L_x_2812:
        /* <DEDUP_REMOVED lines=8> */
.L_x_2781:
        /* <DEDUP_REMOVED lines=46> */
.L_x_2813:
        /* <DEDUP_REMOVED lines=12> */
.L_x_2783:
        /* <DEDUP_REMOVED lines=37> */
.L_x_2815:
        /* <DEDUP_REMOVED lines=8> */
.L_x_2785:
        /* <DEDUP_REMOVED lines=41> */
.L_x_2777:
[----:B--2---:R-:W2:Y:S01]  /*96b0*/  LDL.LU R4, [R1+0x4] ;  /* 0x0000040001047983 */ /* 0x004ea20000300800 */
[----:B------:R-:W-:-:S03]  /*96c0*/  IMAD.MOV.U32 R10, RZ, RZ, 0x1 ;  /* 0x00000001ff0a7424 */ /* 0x000fc600078e00ff */
[----:B------:R3:W5:Y:S01]  /*96d0*/  LDL R5, [R1+0x8] ;  /* 0x0000080001057983 */ /* 0x0007620000100800 */
[----:B--2---:R-:W-:-:S13]  /*96e0*/  ISETP.NE.AND P1, PT, R4, RZ, PT ;  /* 0x000000ff0400720c */ /* 0x004fda0003f25270 */
[----:B---3--:R-:W-:Y:S05]  /*96f0*/  @!P1 BRA `(.L_x_2776) ;  /* 0x0000000400889947 */ /* 0x008fea0003800000 */
[----:B------:R-:W2:Y:S02]  /*9700*/  SYNCS.PHASECHK.TRANS64.TRYWAIT P1, [R12+URZ+0x36438], R13 ;  /* 0x0364380d0c0075a7 */ /* 0x000ea4000802017f */
[----:B--2---:R-:W-:Y:S05]  /*9710*/  @!P1 BRA `(.L_x_2787) ;  /* 0x0000001000149947 */ /* 0x004fea0003800000 */
.L_x_2816:
        /* <DEDUP_REMOVED lines=8> */
.L_x_2788:
        /* <DEDUP_REMOVED lines=41> */
.L_x_2817:
        /* <DEDUP_REMOVED lines=9> */
.L_x_2790:
        /* <DEDUP_REMOVED lines=38> */
.L_x_2776:
[----:B------:R-:W-:-:S04]  /*9d20*/  SHF.L.U32 R3, R10, 0x1f, RZ ;  /* 0x0000001f0a037819 */ /* 0x000fc800000006ff */
[----:B------:R-:W2:Y:S02]  /*9d30*/  SYNCS.PHASECHK.TRANS64.TRYWAIT P1, [R12+URZ+0x36438], R3 ;  /* 0x036438030c0075a7 */ /* 0x000ea4000802017f */
[----:B--2---:R-:W-:Y:S05]  /*9d40*/  @!P1 BRA `(.L_x_2791) ;  /* 0x0000000800b09947 */ /* 0x004fea0003800000 */
.L_x_2818:
[----:B------:R-:W-:Y:S05]  /*9d50*/  @P0 BRA `(.L_x_2792) ;  /* 0x0000000000180947 */ /* 0x000fea0003800000 */
[----:B------:R-:W3:Y:S01]  /*9d60*/  S2R R0, SR_TID.X ;  /* 0x0000000000007919 */ /* 0x000ee20000002100 */
[----:B--2---:R-:W-:-:S04]  /*9d70*/  IMAD.MOV.U32 R3, RZ, RZ, 0x6100 ;  /* 0x00006100ff037424 */ /* 0x004fc800078e00ff */
[----:B------:R4:W-:Y:S01]  /*9d80*/  SYNCS.ARRIVE.TRANS64 RZ, [R12+URZ+0x36430], R3 ;  /* 0x036430030cff79a7 */ /* 0x0009e2000800003f */
[----:B---3--:R-:W-:-:S13]  /*9d90*/  LOP3.LUT P0, RZ, R0, 0x1f, RZ, 0xc0, !PT ;  /* 0x0000001f00ff7812 */ /* 0x008fda000780c0ff */
[----:B----4-:R-:W-:Y:S05]  /*9da0*/  @!P0 BRA `(.L_x_2792) ;  /* 0x0000000000048947 */ /* 0x010fea0003800000 */
[----:B------:R-:W-:Y:S01]  /*9db0*/  BPT.TRAP 0x1 ;  /* 0x000000040000795c */ /* 0x000fe20000300000 */
.L_x_2792:
        /* <DEDUP_REMOVED lines=45> */
.L_x_2773:
[----:B------:R-:W-:Y:S05]  /*a090*/  BSYNC B1 ;  /* 0x0000000000017941 */ /* 0x000fea0003800000 */
.L_x_2772:
[----:B------:R-:W-:-:S03]  /*a0a0*/  UMOV UR4, 0xffffffff ;  /* 0xffffffff00047882 */ /* 0x000fc60000000000 */
[----:B------:R-:W-:Y:S05]  /*a0b0*/  BRA.DIV UR4, `(.L_x_2793) ;  /* 0x0000000604e87947 */ /* 0x000fea000b800000 */
[----:B------:R-:W-:-:S13]  /*a0c0*/  ELECT P6, URZ, PT ;  /* 0x00000000003f782f */ /* 0x000fda00038c0000 */
.L_x_2821:
[----:B------:R-:W-:Y:S05]  /*a0d0*/  @!P6 BRA `(.L_x_2716) ;  /* 0x000000000074e947 */ /* 0x000fea0003800000 */
[----:B------:R-:W2:Y:S02]  /*a0e0*/  LDL.LU R0, [R1+0xc] ;  /* 0x00000c0001007983 */ /* 0x000ea40000300800 */
[----:B--2---:R-:W-:-:S04]  /*a0f0*/  LOP3.LUT R0, R0, 0x2, RZ, 0xfc, !PT ;  /* 0x0000000200007812 */ /* 0x004fc800078efcff */
[----:B------:R-:W-:-:S13]  /*a100*/  ISETP.NE.AND P2, PT, R0, 0x3, PT ;  /* 0x000000030000780c */ /* 0x000fda0003f45270 */
[----:B------:R-:W-:Y:S05]  /*a110*/  @!P2 BRA `(.L_x_2794) ;  /* 0x000000000004a947 */ /* 0x000fea0003800000 */
[----:B------:R-:W-:Y:S01]  /*a120*/  BPT.TRAP 0x1 ;  /* 0x000000040000795c */ /* 0x000fe20000300000 */
.L_x_2794:
        /* <DEDUP_REMOVED lines=15> */
.L_x_2822:
[----:B------:R-:W3:Y:S02]  /*a220*/  SYNCS.PHASECHK.TRANS64.TRYWAIT P0, [R23+URZ], R0 ;  /* 0x00000000170075a7 */ /* 0x000ee4000800017f */
[----:B---3--:R-:W-:Y:S05]  /*a230*/  @!P0 BRA `(.L_x_2796) ;  /* 0x0000000400bc8947 */ /* 0x008fea0003800000 */
.L_x_2823:
[----:B------:R-:W-:Y:S05]  /*a240*/  @!P2 BRA `(.L_x_2797) ;  /* 0x000000000004a947 */ /* 0x000fea0003800000 */
[----:B------:R-:W-:Y:S01]  /*a250*/  BPT.TRAP 0x1 ;  /* 0x000000040000795c */ /* 0x000fe20000300000 */
.L_x_2797:
[----:B------:R-:W-:-:S07]  /*a260*/  SHF.L.U32 R10, R10, 0x1f, RZ ;  /* 0x0000001f0a0a7819 */ /* 0x000fce00000006ff */
.L_x_2798:
[----:B----4-:R4:W1:Y:S02]  /*a270*/  SYNCS.PHASECHK.TRANS64.TRYWAIT P0, [R7+URZ+0x36438], R10 ;  /* 0x0364380a070075a7 */ /* 0x010864000800017f */
[----:B-1----:R-:W-:Y:S05]  /*a280*/  @!P0 NANOSLEEP.SYNCS 0x989680 ;  /* 0x009896800000895d */ /* 0x002fea0003900000 */
[----:B------:R-:W1:Y:S02]  /*a290*/  @!P0 SYNCS.PHASECHK.TRANS64 P0, [R7+URZ+0x36438], R10 ;  /* 0x0364380a070085a7 */ /* 0x000e64000800007f */
[----:B-1----:R-:W-:Y:S05]  /*a2a0*/  @!P0 BRA `(.L_x_2798) ;  /* 0xfffffffc00f08947 */ /* 0x002fea000383ffff */
.L_x_2716:
[----:B------:R-:W-:Y:S05]  /*a2b0*/  BSYNC B0 ;  /* 0x0000000000007941 */ /* 0x000fea0003800000 */
.L_x_2714:
[----:B------:R-:W-:Y:S05]  /*a2c0*/  EXIT ;  /* 0x000000000000794d */ /* 0x000fea0003800000 */
.L_x_2669:
[----:B------:R-:W-:Y:S02]  /*a2d0*/  IMAD.MOV.U32 R12, RZ, RZ, RZ ;  /* 0x000000ffff0c7224 */ /* 0x000fe400078e00ff */
[----:B------:R-:W-:Y:S02]  /*a2e0*/  IMAD.MOV.U32 R11, RZ, RZ, 0x1f ;  /* 0x0000001fff0b7424 */ /* 0x000fe400078e00ff */
[----:B------:R-:W-:-:S07]  /*a2f0*/  IMAD.MOV.U32 R15, RZ, RZ, -0x1 ;  /* 0xffffffffff0f7424 */ /* 0x000fce00078e00ff */
[----:B------:R-:W-:Y:S05]  /*a300*/  WARPSYNC.COLLECTIVE R15, `(.L_x_2799) ;  /* 0x000000000f087348 */ /* 0x000fea0003c00000 */
[----:B------:R1:W2:Y:S02]  /*a310*/  SHFL.IDX P6, R14, R13, R12, R11 ;  /* 0x0000000c0d0e7389 */ /* 0x0002a400000c000b */
[----:B-12---:R-:W-:Y:S01]  /*a320*/  ENDCOLLECTIVE ;  /* 0x000000000000791b */ /* 0x006fe20003800000 */
.L_x_2799:
[----:B------:R-:W-:Y:S05]  /*a330*/  BRA `(.L_x_2800) ;  /* 0xffffff6c00cc7947 */ /* 0x000fea000383ffff */
.L_x_2671:
[----:B--2---:R-:W-:-:S04]  /*a340*/  IMAD.U32 R3, RZ, RZ, UR40 ;  /* 0x00000028ff037e24 */ /* 0x004fc8000f8e00ff */
[----:B------:R2:W3:Y:S03]  /*a350*/  SYNCS.PHASECHK.TRANS64.TRYWAIT P0, [R3+URZ+0x36400], R10 ;  /* 0x0364000a030075a7 */ /* 0x0004e6000800017f */
[----:B---3--:R-:W-:Y:S05]  /*a360*/  @!P0 NANOSLEEP.SYNCS 0x989680 ;  /* 0x009896800000895d */ /* 0x008fea0003900000 */
[----:B------:R-:W3:Y:S02]  /*a370*/  @!P0 SYNCS.PHASECHK.TRANS64 P0, [R3+URZ+0x36400], R10 ;  /* 0x0364000a030085a7 */ /* 0x000ee4000800007f */
[----:B---3--:R-:W-:Y:S05]  /*a380*/  @!P0 BRA `(.L_x_2671) ;  /* 0xfffffffc00ec8947 */ /* 0x008fea000383ffff */
[----:B------:R-:W-:Y:S05]  /*a390*/  BRA `(.L_x_2670) ;  /* 0xffffff7000007947 */ /* 0x000fea000383ffff */
.L_x_2675:
[----:B--2---:R2:W3:Y:S02]  /*a3a0*/  SYNCS.PHASECHK.TRANS64.TRYWAIT P1, [R3+URZ+0x36410], R10 ;  /* 0x0364100a030075a7 */ /* 0x0044e4000802017f */
[----:B---3--:R-:W-:Y:S05]  /*a3b0*/  @!P1 NANOSLEEP.SYNCS 0x989680 ;  /* 0x009896800000995d */ /* 0x008fea0003900000 */
[----:B------:R-:W3:Y:S02]  /*a3c0*/  @!P1 SYNCS.PHASECHK.TRANS64 P1, [R3+URZ+0x36410], R10 ;  /* 0x0364100a030095a7 */ /* 0x000ee4000802007f */
[----:B---3--:R-:W-:Y:S05]  /*a3d0*/  @!P1 BRA `(.L_x_2675) ;  /* 0xfffffffc00f09947 */ /* 0x008fea000383ffff */
[----:B------:R-:W-:Y:S05]  /*a3e0*/  BRA `(.L_x_2674) ;  /* 0xffffff7400d07947 */ /* 0x000fea000383ffff */
.L_x_2679:
[----:B-1----:R-:W-:-:S04]  /*a3f0*/  IMAD.U32 R121, RZ, RZ, UR40 ;  /* 0x00000028ff797e24 */ /* 0x002fc8000f8e00ff */
[----:B------:R1:W2:Y:S03]  /*a400*/  SYNCS.PHASECHK.TRANS64.TRYWAIT P1, [R121+URZ+0x36430], R14 ;  /* 0x0364300e790075a7 */ /* 0x0002a6000802017f */
[----:B--2---:R-:W-:Y:S05]  /*a410*/  @!P1 NANOSLEEP.SYNCS 0x989680 ;  /* 0x009896800000995d */ /* 0x004fea0003900000 */
[----:B------:R-:W2:Y:S02]  /*a420*/  @!P1 SYNCS.PHASECHK.TRANS64 P1, [R121+URZ+0x36430], R14 ;  /* 0x0364300e790095a7 */ /* 0x000ea4000802007f */
[----:B--2---:R-:W-:Y:S05]  /*a430*/  @!P1 BRA `(.L_x_2679) ;  /* 0xfffffffc00ec9947 */ /* 0x004fea000383ffff */
[----:B------:R-:W-:Y:S05]  /*a440*/  BRA `(.L_x_2678) ;  /* 0xffffff7c00f47947 */ /* 0x000fea000383ffff */
.L_x_2723:
[----:B------:R-:W-:Y:S01]  /*a450*/  BSSY B1, `(.L_x_2801) ;  /* 0x0000005000017945 */ /* 0x000fe20003800000 */
[----:B------:R-:W-:-:S07]  /*a460*/  IMAD.MOV.U32 R15, RZ, RZ, -0x1 ;  /* 0xffffffffff0f7424 */ /* 0x000fce00078e00ff */
[----:B------:R-:W-:Y:S05]  /*a470*/  WARPSYNC.COLLECTIVE R15, `(.L_x_2802) ;  /* 0x000000000f087348 */ /* 0x000fea0003c00000 */
[----:B------:R-:W-:Y:S01]  /*a480*/  NOP ;  /* 0x0000000000007918 */ /* 0x000fe20000000000 */
[----:B------:R-:W-:Y:S01]  /*a490*/  ENDCOLLECTIVE ;  /* 0x000000000000791b */ /* 0x000fe20003800000 */
.L_x_2802:
[----:B------:R-:W-:Y:S05]  /*a4a0*/  BSYNC B1 ;  /* 0x0000000000017941 */ /* 0x000fea0003800000 */
.L_x_2801:
[----:B------:R-:W-:Y:S05]  /*a4b0*/  BRA `(.L_x_2803) ;  /* 0xffffffc000947947 */ /* 0x000fea000383ffff */
.L_x_2740:
[----:B------:R-:W-:Y:S01]  /*a4c0*/  BSSY B1, `(.L_x_2804) ;  /* 0x0000005000017945 */ /* 0x000fe20003800000 */
[----:B------:R-:W-:-:S07]  /*a4d0*/  IMAD.MOV.U32 R15, RZ, RZ, -0x1 ;  /* 0xffffffffff0f7424 */ /* 0x000fce00078e00ff */
[----:B------:R-:W-:Y:S05]  /*a4e0*/  WARPSYNC.COLLECTIVE R15, `(.L_x_2805) ;  /* 0x000000000f087348 */ /* 0x000fea0003c00000 */
[----:B------:R-:W-:Y:S01]  /*a4f0*/  NOP ;  /* 0x0000000000007918 */ /* 0x000fe20000000000 */
[----:B------:R-:W-:Y:S01]  /*a500*/  ENDCOLLECTIVE ;  /* 0x000000000000791b */ /* 0x000fe20003800000 */
.L_x_2805:
[----:B------:R-:W-:Y:S05]  /*a510*/  BSYNC B1 ;  /* 0x0000000000017941 */ /* 0x000fea0003800000 */
.L_x_2804:
[----:B------:R-:W-:Y:S05]  /*a520*/  BRA `(.L_x_2806) ;  /* 0xffffffc800987947 */ /* 0x000fea000383ffff */
.L_x_2756:
[----:B------:R-:W-:Y:S01]  /*a530*/  BSSY B1, `(.L_x_2807) ;  /* 0x0000005000017945 */ /* 0x000fe20003800000 */
[----:B------:R-:W-:-:S07]  /*a540*/  IMAD.MOV.U32 R15, RZ, RZ, -0x1 ;  /* 0xffffffffff0f7424 */ /* 0x000fce00078e00ff */
[----:B------:R-:W-:Y:S05]  /*a550*/  WARPSYNC.COLLECTIVE R15, `(.L_x_2808) ;  /* 0x000000000f087348 */ /* 0x000fea0003c00000 */
[----:B------:R-:W-:Y:S01]  /*a560*/  NOP ;  /* 0x0000000000007918 */ /* 0x000fe20000000000 */
[----:B------:R-:W-:Y:S01]  /*a570*/  ENDCOLLECTIVE ;  /* 0x000000000000791b */ /* 0x000fe20003800000 */
.L_x_2808:
[----:B------:R-:W-:Y:S05]  /*a580*/  BSYNC B1 ;  /* 0x0000000000017941 */ /* 0x000fea0003800000 */
.L_x_2807:
[----:B------:R-:W-:Y:S05]  /*a590*/  BRA `(.L_x_2809) ;  /* 0xffffffd000247947 */ /* 0x000fea000383ffff */
.L_x_2774:
[----:B-1----:R1:W2:Y:S02]  /*a5a0*/  SYNCS.PHASECHK.TRANS64.TRYWAIT P1, [R12+URZ+0x36420], R13 ;  /* 0x0364200d0c0075a7 */ /* 0x0022a4000802017f */
[----:B--2---:R-:W-:Y:S05]  /*a5b0*/  @!P1 NANOSLEEP.SYNCS 0x989680 ;  /* 0x009896800000995d */ /* 0x004fea0003900000 */
[----:B------:R-:W2:Y:S02]  /*a5c0*/  @!P1 SYNCS.PHASECHK.TRANS64 P1, [R12+URZ+0x36420], R13 ;  /* 0x0364200d0c0095a7 */ /* 0x000ea4000802007f */
[----:B--2---:R-:W-:Y:S05]  /*a5d0*/  @!P1 BRA `(.L_x_2774) ;  /* 0xfffffffc00f09947 */ /* 0x004fea000383ffff */
[----:B------:R-:W-:Y:S05]  /*a5e0*/  BRA `(.L_x_2810) ;  /* 0xffffffdc000c7947 */ /* 0x000fea000383ffff */
.L_x_2778:
[----:B-1----:R1:W3:Y:S02]  /*a5f0*/  SYNCS.PHASECHK.TRANS64.TRYWAIT P1, [R12+URZ+0x36438], R13 ;  /* 0x0364380d0c0075a7 */ /* 0x0022e4000802017f */
[----:B---3--:R-:W-:Y:S05]  /*a600*/  @!P1 NANOSLEEP.SYNCS 0x989680 ;  /* 0x009896800000995d */ /* 0x008fea0003900000 */
[----:B------:R-:W3:Y:S02]  /*a610*/  @!P1 SYNCS.PHASECHK.TRANS64 P1, [R12+URZ+0x36438], R13 ;  /* 0x0364380d0c0095a7 */ /* 0x000ee4000802007f */
[----:B---3--:R-:W-:Y:S05]  /*a620*/  @!P1 BRA `(.L_x_2778) ;  /* 0xfffffffc00f09947 */ /* 0x008fea000383ffff */
[----:B------:R-:W-:Y:S05]  /*a630*/  BRA `(.L_x_2811) ;  /* 0xffffffe000dc7947 */ /* 0x000fea000383ffff */
.L_x_2780:
[----:B--2---:R2:W3:Y:S02]  /*a640*/  SYNCS.PHASECHK.TRANS64.TRYWAIT P1, [R12+URZ+0x36428], R0 ;  /* 0x036428000c0075a7 */ /* 0x0044e4000802017f */
[----:B---3--:R-:W-:Y:S05]  /*a650*/  @!P1 NANOSLEEP.SYNCS 0x989680 ;  /* 0x009896800000995d */ /* 0x008fea0003900000 */
[----:B------:R-:W3:Y:S02]  /*a660*/  @!P1 SYNCS.PHASECHK.TRANS64 P1, [R12+URZ+0x36428], R0 ;  /* 0x036428000c0095a7 */ /* 0x000ee4000802007f */
[----:B---3--:R-:W-:Y:S05]  /*a670*/  @!P1 BRA `(.L_x_2780) ;  /* 0xfffffffc00f09947 */ /* 0x008fea000383ffff */
[----:B------:R-:W-:Y:S05]  /*a680*/  BRA `(.L_x_2812) ;  /* 0xffffffe400a87947 */ /* 0x000fea000383ffff */
.L_x_2782:
        /* <DEDUP_REMOVED lines=8> */
.L_x_2784:
[----:B------:R-:W-:-:S07]  /*a710*/  SHF.L.U32 R5, R16, 0x1f, RZ ;  /* 0x0000001f10057819 */ /* 0x000fce00000006ff */
.L_x_2814:
[----:B---3--:R3:W4:Y:S02]  /*a720*/  SYNCS.PHASECHK.TRANS64.TRYWAIT P1, [R12+URZ+0x36420], R5 ;  /* 0x036420050c0075a7 */ /* 0x008724000802017f */
[----:B----4-:R-:W-:Y:S05]  /*a730*/  @!P1 NANOSLEEP.SYNCS 0x989680 ;  /* 0x009896800000995d */ /* 0x010fea0003900000 */
[----:B------:R-:W4:Y:S02]  /*a740*/  @!P1 SYNCS.PHASECHK.TRANS64 P1, [R12+URZ+0x36420], R5 ;  /* 0x036420050c0095a7 */ /* 0x000f24000802007f */
[----:B----4-:R-:W-:Y:S05]  /*a750*/  @!P1 BRA `(.L_x_2814) ;  /* 0xfffffffc00f09947 */ /* 0x010fea000383ffff */
[----:B------:R-:W-:Y:S05]  /*a760*/  BRA `(.L_x_2815) ;  /* 0xffffffec000c7947 */ /* 0x000fea000383ffff */
.L_x_2787:
[----:B--2---:R2:W3:Y:S02]  /*a770*/  SYNCS.PHASECHK.TRANS64.TRYWAIT P1, [R12+URZ+0x36438], R13 ;  /* 0x0364380d0c0075a7 */ /* 0x0044e4000802017f */
[----:B---3--:R-:W-:Y:S05]  /*a780*/  @!P1 NANOSLEEP.SYNCS 0x989680 ;  /* 0x009896800000995d */ /* 0x008fea0003900000 */
[----:B------:R-:W3:Y:S02]  /*a790*/  @!P1 SYNCS.PHASECHK.TRANS64 P1, [R12+URZ+0x36438], R13 ;  /* 0x0364380d0c0095a7 */ /* 0x000ee4000802007f */
[----:B---3--:R-:W-:Y:S05]  /*a7a0*/  @!P1 BRA `(.L_x_2787) ;  /* 0xfffffffc00f09947 */ /* 0x008fea000383ffff */
[----:B------:R-:W-:Y:S05]  /*a7b0*/  BRA `(.L_x_2816) ;  /* 0xffffffec00d87947 */ /* 0x000fea000383ffff */
.L_x_2789:
[----:B-1----:R1:W2:Y:S02]  /*a7c0*/  SYNCS.PHASECHK.TRANS64.TRYWAIT P1, [R12+URZ+0x36428], R5 ;  /* 0x036428050c0075a7 */ /* 0x0022a4000802017f */
[----:B--2---:R-:W-:Y:S05]  /*a7d0*/  @!P1 NANOSLEEP.SYNCS 0x989680 ;  /* 0x009896800000995d */ /* 0x004fea0003900000 */
[----:B------:R-:W2:Y:S02]  /*a7e0*/  @!P1 SYNCS.PHASECHK.TRANS64 P1, [R12+URZ+0x36428], R5 ;  /* 0x036428050c0095a7 */ /* 0x000ea4000802007f */
[----:B--2---:R-:W-:Y:S05]  /*a7f0*/  @!P1 BRA `(.L_x_2789) ;  /* 0xfffffffc00f09947 */ /* 0x004fea000383ffff */
[----:B------:R-:W-:Y:S05]  /*a800*/  BRA `(.L_x_2817) ;  /* 0xfffffff000887947 */ /* 0x000fea000383ffff */
.L_x_2791:
[----:B--2---:R2:W3:Y:S02]  /*a810*/  SYNCS.PHASECHK.TRANS64.TRYWAIT P1, [R12+URZ+0x36438], R3 ;  /* 0x036438030c0075a7 */ /* 0x0044e4000802017f */
[----:B---3--:R-:W-:Y:S05]  /*a820*/  @!P1 NANOSLEEP.SYNCS 0x989680 ;  /* 0x009896800000995d */ /* 0x008fea0003900000 */
[----:B------:R-:W3:Y:S02]  /*a830*/  @!P1 SYNCS.PHASECHK.TRANS64 P1, [R12+URZ+0x36438], R3 ;  /* 0x036438030c0095a7 */ /* 0x000ee4000802007f */
[----:B---3--:R-:W-:Y:S05]  /*a840*/  @!P1 BRA `(.L_x_2791) ;  /* 0xfffffffc00f09947 */ /* 0x008fea000383ffff */
[----:B------:R-:W-:Y:S05]  /*a850*/  BRA `(.L_x_2818) ;  /* 0xfffffff4003c7947 */ /* 0x000fea000383ffff */
.L_x_2793:
[----:B------:R-:W-:Y:S01]  /*a860*/  BSSY B1, `(.L_x_2819) ;  /* 0x0000006000017945 */ /* 0x000fe20003800000 */
[----:B------:R-:W-:-:S07]  /*a870*/  IMAD.MOV.U32 R15, RZ, RZ, -0x1 ;  /* 0xffffffffff0f7424 */ /* 0x000fce00078e00ff */
[----:B-1----:R-:W-:Y:S05]  /*a880*/  WARPSYNC.COLLECTIVE R15, `(.L_x_2820) ;  /* 0x000000000f0c7348 */ /* 0x002fea0003c00000 */
[----:B------:R-:W-:Y:S02]  /*a890*/  ELECT P6, UR62, PT ;  /* 0x00000000003e782f */ /* 0x000fe400038c0000 */
[----:B------:R-:W-:Y:S01]  /*a8a0*/  MOV R14, UR62 ;  /* 0x0000003e000e7c02 */ /* 0x000fe20008000f00 */
[----:B-1----:R-:W-:Y:S10]  /*a8b0*/  ENDCOLLECTIVE ;  /* 0x000000000000791b */ /* 0x002ff40003800000 */
.L_x_2820:
[----:B------:R-:W-:Y:S05]  /*a8c0*/  BSYNC B1 ;  /* 0x0000000000017941 */ /* 0x000fea0003800000 */
.L_x_2819:
[----:B------:R-:W-:Y:S05]  /*a8d0*/  BRA `(.L_x_2821) ;  /* 0xfffffff400fc7947 */ /* 0x000fea000383ffff */
.L_x_2795:
[----:B--2---:R2:W3:Y:S02]  /*a8e0*/  SYNCS.PHASECHK.TRANS64.TRYWAIT P0, [R5+URZ], R2 ;  /* 0x00000002050075a7 */ /* 0x0044e4000800017f */
[----:B---3--:R-:W-:Y:S05]  /*a8f0*/  @!P0 NANOSLEEP.SYNCS 0x989680 ;  /* 0x009896800000895d */ /* 0x008fea0003900000 */
[----:B------:R-:W3:Y:S02]  /*a900*/  @!P0 SYNCS.PHASECHK.TRANS64 P0, [R5+URZ], R2 ;  /* 0x00000002050085a7 */ /* 0x000ee4000800007f */
[----:B---3--:R-:W-:Y:S05]  /*a910*/  @!P0 BRA `(.L_x_2795) ;  /* 0xfffffffc00f08947 */ /* 0x008fea000383ffff */
[----:B------:R-:W-:Y:S05]  /*a920*/  BRA `(.L_x_2822) ;  /* 0xfffffff8003c7947 */ /* 0x000fea000383ffff */
.L_x_2796:
[----:B---3--:R3:W4:Y:S02]  /*a930*/  SYNCS.PHASECHK.TRANS64.TRYWAIT P0, [R23+URZ], R0 ;  /* 0x00000000170075a7 */ /* 0x008724000800017f */
[----:B----4-:R-:W-:Y:S05]  /*a940*/  @!P0 NANOSLEEP.SYNCS 0x989680 ;  /* 0x009896800000895d */ /* 0x010fea0003900000 */
[----:B------:R-:W4:Y:S02]  /*a950*/  @!P0 SYNCS.PHASECHK.TRANS64 P0, [R23+URZ], R0 ;  /* 0x00000000170085a7 */ /* 0x000f24000800007f */
[----:B----4-:R-:W-:Y:S05]  /*a960*/  @!P0 BRA `(.L_x_2796) ;  /* 0xfffffffc00f08947 */ /* 0x010fea000383ffff */
[----:B------:R-:W-:Y:S05]  /*a970*/  BRA `(.L_x_2823) ;  /* 0xfffffff800307947 */ /* 0x000fea000383ffff */
.L_x_2824:
        /* <DEDUP_REMOVED lines=16> */
.L_x_3872:


//--------------------- .text._ZN7cutlass13device_kernelIN5flash11enable_sm90INS1_16FlashAttnBwdSm90INS1_25CollectiveMainloopBwdSm90ILi2ELi1ELi1EN4cute5tupleIJNS5_1CILi1EEES8_S8_EEENS6_IJNS7_ILi64EEENS7_ILi96EEENS7_ILi192EEEEEENS_10bfloat16_tEfNS_4arch4Sm90ELb1ELb0ELb1ELb0ELb0ELb0ELb1ELb0ELi3ELi1ELi1ELi1ELb0EEENS1_24CollectiveEpilogueBwdGQAISD_fSG_Li384ELb0ELb0EEENS1_25SingleTileBwdLPTSchedulerILb0ELi96ELb0EEEEEEEEEvNT_6ParamsE --------------------------
	.section	.text._ZN7cutlass13device_kernelIN5flash11enable_sm90INS1_16FlashAttnBwdSm90INS1_25CollectiveMainloopBwdSm90ILi2ELi1ELi1EN4cute5tupleIJNS5_1CILi1EEES8_S8_EEENS6_IJNS7_ILi64EEENS7_ILi96EEENS7_ILi192EEEEEENS_10bfloat16_tEfNS_4arch4Sm90ELb1ELb0ELb1ELb0ELb0ELb0ELb1ELb0ELi3ELi1ELi1ELi1ELb0EEENS1_24CollectiveEpilogueBwdGQAISD_fSG_Li384ELb0ELb0EEENS1_25SingleTileBwdLPTSchedulerILb0ELi96ELb0EEEEEEEEEvNT_6ParamsE,"ax",@progbits
	.align	128
.text._ZN7cutlass13device_kernelIN5flash11enable_sm90INS1_16FlashAttnBwdSm90INS1_25CollectiveMainloopBwdSm90ILi2ELi1ELi1EN4cute5tupleIJNS5_1CILi1EEES8_S8_EEENS6_IJNS7_ILi64EEENS7_ILi96EEENS7_ILi192EEEEEENS_10bfloat16_tEfNS_4arch4Sm90ELb1ELb0ELb1ELb0ELb0ELb0ELb1ELb0ELi3ELi1ELi1ELi1ELb0EEENS1_24CollectiveEpilogueBwdGQAISD_fSG_Li384ELb0ELb0EEENS1_25SingleTileBwdLPTSchedulerILb0ELi96ELb0EEEEEEEEEvNT_6ParamsE:
        .type           _ZN7cutlass13device_kernelIN5flash11enable_sm90INS1_16FlashAttnBwdSm90INS1_25CollectiveMainloopBwdSm90ILi2ELi1ELi1EN4cute5tupleIJNS5_1CILi1EEES8_S8_EEENS6_IJNS7_ILi64EEENS7_ILi96EEENS7_ILi192EEEEEENS_10bfloat16_tEfNS_4arch4Sm90ELb1ELb0ELb1ELb0ELb0ELb0ELb1ELb0ELi3ELi1ELi1ELi1ELb0EEENS1_24CollectiveEpilogueBwdGQAISD_fSG_Li384ELb0ELb0EEENS1_25SingleTileBwdLPTSchedulerILb0ELi96ELb0EEEEEEEEEvNT_6ParamsE,@function
        .size           _ZN7cutlass13device_kernelIN5flash11enable_sm90INS1_16FlashAttnBwdSm90INS1_25CollectiveMainloopBwdSm90ILi2ELi1ELi1EN4cute5tupleIJNS5_1CILi1EEES8_S8_EEENS6_IJNS7_ILi64EEENS7_ILi96EEENS7_ILi192EEEEEENS_10bfloat16_tEfNS_4arch4Sm90ELb1ELb0ELb1ELb0ELb0ELb0ELb1ELb0ELi3ELi1ELi1ELi1ELb0EEENS1_24CollectiveEpilogueBwdGQAISD_fSG_Li384ELb0ELb0EEENS1_25SingleTileBwdLPTSchedulerILb0ELi96ELb0EEEEEEEEEvNT_6ParamsE,(.L_x_3873 - _ZN7cutlass13device_kernelIN5flash11enable_sm90INS1_16FlashAttnBwdSm90INS1_25CollectiveMainloopBwdSm90ILi2ELi1ELi1EN4cute5tupleIJNS5_1CILi1EEES8_S8_EEENS6_IJNS7_ILi64EEENS7_ILi96EEENS7_ILi192EEEEEENS_10bfloat16_tEfNS_4arch4Sm90ELb1ELb0ELb1ELb0ELb0ELb0ELb1ELb0ELi3ELi1ELi1ELi1ELb0EEENS1_24CollectiveEpilogueBwdGQAISD_fSG_Li384ELb0ELb0EEENS1_25SingleTileBwdLPTSchedulerILb0ELi96ELb0EEEEEEEEEvNT_6ParamsE)
        .other          _ZN7cutlass13device_kernelIN5flash11enable_sm90INS1_16FlashAttnBwdSm90INS1_25CollectiveMainloopBwdSm90ILi2ELi1ELi1EN4cute5tupleIJNS5_1CILi1EEES8_S8_EEENS6_IJNS7_ILi64EEENS7_ILi96EEENS7_ILi192EEEEEENS_10bfloat16_tEfNS_4arch4Sm90ELb1ELb0ELb1ELb0ELb0ELb0ELb1ELb0ELi3ELi1ELi1ELi1ELb0EEENS1_24CollectiveEpilogueBwdGQAISD_fSG_Li384ELb0ELb0EEENS1_25SingleTileBwdLPTSchedulerILb0ELi96ELb0EEEEEEEEEvNT_6ParamsE,@"STO_CUDA_ENTRY STV_DEFAULT"
_ZN7cutlass13device_kernelIN5flash11enable_sm90INS1_16FlashAttnBwdSm90INS1_25CollectiveMainloopBwdSm90ILi2ELi1ELi1EN4cute5tupleIJNS5_1CILi1EEES8_S8_EEENS6_IJNS7_ILi64EEENS7_ILi96EEENS7_ILi192EEEEEENS_10bfloat16_tEfNS_4arch4Sm90ELb1ELb0ELb1ELb0ELb0ELb0ELb1ELb0ELi3ELi1ELi1ELi1ELb0EEENS1_24CollectiveEpilogueBwdGQAISD_fSG_Li384ELb0ELb0EEENS1_25SingleTileBwdLPTSchedulerILb0ELi96ELb0EEEEEEEEEvNT_6ParamsE:
        /* <DEDUP_REMOVED lines=23> */
.L_x_2826:
[----:B------:R-:W-:Y:S05]  /*0170*/  BSYNC B0 ;  /* 0x0000000000007941 */ /* 0x000fea0003800000 */
.L_x_2825:
        /* <DEDUP_REMOVED lines=34> */
.L_x_2827:
        /* <DEDUP_REMOVED lines=20> */
.L_x_2828:
[----:B---3--:R-:W-:Y:S01]  /*04e0*/  ISETP.NE.AND P0, PT, R2, RZ, PT ;  /* 0x000000ff0200720c */ /* 0x008fe20003f05270 */
[----:B------:R-:W-:Y:S01]  /*04f0*/  IMAD.MOV.U32 R2, RZ, RZ, 0x1 ;  /* 0x00000001ff027424 */ /* 0x000fe200078e00ff */
[----:B------:R-:W-:Y:S01]  /*0500*/  NOP ;  /* 0x0000000000007918 */ /* 0x000fe20000000000 */
[----:B------:R-:W-:Y:S03]  /*0510*/  BSSY B6, `(.L_x_2829) ;  /* 0x00007d7000067945 */ /* 0x000fe60003800000 */
[----:B------:R-:W-:-:S05]  /*0520*/  SEL R2, R2, 0x2, !P0 ;  /* 0x0000000202027807 */ /* 0x000fca0004000000 */
[----:B------:R3:W-:Y:S01]  /*0530*/  STL [R1+0xc], R2 ;  /* 0x00000c0201007387 */ /* 0x0007e20000100800 */
[----:B-12-4-:R-:W-:Y:S06]  /*0540*/  BAR.SYNC.DEFER_BLOCKING 0x0 ;  /* 0x0000000000007b1d */ /* 0x016fec0000010000 */
[----:B------:R-:W-:Y:S05]  /*0550*/  @!P0 BRA `(.L_x_2830) ;  /* 0x0000004000d88947 */ /* 0x000fea0003800000 */
.L_x_2831:
        /* <DEDUP_REMOVED lines=32> */
.L_x_2832:
[----:B------:R-:W-:Y:S01]  /*0760*/  ULDC UR7, c[0x0][0x8cc] ;  /* 0x0002330000077ab9 */ /* 0x000fe20000000800 */
[----:B------:R-:W-:Y:S01]  /*0770*/  UMOV UR38, UR10 ;  /* 0x0000000a00267c82 */ /* 0x000fe20008000000 */
[----:B------:R-:W-:-:S11]  /*0780*/  UISETP.NE.AND UP0, UPT, UR7, 0x1, UPT ;  /* 0x000000010700788c */ /* 0x000fd6000bf05270 */
[----:B------:R-:W-:Y:S02]  /*0790*/  @UP0 ULDC.64 UR8, c[0x0][0x8d0] ;  /* 0x0002340000080ab9 */ /* 0x000fe40000000a00 */
[----:B------:R-:W-:-:S04]  /*07a0*/  UIMAD.WIDE.U32 UR4, UR10, UR8, URZ ;  /* 0x000000080a0472a5 */ /* 0x000fc8000f8e003f */
[----:B------:R-:W-:-:S04]  /*07b0*/  @UP0 USHF.R.U32.HI UR38, URZ, UR9, UR5 ;  /* 0x000000093f260299 */ /* 0x000fc80008011605 */
[----:B------:R-:W-:-:S12]  /*07c0*/  UIMAD UR4, UR38, UR7, URZ ;  /* 0x00000007260472a4 */ /* 0x000fd8000f8e023f */
.L_x_2833:
        /* <DEDUP_REMOVED lines=103> */
.L_x_2837:
        /* <DEDUP_REMOVED lines=15> */
.L_x_2836:
        /* <DEDUP_REMOVED lines=20> */
.L_x_2839:
        /* <DEDUP_REMOVED lines=15> */
.L_x_2838:
        /* <DEDUP_REMOVED lines=8> */
.L_x_2924:
        /* <DEDUP_REMOVED lines=19> */
.L_x_2841:
        /* <DEDUP_REMOVED lines=109> */
.L_x_2853:
[----:B------:R-:W-:-:S13]  /*19e0*/  ISETP.NE.AND P0, PT, R8, 0x3, PT ;  /* 0x000000030800780c */ /* 0x000fda0003f05270 */
[----:B-1----:R-:W-:Y:S05]  /*19f0*/  @!P0 BRA `(.L_x_2843) ;  /* 0x0000000000048947 */ /* 0x002fea0003800000 */
[----:B------:R-:W-:Y:S01]  /*1a00*/  BPT.TRAP 0x1 ;  /* 0x000000040000795c */ /* 0x000fe20000300000 */
.L_x_2843:
[----:B------:R-:W-:Y:S02]  /*1a10*/  LEA R3, R2, UR40, 0x3 ;  /* 0x0000002802037c11 */ /* 0x000fe4000f8e18ff */
[----:B------:R-:W-:-:S04]  /*1a20*/  SHF.L.U32 R10, R7, 0x1f, RZ ;  /* 0x0000001f070a7819 */ /* 0x000fc800000006ff */
[----:B------:R1:W2:Y:S01]  /*1a30*/  SYNCS.PHASECHK.TRANS64.TRYWAIT P1, [R3+URZ+0x36410], R10 ;  /* 0x0364100a030075a7 */ /* 0x0002a2000802017f */
[----:B------:R-:W-:Y:S05]  /*1a40*/  @!P0 BRA `(.L_x_2844) ;  /* 0x0000000000048947 */ /* 0x000fea0003800000 */
[----:B------:R-:W-:Y:S01]  /*1a50*/  BPT.TRAP 0x1 ;  /* 0x000000040000795c */ /* 0x000fe20000300000 */
.L_x_2844:
[----:B--2---:R-:W-:Y:S05]  /*1a60*/  @P1 BRA `(.L_x_2845) ;  /* 0x0000000000081947 */ /* 0x004fea0003800000 */
[----:B------:R-:W2:Y:S02]  /*1a70*/  SYNCS.PHASECHK.TRANS64.TRYWAIT P1, [R3+URZ+0x36410], R10 ;  /* 0x0364100a030075a7 */ /* 0x000ea4000802017f */
[----:B--2---:R-:W-:Y:S05]  /*1a80*/  @!P1 BRA `(.L_x_2846) ;  /* 0x0000006800389947 */ /* 0x004fea0003800000 */
.L_x_2845:
        /* <DEDUP_REMOVED lines=103> */
.L_x_2847:
[----:B------:R-:W-:-:S04]  /*2100*/  SHF.L.U32 R14, R5, 0x1f, RZ ;  /* 0x0000001f050e7819 */ /* 0x000fc800000006ff */
[----:B------:R1:W1:Y:S01]  /*2110*/  SYNCS.PHASECHK.TRANS64.TRYWAIT P1, [UR40+0x36430], R14 ;  /* 0x0364300eff0075a7 */ /* 0x0002620008020168 */
[----:B------:R-:W-:Y:S05]  /*2120*/  @!P0 BRA `(.L_x_2848) ;  /* 0x0000000000048947 */ /* 0x000fea0003800000 */
[----:B------:R-:W-:Y:S01]  /*2130*/  BPT.TRAP 0x1 ;  /* 0x000000040000795c */ /* 0x000fe20000300000 */
.L_x_2848:
        /* <DEDUP_REMOVED lines=36> */
.L_x_2849:
        /* <DEDUP_REMOVED lines=351> */
.L_x_2851:
        /* <DEDUP_REMOVED lines=60> */
.L_x_2852:
        /* <DEDUP_REMOVED lines=62> */
.L_x_2835:
[----:B------:R-:W-:Y:S05]  /*4110*/  @P0 BRA `(.L_x_2834) ;  /* 0x0000004000580947 */ /* 0x000fea0003800000 */
[----:B------:R-:W1:Y:S01]  /*4120*/  S2R R4, SR_TID.X ;  /* 0x0000000000047919 */ /* 0x000e620000002100 */
[----:B------:R-:W2:Y:S01]  /*4130*/  S2UR UR5, SR_CgaCtaId ;  /* 0x00000000000579c3 */ /* 0x000ea20000008800 */
[----:B------:R-:W-:Y:S01]  /*4140*/  ULDC UR4, c[0x0][0x850] ;  /* 0x0002140000047ab9 */ /* 0x000fe20000000800 */
[----:B------:R-:W-:Y:S01]  /*4150*/  UIMAD UR38, UR38, 0x4800, URZ ;  /* 0x00004800262678a4 */ /* 0x000fe2000f8e023f */
[----:B------:R-:W-:Y:S01]  /*4160*/  BSSY B0, `(.L_x_2854) ;  /* 0x0000051000007945 */ /* 0x000fe20003800000 */
[----:B------:R-:W-:Y:S01]  /*4170*/  UISETP.NE.AND UP0, UPT, UR4, 0x1, UPT ;  /* 0x000000010400788c */ /* 0x000fe2000bf05270 */
[----:B------:R-:W-:Y:S02]  /*4180*/  ULDC.64 UR10, c[0x0][0x818] ;  /* 0x00020600000a7ab9 */ /* 0x000fe40000000a00 */
[----:B------:R-:W-:Y:S01]  /*4190*/  UMOV UR4, 0x400 ;  /* 0x0000040000047882 */ /* 0x000fe20000000000 */
[----:B------:R-:W-:Y:S01]  /*41a0*/  USHF.R.S32.HI UR39, URZ, 0x1f, UR38 ;  /* 0x0000001f3f277899 */ /* 0x000fe20008011426 */
[----:B------:R-:W-:Y:S01]  /*41b0*/  ULDC.64 UR12, c[0x0][0x820] ;  /* 0x00020800000c7ab9 */ /* 0x000fe20000000a00 */
[----:B------:R-:W-:-:S05]  /*41c0*/  ULDC.64 UR14, c[0x0][0x848] ;  /* 0x00021200000e7ab9 */ /* 0x000fca0000000a00 */
[----:B------:R-:W-:Y:S02]  /*41d0*/  @UP0 ULDC UR6, c[0x0][0x854] ;  /* 0x0002150000060ab9 */ /* 0x000fe40000000800 */
[----:B------:R-:W-:Y:S02]  /*41e0*/  UIMAD.WIDE.U32 UR6, UR36, UR6, URZ ;  /* 0x00000006240672a5 */ /* 0x000fe4000f8e003f */
[----:B--2---:R-:W-:-:S03]  /*41f0*/  ULEA UR4, UR5, UR4, 0x18 ;  /* 0x0000000405047291 */ /* 0x004fc6000f8ec03f */
[----:B------:R-:W-:Y:S02]  /*4200*/  @UP0 ULDC UR5, c[0x0][0x858] ;  /* 0x0002160000050ab9 */ /* 0x000fe40000000800 */
[----:B------:R-:W-:Y:S01]  /*4210*/  @UP0 USHF.R.U32.HI UR36, URZ, UR5, UR7 ;  /* 0x000000053f240299 */ /* 0x000fe20008011607 */
[----:B-1----:R-:W-:-:S03]  /*4220*/  VIADD R3, R4, 0xffffff80 ;  /* 0xffffff8004037836 */ /* 0x002fc60000000000 */
[----:B------:R-:W-:Y:S02]  /*4230*/  USHF.R.S32.HI UR5, URZ, 0x1f, UR36 ;  /* 0x0000001f3f057899 */ /* 0x000fe40008011424 */
[----:B------:R-:W-:Y:S01]  /*4240*/  UIMAD.WIDE.U32 UR6, UR36, UR10, UR38 ;  /* 0x0000000a240672a5 */ /* 0x000fe2000f8e0026 */
[----:B------:R-:W-:Y:S01]  /*4250*/  SHF.R.S32.HI R0, RZ, 0x1f, R3 ;  /* 0x0000001fff007819 */ /* 0x000fe20000011403 */
[----:B------:R-:W-:Y:S01]  /*4260*/  UIMAD UR8, UR5, UR10, URZ ;  /* 0x0000000a050872a4 */ /* 0x000fe2000f8e023f */
[----:B------:R-:W-:Y:S01]  /*4270*/  BAR.SYNC.DEFER_BLOCKING 0x1, 0x180 ;  /* 0x0046000000007b1d */ /* 0x000fe20000010000 */
[----:B------:R-:W-:Y:S02]  /*4280*/  ISETP.NE.AND P0, PT, R3, RZ, PT ;  /* 0x000000ff0300720c */ /* 0x000fe40003f05270 */
[----:B------:R-:W-:Y:S01]  /*4290*/  LEA.HI R2, R0, R3, RZ, 0x7 ;  /* 0x0000000300027211 */ /* 0x000fe200078f38ff */
[----:B------:R-:W-:-:S03]  /*42a0*/  UIMAD UR8, UR36, UR11, UR8 ;  /* 0x0000000b240872a4 */ /* 0x000fc6000f8e0208 */
[----:B------:R-:W-:Y:S01]  /*42b0*/  LOP3.LUT R0, R2, 0x3fffff80, RZ, 0xc0, !PT ;  /* 0x3fffff8002007812 */ /* 0x000fe200078ec0ff */
[----:B------:R-:W-:Y:S01]  /*42c0*/  ULDC.64 UR10, c[0x0][0x840] ;  /* 0x00021000000a7ab9 */ /* 0x000fe20000000a00 */
[----:B------:R-:W-:Y:S01]  /*42d0*/  SHF.R.S32.HI R5, RZ, 0x7, R2 ;  /* 0x00000007ff057819 */ /* 0x000fe20000011402 */
[----:B------:R-:W-:Y:S02]  /*42e0*/  UIMAD UR5, UR5, UR10, URZ ;  /* 0x0000000a050572a4 */ /* 0x000fe4000f8e023f */
[----:B------:R-:W-:Y:S01]  /*42f0*/  IMAD.IADD R0, R3, 0x1, -R0 ;  /* 0x0000000103007824 */ /* 0x000fe200078e0a00 */
[----:B------:R-:W-:Y:S02]  /*4300*/  UIMAD.WIDE.U32 UR38, UR36, UR10, UR38 ;  /* 0x0000000a242672a5 */ /* 0x000fe4000f8e0026 */
[----:B------:R-:W-:Y:S01]  /*4310*/  UIMAD UR9, UR36, UR11, UR5 ;  /* 0x0000000b240972a4 */ /* 0x000fe2000f8e0205 */
[----:B------:R-:W-:Y:S01]  /*4320*/  IMAD R0, R5, 0x600, R0 ;  /* 0x0000060005007824 */ /* 0x000fe200078e0200 */
[----:B------:R-:W-:-:S02]  /*4330*/  USHF.R.S32.HI UR5, URZ, 0x1f, UR37 ;  /* 0x0000001f3f057899 */ /* 0x000fc40008011425 */
[----:B------:R-:W-:Y:S01]  /*4340*/  UIADD3 UR7, UR7, UR8, URZ ;  /* 0x0000000807077290 */ /* 0x000fe2000fffe03f */
[----:B------:R-:W-:Y:S01]  /*4350*/  IMAD.SHL.U32 R0, R0, 0x4, RZ ;  /* 0x0000000400007824 */ /* 0x000fe200078e00ff */
[----:B------:R-:W-:Y:S02]  /*4360*/  UIMAD UR10, UR5, UR12, URZ ;  /* 0x0000000c050a72a4 */ /* 0x000fe4000f8e023f */
[----:B------:R-:W-:Y:S02]  /*4370*/  UIMAD UR5, UR5, UR14, URZ ;  /* 0x0000000e050572a4 */ /* 0x000fe4000f8e023f */
[----:B------:R-:W-:Y:S01]  /*4380*/  LEA R0, R0, UR4, 0x2 ;  /* 0x0000000400007c11 */ /* 0x000fe2000f8e10ff */
[----:B------:R-:W-:Y:S01]  /*4390*/  UIADD3 UR9, UR39, UR9, URZ ;  /* 0x0000000927097290 */ /* 0x000fe2000fffe03f */
[----:B------:R-:W-:Y:S01]  /*43a0*/  UMOV UR8, UR38 ;  /* 0x0000002600087c82 */ /* 0x000fe20008000000 */
[----:B------:R-:W-:Y:S02]  /*43b0*/  UIMAD UR10, UR37, UR13, UR10 ;  /* 0x0000000d250a72a4 */ /* 0x000fe4000f8e020a */
[----:B------:R1:W-:Y:S01]  /*43c0*/  STS.128 [R0], R24 ;  /* 0x0000001800007388 */ /* 0x0003e20000000c00 */
        /* <DEDUP_REMOVED lines=35> */
.L_x_2856:
[----:B------:R-:W-:Y:S01]  /*4600*/  @P0 ELECT P1, URZ, PT ;  /* 0x00000000003f082f */ /* 0x000fe20003820000 */
[----:B------:R2:W-:-:S12]  /*4610*/  UBLKRED.G.S.ADD.F32.RN [UR6], [UR4], UR5, desc[UR8] ;  /* 0x00000806040073bb */ /* 0x0005d800080a1405 */
[----:B------:R-:W-:Y:S02]  /*4620*/  @P1 PLOP3.LUT P0, PT, P1, PT, PT, 0x8, 0x0 ;  /* 0x000000000000181c */ /* 0x000fe40000f0e170 */
[----:B------:R-:W-:-:S11]  /*4630*/  PLOP3.LUT P1, PT, PT, PT, PT, 0x8, 0x0 ;  /* 0x000000000000781c */ /* 0x000fd60003f2e170 */
[----:B--2---:R-:W-:Y:S05]  /*4640*/  @P0 BRA.U.ANY `(.L_x_2856) ;  /* 0xfffffffd00ec0947 */ /* 0x004fea000393ffff */
[----:B------:R0:W-:Y:S01]  /*4650*/  UTMACMDFLUSH ;  /* 0x00000000000079b7 */ /* 0x0001e20000000000 */
[----:B------:R-:W-:-:S04]  /*4660*/  DEPBAR.LE SB0, 0x0 ;  /* 0x000080000000791a */ /* 0x000fc80000000000 */
.L_x_2855:
[----:B------:R-:W-:Y:S05]  /*4670*/  BSYNC B0 ;  /* 0x0000000000007941 */ /* 0x000fea0003800000 */
.L_x_2854:
        /* <DEDUP_REMOVED lines=28> */
.L_x_2857:
[----:B------:R-:W-:Y:S01]  /*4840*/  @P0 ELECT P1, URZ, PT ;  /* 0x00000000003f082f */ /* 0x000fe20003820000 */
[----:B------:R3:W-:-:S12]  /*4850*/  UBLKRED.G.S.ADD.F32.RN [UR6], [UR4], UR5, desc[UR8] ;  /* 0x00000806040073bb */ /* 0x0007d800080a1405 */
[----:B------:R-:W-:Y:S02]  /*4860*/  @P1 PLOP3.LUT P0, PT, P1, PT, PT, 0x8, 0x0 ;  /* 0x000000000000181c */ /* 0x000fe40000f0e170 */
[----:B------:R-:W-:-:S11]  /*4870*/  PLOP3.LUT P1, PT, PT, PT, PT, 0x8, 0x0 ;  /* 0x000000000000781c */ /* 0x000fd60003f2e170 */
[----:B---3--:R-:W-:Y:S05]  /*4880*/  @P0 BRA.U.ANY `(.L_x_2857) ;  /* 0xfffffffd00ec0947 */ /* 0x008fea000393ffff */
[----:B------:R0:W-:Y:S01]  /*4890*/  UTMACMDFLUSH ;  /* 0x00000000000079b7 */ /* 0x0001e20000000000 */
[----:B------:R-:W-:-:S04]  /*48a0*/  DEPBAR.LE SB0, 0x0 ;  /* 0x000080000000791a */ /* 0x000fc80000000000 */
[----:B------:R-:W-:Y:S05]  /*48b0*/  BRA `(.L_x_2834) ;  /* 0x0000003800707947 */ /* 0x000fea0003800000 */
.L_x_2830:
        /* <DEDUP_REMOVED lines=29> */
.L_x_2859:
[----:B------:R-:W-:Y:S01]  /*4a90*/  ULDC UR9, c[0x0][0x8cc] ;  /* 0x0002330000097ab9 */ /* 0x000fe20000000800 */
[----:B------:R-:W-:Y:S01]  /*4aa0*/  UMOV UR7, UR8 ;  /* 0x0000000800077c82 */ /* 0x000fe20008000000 */
[----:B------:R-:W-:-:S11]  /*4ab0*/  UISETP.NE.AND UP0, UPT, UR9, 0x1, UPT ;  /* 0x000000010900788c */ /* 0x000fd6000bf05270 */
[----:B------:R-:W-:Y:S02]  /*4ac0*/  @UP0 ULDC.64 UR10, c[0x0][0x8d0] ;  /* 0x00023400000a0ab9 */ /* 0x000fe40000000a00 */
[----:B------:R-:W-:-:S04]  /*4ad0*/  UIMAD.WIDE.U32 UR4, UR8, UR10, URZ ;  /* 0x0000000a080472a5 */ /* 0x000fc8000f8e003f */
[----:B------:R-:W-:-:S04]  /*4ae0*/  @UP0 USHF.R.U32.HI UR7, URZ, UR11, UR5 ;  /* 0x0000000b3f070299 */ /* 0x000fc80008011605 */
[----:B------:R-:W-:-:S12]  /*4af0*/  UIMAD UR4, UR7, UR9, URZ ;  /* 0x00000009070472a4 */ /* 0x000fd8000f8e023f */
.L_x_2860:
        /* <DEDUP_REMOVED lines=67> */
.L_x_2863:
[----:B------:R-:W-:Y:S05]  /*4f30*/  BSYNC B0 ;  /* 0x0000000000007941 */ /* 0x000fea0003800000 */
.L_x_2862:
        /* <DEDUP_REMOVED lines=18> */
.L_x_2865:
[----:B------:R-:W-:Y:S05]  /*5060*/  BSYNC B0 ;  /* 0x0000000000007941 */ /* 0x000fea0003800000 */
.L_x_2864:
        /* <DEDUP_REMOVED lines=19> */
.L_x_2867:
[----:B------:R-:W-:Y:S05]  /*51a0*/  BSYNC B0 ;  /* 0x0000000000007941 */ /* 0x000fea0003800000 */
.L_x_2866:
[----:B------:R-:W-:Y:S06]  /*51b0*/  BAR.ARV 0xa, 0xa0 ;  /* 0x0282800000007b1d */ /* 0x000fec0000002000 */
[----:B------:R-:W-:Y:S04]  /*51c0*/  BSSY B0, `(.L_x_2868) ;  /* 0x0000003000007945 */ /* 0x000fe80003800000 */
[----:B------:R-:W-:Y:S05]  /*51d0*/  @!P0 BRA `(.L_x_2869) ;  /* 0x0000000000048947 */ /* 0x000fea0003800000 */
[----:B------:R-:W-:-:S04]  /*51e0*/  DEPBAR.LE SB0, 0x1 ;  /* 0x000080400000791a */ /* 0x000fc80000000000 */
.L_x_2869:
[----:B------:R-:W-:Y:S05]  /*51f0*/  BSYNC B0 ;  /* 0x0000000000007941 */ /* 0x000fea0003800000 */
.L_x_2868:
[----:B------:R-:W-:Y:S06]  /*5200*/  BAR.ARV 0xb, 0xa0 ;  /* 0x02c2800000007b1d */ /* 0x000fec0000002000 */
[----:B------:R-:W-:Y:S04]  /*5210*/  BSSY B0, `(.L_x_2870) ;  /* 0x0000003000007945 */ /* 0x000fe80003800000 */
[----:B------:R-:W-:Y:S05]  /*5220*/  @!P0 BRA `(.L_x_2871) ;  /* 0x0000000000048947 */ /* 0x000fea0003800000 */
[----:B------:R-:W-:-:S04]  /*5230*/  DEPBAR.LE SB0, 0x0 ;  /* 0x000080000000791a */ /* 0x000fc80000000000 */
.L_x_2871:
[----:B------:R-:W-:Y:S05]  /*5240*/  BSYNC B0 ;  /* 0x0000000000007941 */ /* 0x000fea0003800000 */
.L_x_2870:
[----:B------:R-:W-:Y:S06]  /*5250*/  BAR.ARV 0xc, 0xa0 ;  /* 0x0302800000007b1d */ /* 0x000fec0000002000 */
[----:B------:R-:W-:Y:S01]  /*5260*/  UIADD3 UR12, UR8, 0x1, URZ ;  /* 0x00000001080c7890 */ /* 0x000fe2000fffe03f */
[----:B------:R-:W-:Y:S11]  /*5270*/  BRA `(.L_x_2872) ;  /* 0x0000000000047947 */ /* 0x000ff60003800000 */
.L_x_2861:
[----:B------:R-:W-:-:S05]  /*5280*/  UMOV UR12, UR8 ;  /* 0x00000008000c7c82 */ /* 0x000fca0008000000 */
.L_x_2872:
        /* <DEDUP_REMOVED lines=22> */
.L_x_2893:
        /* <DEDUP_REMOVED lines=22> */
.L_x_2874:
[----:B------:R-:W-:Y:S05]  /*5550*/  BSYNC B0 ;  /* 0x0000000000007941 */ /* 0x000fea0003800000 */
.L_x_2873:
        /* <DEDUP_REMOVED lines=12> */
.L_x_2876:
[----:B------:R-:W-:Y:S05]  /*5620*/  BSYNC B0 ;  /* 0x0000000000007941 */ /* 0x000fea0003800000 */
.L_x_2875:
        /* <DEDUP_REMOVED lines=13> */
.L_x_2878:
[----:B------:R-:W-:Y:S05]  /*5700*/  BSYNC B0 ;  /* 0x0000000000007941 */ /* 0x000fea0003800000 */
.L_x_2877:
[----:B------:R-:W-:Y:S06]  /*5710*/  BAR.ARV 0xa, 0xa0 ;  /* 0x0282800000007b1d */ /* 0x000fec0000002000 */
[----:B------:R-:W-:Y:S04]  /*5720*/  BSSY B0, `(.L_x_2879) ;  /* 0x0000003000007945 */ /* 0x000fe80003800000 */
[----:B------:R-:W-:Y:S05]  /*5730*/  @!P0 BRA `(.L_x_2880) ;  /* 0x0000000000048947 */ /* 0x000fea0003800000 */
[----:B------:R-:W-:-:S04]  /*5740*/  DEPBAR.LE SB0, 0x1 ;  /* 0x000080400000791a */ /* 0x000fc80000000000 */
.L_x_2880:
[----:B------:R-:W-:Y:S05]  /*5750*/  BSYNC B0 ;  /* 0x0000000000007941 */ /* 0x000fea0003800000 */
.L_x_2879:
[----:B------:R-:W-:Y:S06]  /*5760*/  BAR.ARV 0xb, 0xa0 ;  /* 0x02c2800000007b1d */ /* 0x000fec0000002000 */
[----:B------:R-:W-:Y:S04]  /*5770*/  BSSY B0, `(.L_x_2881) ;  /* 0x0000003000007945 */ /* 0x000fe80003800000 */
[----:B------:R-:W-:Y:S05]  /*5780*/  @!P0 BRA `(.L_x_2882) ;  /* 0x0000000000048947 */ /* 0x000fea0003800000 */
[----:B------:R-:W-:-:S04]  /*5790*/  DEPBAR.LE SB0, 0x0 ;  /* 0x000080000000791a */ /* 0x000fc80000000000 */
.L_x_2882:
[----:B------:R-:W-:Y:S05]  /*57a0*/  BSYNC B0 ;  /* 0x0000000000007941 */ /* 0x000fea0003800000 */
.L_x_2881:
        /* <DEDUP_REMOVED lines=13> */
.L_x_2884:
[----:B------:R-:W-:Y:S05]  /*5880*/  BSYNC B0 ;  /* 0x0000000000007941 */ /* 0x000fea0003800000 */
.L_x_2883:
        /* <DEDUP_REMOVED lines=12> */
.L_x_2886:
[----:B------:R-:W-:Y:S05]  /*5950*/  BSYNC B0 ;  /* 0x0000000000007941 */ /* 0x000fea0003800000 */
.L_x_2885:
        /* <DEDUP_REMOVED lines=13> */
.L_x_2888:
[----:B------:R-:W-:Y:S05]  /*5a30*/  BSYNC B0 ;  /* 0x0000000000007941 */ /* 0x000fea0003800000 */
.L_x_2887:
[----:B------:R-:W-:Y:S06]  /*5a40*/  BAR.ARV 0xa, 0xa0 ;  /* 0x0282800000007b1d */ /* 0x000fec0000002000 */
[----:B------:R-:W-:Y:S04]  /*5a50*/  BSSY B0, `(.L_x_2889) ;  /* 0x0000003000007945 */ /* 0x000fe80003800000 */
[----:B------:R-:W-:Y:S05]  /*5a60*/  @!P0 BRA `(.L_x_2890) ;  /* 0x0000000000048947 */ /* 0x000fea0003800000 */
[----:B------:R-:W-:-:S04]  /*5a70*/  DEPBAR.LE SB0, 0x1 ;  /* 0x000080400000791a */ /* 0x000fc80000000000 */
.L_x_2890:
[----:B------:R-:W-:Y:S05]  /*5a80*/  BSYNC B0 ;  /* 0x0000000000007941 */ /* 0x000fea0003800000 */
.L_x_2889:
[----:B------:R-:W-:Y:S01]  /*5a90*/  UIADD3 UR12, UR12, 0x2, URZ ;  /* 0x000000020c0c7890 */ /* 0x000fe2000fffe03f */
[----:B------:R-:W-:Y:S06]  /*5aa0*/  BAR.ARV 0xb, 0xa0 ;  /* 0x02c2800000007b1d */ /* 0x000fec0000002000 */
[----:B------:R-:W-:Y:S01]  /*5ab0*/  UISETP.GE.AND UP0, UPT, UR12, UR5, UPT ;  /* 0x000000050c00728c */ /* 0x000fe2000bf06270 */
[----:B------:R-:W-:Y:S04]  /*5ac0*/  BSSY B0, `(.L_x_2891) ;  /* 0x0000003000007945 */ /* 0x000fe80003800000 */
[----:B------:R-:W-:Y:S06]  /*5ad0*/  @!P0 BRA `(.L_x_2892) ;  /* 0x0000000000048947 */ /* 0x000fec0003800000 */
[----:B------:R-:W-:-:S04]  /*5ae0*/  DEPBAR.LE SB0, 0x0 ;  /* 0x000080000000791a */ /* 0x000fc80000000000 */
.L_x_2892:
[----:B------:R-:W-:Y:S05]  /*5af0*/  BSYNC B0 ;  /* 0x0000000000007941 */ /* 0x000fea0003800000 */
.L_x_2891:
[----:B------:R-:W-:Y:S06]  /*5b00*/  BAR.ARV 0xc, 0xa0 ;  /* 0x0302800000007b1d */ /* 0x000fec0000002000 */
[----:B------:R-:W-:Y:S01]  /*5b10*/  PLOP3.LUT P1, PT, PT, PT, UP0, 0x80, 0x0 ;  /* 0x000000000000781c */ /* 0x000fe20003f2f008 */
[----:B------:R-:W-:Y:S02]  /*5b20*/  UIADD3 UR24, UR24, 0x6000, URZ ;  /* 0x0000600018187890 */ /* 0x000fe4000fffe03f */
[----:B------:R-:W-:-:S10]  /*5b30*/  UIADD3 UR4, UR4, 0x6000, URZ ;  /* 0x0000600004047890 */ /* 0x000fd4000fffe03f */
[----:B------:R-:W-:Y:S05]  /*5b40*/  @!P1 BRA `(.L_x_2893) ;  /* 0xfffffff800289947 */ /* 0x000fea000383ffff */
[----:B------:R-:W-:Y:S05]  /*5b50*/  BRA `(.L_x_2834) ;  /* 0x0000002400c87947 */ /* 0x000fea0003800000 */
.L_x_2858:
        /* <DEDUP_REMOVED lines=21> */
.L_x_2894:
[----:B------:R-:W-:Y:S01]  /*5cb0*/  ULDC UR8, c[0x0][0x8cc] ;  /* 0x0002330000087ab9 */ /* 0x000fe20000000800 */
[----:B------:R-:W-:Y:S01]  /*5cc0*/  UMOV UR35, UR7 ;  /* 0x0000000700237c82 */ /* 0x000fe20008000000 */
[----:B------:R-:W-:-:S11]  /*5cd0*/  UISETP.NE.AND UP0, UPT, UR8, 0x1, UPT ;  /* 0x000000010800788c */ /* 0x000fd6000bf05270 */
[----:B------:R-:W-:Y:S02]  /*5ce0*/  @UP0 ULDC.64 UR10, c[0x0][0x8d0] ;  /* 0x00023400000a0ab9 */ /* 0x000fe40000000a00 */
[----:B------:R-:W-:-:S04]  /*5cf0*/  UIMAD.WIDE.U32 UR4, UR7, UR10, URZ ;  /* 0x0000000a070472a5 */ /* 0x000fc8000f8e003f */
[----:B------:R-:W-:-:S04]  /*5d00*/  @UP0 USHF.R.U32.HI UR35, URZ, UR11, UR5 ;  /* 0x0000000b3f230299 */ /* 0x000fc80008011605 */
[----:B------:R-:W-:-:S12]  /*5d10*/  UIMAD UR4, UR35, UR8, URZ ;  /* 0x00000008230472a4 */ /* 0x000fd8000f8e023f */
.L_x_2895:
        /* <DEDUP_REMOVED lines=77> */
.L_x_2925:
        /* <DEDUP_REMOVED lines=9> */
.L_x_2899:
        /* <DEDUP_REMOVED lines=108> */
.L_x_2910:
[----:B-1----:R-:W-:-:S05]  /*6940*/  IMAD.MOV.U32 R13, RZ, RZ, 0x1 ;  /* 0x00000001ff0d7424 */ /* 0x002fca00078e00ff */
[----:B------:R-:W-:-:S04]  /*6950*/  SHF.L.U32 R13, R13, 0x1f, RZ ;  /* 0x0000001f0d0d7819 */ /* 0x000fc800000006ff */
[----:B------:R-:W1:Y:S02]  /*6960*/  SYNCS.PHASECHK.TRANS64.TRYWAIT P1, [R12+URZ+0x36438], R13 ;  /* 0x0364380d0c0075a7 */ /* 0x000e64000802017f */
[----:B-1----:R-:W-:Y:S05]  /*6970*/  @!P1 BRA `(.L_x_2902) ;  /* 0x0000001800bc9947 */ /* 0x002fea0003800000 */
.L_x_2926:
        /* <DEDUP_REMOVED lines=8> */
.L_x_2903:
        /* <DEDUP_REMOVED lines=48> */
.L_x_2927:
        /* <DEDUP_REMOVED lines=8> */
.L_x_2905:
        /* <DEDUP_REMOVED lines=46> */
.L_x_2928:
        /* <DEDUP_REMOVED lines=12> */
.L_x_2907:
        /* <DEDUP_REMOVED lines=37> */
.L_x_2930:
        /* <DEDUP_REMOVED lines=8> */
.L_x_2909:
        /* <DEDUP_REMOVED lines=41> */
.L_x_2901:
[----:B--2---:R-:W2:Y:S01]  /*7680*/  LDL.LU R4, [R1+0x4] ;  /* 0x0000040001047983 */ /* 0x004ea20000300800 */
[----:B------:R-:W-:-:S03]  /*7690*/  IMAD.MOV.U32 R10, RZ, RZ, 0x1 ;  /* 0x00000001ff0a7424 */ /* 0x000fc600078e00ff */
[----:B------:R3:W5:Y:S01]  /*76a0*/  LDL R5, [R1+0x8] ;  /* 0x0000080001057983 */ /* 0x0007620000100800 */
[----:B--2---:R-:W-:-:S13]  /*76b0*/  ISETP.NE.AND P1, PT, R4, RZ, PT ;  /* 0x000000ff0400720c */ /* 0x004fda0003f25270 */
[----:B---3--:R-:W-:Y:S05]  /*76c0*/  @!P1 BRA `(.L_x_2900) ;  /* 0x0000000400889947 */ /* 0x008fea0003800000 */
[----:B------:R-:W2:Y:S02]  /*76d0*/  SYNCS.PHASECHK.TRANS64.TRYWAIT P1, [R12+URZ+0x36438], R13 ;  /* 0x0364380d0c0075a7 */ /* 0x000ea4000802017f */
[----:B--2---:R-:W-:Y:S05]  /*76e0*/  @!P1 BRA `(.L_x_2911) ;  /* 0x0000000c00c09947 */ /* 0x004fea0003800000 */
.L_x_2931:
        /* <DEDUP_REMOVED lines=8> */
.L_x_2912:
        /* <DEDUP_REMOVED lines=41> */
.L_x_2932:
        /* <DEDUP_REMOVED lines=9> */
.L_x_2914:
        /* <DEDUP_REMOVED lines=38> */
.L_x_2900:
[----:B------:R-:W-:-:S04]  /*7cf0*/  SHF.L.U32 R3, R10, 0x1f, RZ ;  /* 0x0000001f0a037819 */ /* 0x000fc800000006ff */
[----:B------:R-:W2:Y:S02]  /*7d00*/  SYNCS.PHASECHK.TRANS64.TRYWAIT P1, [R12+URZ+0x36438], R3 ;  /* 0x036438030c0075a7 */ /* 0x000ea4000802017f */
[----:B--2---:R-:W-:Y:S05]  /*7d10*/  @!P1 BRA `(.L_x_2915) ;  /* 0x00000008005c9947 */ /* 0x004fea0003800000 */
.L_x_2933:
[----:B------:R-:W-:Y:S05]  /*7d20*/  @P0 BRA `(.L_x_2916) ;  /* 0x0000000000180947 */ /* 0x000fea0003800000 */
[----:B------:R-:W3:Y:S01]  /*7d30*/  S2R R0, SR_TID.X ;  /* 0x0000000000007919 */ /* 0x000ee20000002100 */
[----:B--2---:R-:W-:-:S04]  /*7d40*/  IMAD.MOV.U32 R3, RZ, RZ, 0x6100 ;  /* 0x00006100ff037424 */ /* 0x004fc800078e00ff */
[----:B------:R4:W-:Y:S01]  /*7d50*/  SYNCS.ARRIVE.TRANS64 RZ, [R12+URZ+0x36430], R3 ;  /* 0x036430030cff79a7 */ /* 0x0009e2000800003f */
[----:B---3--:R-:W-:-:S13]  /*7d60*/  LOP3.LUT P0, RZ, R0, 0x1f, RZ, 0xc0, !PT ;  /* 0x0000001f00ff7812 */ /* 0x008fda000780c0ff */
[----:B----4-:R-:W-:Y:S05]  /*7d70*/  @!P0 BRA `(.L_x_2916) ;  /* 0x0000000000048947 */ /* 0x010fea0003800000 */
[----:B------:R-:W-:Y:S01]  /*7d80*/  BPT.TRAP 0x1 ;  /* 0x000000040000795c */ /* 0x000fe20000300000 */
.L_x_2916:
        /* <DEDUP_REMOVED lines=45> */
.L_x_2897:
[----:B------:R-:W-:Y:S05]  /*8060*/  BSYNC B0 ;  /* 0x0000000000007941 */ /* 0x000fea0003800000 */
.L_x_2896:
[----:B------:R-:W-:-:S03]  /*8070*/  UMOV UR4, 0xffffffff ;  /* 0xffffffff00047882 */ /* 0x000fc60000000000 */
[----:B------:R-:W-:Y:S05]  /*8080*/  BRA.DIV UR4, `(.L_x_2917) ;  /* 0x0000000604947947 */ /* 0x000fea000b800000 */
[----:B------:R-:W-:-:S13]  /*8090*/  ELECT P6, URZ, PT ;  /* 0x00000000003f782f */ /* 0x000fda00038c0000 */
.L_x_2936:
[----:B------:R-:W-:Y:S05]  /*80a0*/  @!P6 BRA `(.L_x_2834) ;  /* 0x000000000074e947 */ /* 0x000fea0003800000 */
[----:B------:R-:W2:Y:S02]  /*80b0*/  LDL.LU R0, [R1+0xc] ;  /* 0x00000c0001007983 */ /* 0x000ea40000300800 */
[----:B--2---:R-:W-:-:S04]  /*80c0*/  LOP3.LUT R0, R0, 0x2, RZ, 0xfc, !PT ;  /* 0x0000000200007812 */ /* 0x004fc800078efcff */
[----:B------:R-:W-:-:S13]  /*80d0*/  ISETP.NE.AND P2, PT, R0, 0x3, PT ;  /* 0x000000030000780c */ /* 0x000fda0003f45270 */
[----:B------:R-:W-:Y:S05]  /*80e0*/  @!P2 BRA `(.L_x_2918) ;  /* 0x000000000004a947 */ /* 0x000fea0003800000 */
[----:B------:R-:W-:Y:S01]  /*80f0*/  BPT.TRAP 0x1 ;  /* 0x000000040000795c */ /* 0x000fe20000300000 */
.L_x_2918:
        /* <DEDUP_REMOVED lines=15> */
.L_x_2937:
[----:B------:R-:W3:Y:S02]  /*81f0*/  SYNCS.PHASECHK.TRANS64.TRYWAIT P0, [R23+URZ], R0 ;  /* 0x00000000170075a7 */ /* 0x000ee4000800017f */
[----:B---3--:R-:W-:Y:S05]  /*8200*/  @!P0 BRA `(.L_x_2920) ;  /* 0x0000000400688947 */ /* 0x008fea0003800000 */
.L_x_2938:
[----:B------:R-:W-:Y:S05]  /*8210*/  @!P2 BRA `(.L_x_2921) ;  /* 0x000000000004a947 */ /* 0x000fea0003800000 */
[----:B------:R-:W-:Y:S01]  /*8220*/  BPT.TRAP 0x1 ;  /* 0x000000040000795c */ /* 0x000fe20000300000 */
.L_x_2921:
[----:B------:R-:W-:-:S07]  /*8230*/  SHF.L.U32 R10, R10, 0x1f, RZ ;  /* 0x0000001f0a0a7819 */ /* 0x000fce00000006ff */
.L_x_2922:
[----:B----4-:R4:W1:Y:S02]  /*8240*/  SYNCS.PHASECHK.TRANS64.TRYWAIT P0, [R7+URZ+0x36438], R10 ;  /* 0x0364380a070075a7 */ /* 0x010864000800017f */
[----:B-1----:R-:W-:Y:S05]  /*8250*/  @!P0 NANOSLEEP.SYNCS 0x989680 ;  /* 0x009896800000895d */ /* 0x002fea0003900000 */
[----:B------:R-:W1:Y:S02]  /*8260*/  @!P0 SYNCS.PHASECHK.TRANS64 P0, [R7+URZ+0x36438], R10 ;  /* 0x0364380a070085a7 */ /* 0x000e64000800007f */
[----:B-1----:R-:W-:Y:S05]  /*8270*/  @!P0 BRA `(.L_x_2922) ;  /* 0xfffffffc00f08947 */ /* 0x002fea000383ffff */
.L_x_2834:
[----:B------:R-:W-:Y:S05]  /*8280*/  BSYNC B6 ;  /* 0x0000000000067941 */ /* 0x000fea0003800000 */
.L_x_2829:
[----:B------:R-:W-:Y:S05]  /*8290*/  EXIT ;  /* 0x000000000000794d */ /* 0x000fea0003800000 */
.L_x_2840:
[----:B------:R-:W-:Y:S02]  /*82a0*/  IMAD.MOV.U32 R12, RZ, RZ, RZ ;  /* 0x000000ffff0c7224 */ /* 0x000fe400078e00ff */
[----:B------:R-:W-:Y:S02]  /*82b0*/  IMAD.MOV.U32 R11, RZ, RZ, 0x1f ;  /* 0x0000001fff0b7424 */ /* 0x000fe400078e00ff */
[----:B------:R-:W-:-:S07]  /*82c0*/  IMAD.MOV.U32 R15, RZ, RZ, -0x1 ;  /* 0xffffffffff0f7424 */ /* 0x000fce00078e00ff */
[----:B------:R-:W-:Y:S05]  /*82d0*/  WARPSYNC.COLLECTIVE R15, `(.L_x_2923) ;  /* 0x000000000f087348 */ /* 0x000fea0003c00000 */
[----:B------:R1:W2:Y:S02]  /*82e0*/  SHFL.IDX P6, R14, R13, R12, R11 ;  /* 0x0000000c0d0e7389 */ /* 0x0002a400000c000b */
[----:B-12---:R-:W-:Y:S01]  /*82f0*/  ENDCOLLECTIVE ;  /* 0x000000000000791b */ /* 0x006fe20003800000 */
.L_x_2923:
[----:B------:R-:W-:Y:S05]  /*8300*/  BRA `(.L_x_2924) ;  /* 0xffffff8c00b47947 */ /* 0x000fea000383ffff */
.L_x_2842:
[----:B--2---:R-:W-:-:S04]  /*8310*/  IMAD.U32 R3, RZ, RZ, UR40 ;  /* 0x00000028ff037e24 */ /* 0x004fc8000f8e00ff */
[----:B------:R2:W3:Y:S03]  /*8320*/  SYNCS.PHASECHK.TRANS64.TRYWAIT P0, [R3+URZ+0x36400], R10 ;  /* 0x0364000a030075a7 */ /* 0x0004e6000800017f */
[----:B---3--:R-:W-:Y:S05]  /*8330*/  @!P0 NANOSLEEP.SYNCS 0x989680 ;  /* 0x009896800000895d */ /* 0x008fea0003900000 */
[----:B------:R-:W3:Y:S02]  /*8340*/  @!P0 SYNCS.PHASECHK.TRANS64 P0, [R3+URZ+0x36400], R10 ;  /* 0x0364000a030085a7 */ /* 0x000ee4000800007f */
[----:B---3--:R-:W-:Y:S05]  /*8350*/  @!P0 BRA `(.L_x_2842) ;  /* 0xfffffffc00ec8947 */ /* 0x008fea000383ffff */
[----:B------:R-:W-:Y:S05]  /*8360*/  BRA `(.L_x_2841) ;  /* 0xffffff8c00e87947 */ /* 0x000fea000383ffff */
.L_x_2846:
[----:B--2---:R2:W3:Y:S02]  /*8370*/  SYNCS.PHASECHK.TRANS64.TRYWAIT P1, [R3+URZ+0x36410], R10 ;  /* 0x0364100a030075a7 */ /* 0x0044e4000802017f */
[----:B---3--:R-:W-:Y:S05]  /*8380*/  @!P1 NANOSLEEP.SYNCS 0x989680 ;  /* 0x009896800000995d */ /* 0x008fea0003900000 */
[----:B------:R-:W3:Y:S02]  /*8390*/  @!P1 SYNCS.PHASECHK.TRANS64 P1, [R3+URZ+0x36410], R10 ;  /* 0x0364100a030095a7 */ /* 0x000ee4000802007f */
[----:B---3--:R-:W-:Y:S05]  /*83a0*/  @!P1 BRA `(.L_x_2846) ;  /* 0xfffffffc00f09947 */ /* 0x008fea000383ffff */
[----:B------:R-:W-:Y:S05]  /*83b0*/  BRA `(.L_x_2845) ;  /* 0xffffff9400b47947 */ /* 0x000fea000383ffff */
.L_x_2850:
[----:B-1----:R-:W-:-:S04]  /*83c0*/  IMAD.U32 R121, RZ, RZ, UR40 ;  /* 0x00000028ff797e24 */ /* 0x002fc8000f8e00ff */
[----:B------:R1:W2:Y:S03]  /*83d0*/  SYNCS.PHASECHK.TRANS64.TRYWAIT P1, [R121+URZ+0x36430], R14 ;  /* 0x0364300e790075a7 */ /* 0x0002a6000802017f */
[----:B--2---:R-:W-:Y:S05]  /*83e0*/  @!P1 NANOSLEEP.SYNCS 0x989680 ;  /* 0x009896800000995d */ /* 0x004fea0003900000 */
[----:B------:R-:W2:Y:S02]  /*83f0*/  @!P1 SYNCS.PHASECHK.TRANS64 P1, [R121+URZ+0x36430], R14 ;  /* 0x0364300e790095a7 */ /* 0x000ea4000802007f */
[----:B--2---:R-:W-:Y:S05]  /*8400*/  @!P1 BRA `(.L_x_2850) ;  /* 0xfffffffc00ec9947 */ /* 0x004fea000383ffff */
[----:B------:R-:W-:Y:S05]  /*8410*/  BRA `(.L_x_2849) ;  /* 0xffffff9c00d87947 */ /* 0x000fea000383ffff */
.L_x_2898:
[----:B-1----:R1:W2:Y:S02]  /*8420*/  SYNCS.PHASECHK.TRANS64.TRYWAIT P1, [R12+URZ+0x36420], R13 ;  /* 0x0364200d0c0075a7 */ /* 0x0022a4000802017f */
[----:B--2---:R-:W-:Y:S05]  /*8430*/  @!P1 NANOSLEEP.SYNCS 0x989680 ;  /* 0x009896800000995d */ /* 0x004fea0003900000 */
[----:B------:R-:W2:Y:S02]  /*8440*/  @!P1 SYNCS.PHASECHK.TRANS64 P1, [R12+URZ+0x36420], R13 ;  /* 0x0364200d0c0095a7 */ /* 0x000ea4000802007f */
[----:B--2---:R-:W-:Y:S05]  /*8450*/  @!P1 BRA `(.L_x_2898) ;  /* 0xfffffffc00f09947 */ /* 0x004fea000383ffff */
[----:B------:R-:W-:Y:S05]  /*8460*/  BRA `(.L_x_2925) ;  /* 0xffffffdc00607947 */ /* 0x000fea000383ffff */
.L_x_2902:
[----:B-1----:R1:W3:Y:S02]  /*8470*/  SYNCS.PHASECHK.TRANS64.TRYWAIT P1, [R12+URZ+0x36438], R13 ;  /* 0x0364380d0c0075a7 */ /* 0x0022e4000802017f */
[----:B---3--:R-:W-:Y:S05]  /*8480*/  @!P1 NANOSLEEP.SYNCS 0x989680 ;  /* 0x009896800000995d */ /* 0x008fea0003900000 */
[----:B------:R-:W3:Y:S02]  /*8490*/  @!P1 SYNCS.PHASECHK.TRANS64 P1, [R12+URZ+0x36438], R13 ;  /* 0x0364380d0c0095a7 */ /* 0x000ee4000802007f */
[----:B---3--:R-:W-:Y:S05]  /*84a0*/  @!P1 BRA `(.L_x_2902) ;  /* 0xfffffffc00f09947 */ /* 0x008fea000383ffff */
[----:B------:R-:W-:Y:S05]  /*84b0*/  BRA `(.L_x_2926) ;  /* 0xffffffe400307947 */ /* 0x000fea000383ffff */
.L_x_2904:
[----:B--2---:R2:W3:Y:S02]  /*84c0*/  SYNCS.PHASECHK.TRANS64.TRYWAIT P1, [R12+URZ+0x36428], R0 ;  /* 0x036428000c0075a7 */ /* 0x0044e4000802017f */
[----:B---3--:R-:W-:Y:S05]  /*84d0*/  @!P1 NANOSLEEP.SYNCS 0x989680 ;  /* 0x009896800000995d */ /* 0x008fea0003900000 */
[----:B------:R-:W3:Y:S02]  /*84e0*/  @!P1 SYNCS.PHASECHK.TRANS64 P1, [R12+URZ+0x36428], R0 ;  /* 0x036428000c0095a7 */ /* 0x000ee4000802007f */
[----:B---3--:R-:W-:Y:S05]  /*84f0*/  @!P1 BRA `(.L_x_2904) ;  /* 0xfffffffc00f09947 */ /* 0x008fea000383ffff */
[----:B------:R-:W-:Y:S05]  /*8500*/  BRA `(.L_x_2927) ;  /* 0xffffffe400fc7947 */ /* 0x000fea000383ffff */
.L_x_2906:
        /* <DEDUP_REMOVED lines=8> */
.L_x_2908:
[----:B------:R-:W-:-:S07]  /*8590*/  SHF.L.U32 R5, R16, 0x1f, RZ ;  /* 0x0000001f10057819 */ /* 0x000fce00000006ff */
.L_x_2929:
[----:B---3--:R3:W4:Y:S02]  /*85a0*/  SYNCS.PHASECHK.TRANS64.TRYWAIT P1, [R12+URZ+0x36420], R5 ;  /* 0x036420050c0075a7 */ /* 0x008724000802017f */
[----:B----4-:R-:W-:Y:S05]  /*85b0*/  @!P1 NANOSLEEP.SYNCS 0x989680 ;  /* 0x009896800000995d */ /* 0x010fea0003900000 */
[----:B------:R-:W4:Y:S02]  /*85c0*/  @!P1 SYNCS.PHASECHK.TRANS64 P1, [R12+URZ+0x36420], R5 ;  /* 0x036420050c0095a7 */ /* 0x000f24000802007f */
[----:B----4-:R-:W-:Y:S05]  /*85d0*/  @!P1 BRA `(.L_x_2929) ;  /* 0xfffffffc00f09947 */ /* 0x010fea000383ffff */
[----:B------:R-:W-:Y:S05]  /*85e0*/  BRA `(.L_x_2930) ;  /* 0xffffffec00607947 */ /* 0x000fea000383ffff */
.L_x_2911:
[----:B--2---:R2:W3:Y:S02]  /*85f0*/  SYNCS.PHASECHK.TRANS64.TRYWAIT P1, [R12+URZ+0x36438], R13 ;  /* 0x0364380d0c0075a7 */ /* 0x0044e4000802017f */
[----:B---3--:R-:W-:Y:S05]  /*8600*/  @!P1 NANOSLEEP.SYNCS 0x989680 ;  /* 0x009896800000995d */ /* 0x008fea0003900000 */
[----:B------:R-:W3:Y:S02]  /*8610*/  @!P1 SYNCS.PHASECHK.TRANS64 P1, [R12+URZ+0x36438], R13 ;  /* 0x0364380d0c0095a7 */ /* 0x000ee4000802007f */
[----:B---3--:R-:W-:Y:S05]  /*8620*/  @!P1 BRA `(.L_x_2911) ;  /* 0xfffffffc00f09947 */ /* 0x008fea000383ffff */
[----:B------:R-:W-:Y:S05]  /*8630*/  BRA `(.L_x_2931) ;  /* 0xfffffff0002c7947 */ /* 0x000fea000383ffff */
.L_x_2913:
[----:B-1----:R1:W2:Y:S02]  /*8640*/  SYNCS.PHASECHK.TRANS64.TRYWAIT P1, [R12+URZ+0x36428], R5 ;  /* 0x036428050c0075a7 */ /* 0x0022a4000802017f */
[----:B--2---:R-:W-:Y:S05]  /*8650*/  @!P1 NANOSLEEP.SYNCS 0x989680 ;  /* 0x009896800000995d */ /* 0x004fea0003900000 */
[----:B------:R-:W2:Y:S02]  /*8660*/  @!P1 SYNCS.PHASECHK.TRANS64 P1, [R12+URZ+0x36428], R5 ;  /* 0x036428050c0095a7 */ /* 0x000ea4000802007f */
[----:B--2---:R-:W-:Y:S05]  /*8670*/  @!P1 BRA `(.L_x_2913) ;  /* 0xfffffffc00f09947 */ /* 0x004fea000383ffff */
[----:B------:R-:W-:Y:S05]  /*8680*/  BRA `(.L_x_2932) ;  /* 0xfffffff000dc7947 */ /* 0x000fea000383ffff */
.L_x_2915:
[----:B--2---:R2:W3:Y:S02]  /*8690*/  SYNCS.PHASECHK.TRANS64.TRYWAIT P1, [R12+URZ+0x36438], R3 ;  /* 0x036438030c0075a7 */ /* 0x0044e4000802017f */
[----:B---3--:R-:W-:Y:S05]  /*86a0*/  @!P1 NANOSLEEP.SYNCS 0x989680 ;  /* 0x009896800000995d */ /* 0x008fea0003900000 */
[----:B------:R-:W3:Y:S02]  /*86b0*/  @!P1 SYNCS.PHASECHK.TRANS64 P1, [R12+URZ+0x36438], R3 ;  /* 0x036438030c0095a7 */ /* 0x000ee4000802007f */
[----:B---3--:R-:W-:Y:S05]  /*86c0*/  @!P1 BRA `(.L_x_2915) ;  /* 0xfffffffc00f09947 */ /* 0x008fea000383ffff */
[----:B------:R-:W-:Y:S05]  /*86d0*/  BRA `(.L_x_2933) ;  /* 0xfffffff400907947 */ /* 0x000fea000383ffff */
.L_x_2917:
[----:B------:R-:W-:Y:S01]  /*86e0*/  BSSY B0, `(.L_x_2934) ;  /* 0x0000006000007945 */ /* 0x000fe20003800000 */
[----:B------:R-:W-:-:S07]  /*86f0*/  IMAD.MOV.U32 R15, RZ, RZ, -0x1 ;  /* 0xffffffffff0f7424 */ /* 0x000fce00078e00ff */
[----:B-1----:R-:W-:Y:S05]  /*8700*/  WARPSYNC.COLLECTIVE R15, `(.L_x_2935) ;  /* 0x000000000f0c7348 */ /* 0x002fea0003c00000 */
[----:B------:R-:W-:Y:S02]  /*8710*/  ELECT P6, UR62, PT ;  /* 0x00000000003e782f */ /* 0x000fe400038c0000 */
[----:B------:R-:W-:Y:S01]  /*8720*/  MOV R14, UR62 ;  /* 0x0000003e000e7c02 */ /* 0x000fe20008000f00 */
[----:B-1----:R-:W-:Y:S10]  /*8730*/  ENDCOLLECTIVE ;  /* 0x000000000000791b */ /* 0x002ff40003800000 */
.L_x_2935:
[----:B------:R-:W-:Y:S05]  /*8740*/  BSYNC B0 ;  /* 0x0000000000007941 */ /* 0x000fea0003800000 */
.L_x_2934:
[----:B------:R-:W-:Y:S05]  /*8750*/  BRA `(.L_x_2936) ;  /* 0xfffffff800507947 */ /* 0x000fea000383ffff */
.L_x_2919:
[----:B--2---:R2:W3:Y:S02]  /*8760*/  SYNCS.PHASECHK.TRANS64.TRYWAIT P0, [R5+URZ], R2 ;  /* 0x00000002050075a7 */ /* 0x0044e4000800017f */
[----:B---3--:R-:W-:Y:S05]  /*8770*/  @!P0 NANOSLEEP.SYNCS 0x989680 ;  /* 0x009896800000895d */ /* 0x008fea0003900000 */
[----:B------:R-:W3:Y:S02]  /*8780*/  @!P0 SYNCS.PHASECHK.TRANS64 P0, [R5+URZ], R2 ;  /* 0x00000002050085a7 */ /* 0x000ee4000800007f */
[----:B---3--:R-:W-:Y:S05]  /*8790*/  @!P0 BRA `(.L_x_2919) ;  /* 0xfffffffc00f08947 */ /* 0x008fea000383ffff */
[----:B------:R-:W-:Y:S05]  /*87a0*/  BRA `(.L_x_2937) ;  /* 0xfffffff800907947 */ /* 0x000fea000383ffff */
.L_x_2920:
[----:B---3--:R3:W4:Y:S02]  /*87b0*/  SYNCS.PHASECHK.TRANS64.TRYWAIT P0, [R23+URZ], R0 ;  /* 0x00000000170075a7 */ /* 0x008724000800017f */
[----:B----4-:R-:W-:Y:S05]  /*87c0*/  @!P0 NANOSLEEP.SYNCS 0x989680 ;  /* 0x009896800000895d */ /* 0x010fea0003900000 */
[----:B------:R-:W4:Y:S02]  /*87d0*/  @!P0 SYNCS.PHASECHK.TRANS64 P0, [R23+URZ], R0 ;  /* 0x00000000170085a7 */ /* 0x000f24000800007f */
[----:B----4-:R-:W-:Y:S05]  /*87e0*/  @!P0 BRA `(.L_x_2920) ;  /* 0xfffffffc00f08947 */ /* 0x010fea000383ffff */
[----:B------:R-:W-:Y:S05]  /*87f0*/  BRA `(.L_x_2938) ;  /* 0xfffffff800847947 */ /* 0x000fea000383ffff */
.L_x_2939:
        /* <DEDUP_REMOVED lines=16> */
.L_x_3873:


//--------------------- .text._ZN7cutlass13device_kernelIN5flash11enable_sm90INS1_16FlashAttnBwdSm90INS1_25CollectiveMainloopBwdSm90ILi2ELi1ELi1EN4cute5tupleIJNS5_1CILi1EEES8_S8_EEENS6_IJNS7_ILi64EEENS7_ILi96EEENS7_ILi192EEEEEENS_10bfloat16_tEfNS_4arch4Sm90ELb1ELb0ELb1ELb0ELb1ELb0ELb1ELb0ELi3ELi1ELi1ELi1ELb0EEENS1_24CollectiveEpilogueBwdGQAISD_fSG_Li384ELb0ELb1EEENS1_25SingleTileBwdLPTSchedulerILb0ELi96ELb1EEEEEEEEEvNT_6ParamsE --------------------------
	.section	.text._ZN7cutlass13device_kernelIN5flash11enable_sm90INS1_16FlashAttnBwdSm90INS1_25CollectiveMainloopBwdSm90ILi2ELi1ELi1EN4cute5tupleIJNS5_1CILi1EEES8_S8_EEENS6_IJNS7_ILi64EEENS7_ILi96EEENS7_ILi192EEEEEENS_10bfloat16_tEfNS_4arch4Sm90ELb1ELb0ELb1ELb0ELb1ELb0ELb1ELb0ELi3ELi1ELi1ELi1ELb0EEENS1_24CollectiveEpilogueBwdGQAISD_fSG_Li384ELb0ELb1EEENS1_25SingleTileBwdLPTSchedulerILb0ELi96ELb1EEEEEEEEEvNT_6ParamsE,"ax",@progbits
	.align	128
.text._ZN7cutlass13device_kernelIN5flash11enable_sm90INS1_16FlashAttnBwdSm90INS1_25CollectiveMainloopBwdSm90ILi2ELi1ELi1EN4cute5tupleIJNS5_1CILi1EEES8_S8_EEENS6_IJNS7_ILi64EEENS7_ILi96EEENS7_ILi192EEEEEENS_10bfloat16_tEfNS_4arch4Sm90ELb1ELb0ELb1ELb0ELb1ELb0ELb1ELb0ELi3ELi1ELi1ELi1ELb0EEENS1_24CollectiveEpilogueBwdGQAISD_fSG_Li384ELb0ELb1EEENS1_25SingleTileBwdLPTSchedulerILb0ELi96ELb1EEEEEEEEEvNT_6ParamsE:
        .type           _ZN7cutlass13device_kernelIN5flash11enable_sm90INS1_16FlashAttnBwdSm90INS1_25CollectiveMainloopBwdSm90ILi2ELi1ELi1EN4cute5tupleIJNS5_1CILi1EEES8_S8_EEENS6_IJNS7_ILi64EEENS7_ILi96EEENS7_ILi192EEEEEENS_10bfloat16_tEfNS_4arch4Sm90ELb1ELb0ELb1ELb0ELb1ELb0ELb1ELb0ELi3ELi1ELi1ELi1ELb0EEENS1_24CollectiveEpilogueBwdGQAISD_fSG_Li384ELb0ELb1EEENS1_25SingleTileBwdLPTSchedulerILb0ELi96ELb1EEEEEEEEEvNT_6ParamsE,@function
        .size           _ZN7cutlass13device_kernelIN5flash11enable_sm90INS1_16FlashAttnBwdSm90INS1_25CollectiveMainloopBwdSm90ILi2ELi1ELi1EN4cute5tupleIJNS5_1CILi1EEES8_S8_EEENS6_IJNS7_ILi64EEENS7_ILi96EEENS7_ILi192EEEEEENS_10bfloat16_tEfNS_4arch4Sm90ELb1ELb0ELb1ELb0ELb1ELb0ELb1ELb0ELi3ELi1ELi1ELi1ELb0EEENS1_24CollectiveEpilogueBwdGQAISD_fSG_Li384ELb0ELb1EEENS1_25SingleTileBwdLPTSchedulerILb0ELi96ELb1EEEEEEEEEvNT_6ParamsE,(.L_x_3874 - _ZN7cutlass13device_kernelIN5flash11enable_sm90INS1_16FlashAttnBwdSm90INS1_25CollectiveMainloopBwdSm90ILi2ELi1ELi1EN4cute5tupleIJNS5_1CILi1EEES8_S8_EEENS6_IJNS7_ILi64EEENS7_ILi96EEENS7_ILi192EEEEEENS_10bfloat16_tEfNS_4arch4Sm90ELb1ELb0ELb1ELb0ELb1ELb0ELb1ELb0ELi3ELi1ELi1ELi1ELb0EEENS1_24CollectiveEpilogueBwdGQAISD_fSG_Li384ELb0ELb1EEENS1_25SingleTileBwdLPTSchedulerILb0ELi96ELb1EEEEEEEEEvNT_6ParamsE)
        .other          _ZN7cutlass13device_kernelIN5flash11enable_sm90INS1_16FlashAttnBwdSm90INS1_25CollectiveMainloopBwdSm90ILi2ELi1ELi1EN4cute5tupleIJNS5_1CILi1EEES8_S8_EEENS6_IJNS7_ILi64EEENS7_ILi96EEENS7_ILi192EEEEEENS_10bfloat16_tEfNS_4arch4Sm90ELb1ELb0ELb1ELb0ELb1ELb0ELb1ELb0ELi3ELi1ELi1ELi1ELb0EEENS1_24CollectiveEpilogueBwdGQAISD_fSG_Li384ELb0ELb1EEENS1_25SingleTileBwdLPTSchedulerILb0ELi96ELb1EEEEEEEEEvNT_6ParamsE,@"STO_CUDA_ENTRY STV_DEFAULT"
_ZN7cutlass13device_kernelIN5flash11enable_sm90INS1_16FlashAttnBwdSm90INS1_25CollectiveMainloopBwdSm90ILi2ELi1ELi1EN4cute5tupleIJNS5_1CILi1EEES8_S8_EEENS6_IJNS7_ILi64EEENS7_ILi96EEENS7_ILi192EEEEEENS_10bfloat16_tEfNS_4arch4Sm90ELb1ELb0ELb1ELb0ELb1ELb0ELb1ELb0ELi3ELi1ELi1ELi1ELb0EEENS1_24CollectiveEpilogueBwdGQAISD_fSG_Li384ELb0ELb1EEENS1_25SingleTileBwdLPTSchedulerILb0ELi96ELb1EEEEEEEEEvNT_6ParamsE:
        /* <DEDUP_REMOVED lines=23> */
.L_x_2941:
[----:B------:R-:W-:Y:S05]  /*0170*/  BSYNC B0 ;  /* 0x0000000000007941 */ /* 0x000fea0003800000 */
.L_x_2940:
        /* <DEDUP_REMOVED lines=34> */
.L_x_2942:
        /* <DEDUP_REMOVED lines=20> */
.L_x_2943:
[----:B---3--:R-:W-:Y:S01]  /*04e0*/  ISETP.NE.AND P0, PT, R2, RZ, PT ;  /* 0x000000ff0200720c */ /* 0x008fe20003f05270 */
[----:B------:R-:W-:Y:S01]  /*04f0*/  IMAD.MOV.U32 R2, RZ, RZ, 0x1 ;  /* 0x00000001ff027424 */ /* 0x000fe200078e00ff */
[----:B------:R-:W-:Y:S01]  /*0500*/  NOP ;  /* 0x0000000000007918 */ /* 0x000fe20000000000 */
[----:B------:R-:W-:Y:S01]  /*0510*/  ULDC.64 UR38, c[0x0][0x208] ;  /* 0x0000820000267ab9 */ /* 0x000fe20000000a00 */
[----:B------:R-:W-:Y:S02]  /*0520*/  BSSY B6, `(.L_x_2944) ;  /* 0x00008ca000067945 */ /* 0x000fe40003800000 */
[----:B------:R-:W-:-:S05]  /*0530*/  SEL R2, R2, 0x2, !P0 ;  /* 0x0000000202027807 */ /* 0x000fca0004000000 */
[----:B------:R3:W-:Y:S01]  /*0540*/  STL [R1+0xc], R2 ;  /* 0x00000c0201007387 */ /* 0x0007e20000100800 */
[----:B-12-4-:R-:W-:Y:S06]  /*0550*/  BAR.SYNC.DEFER_BLOCKING 0x0 ;  /* 0x0000000000007b1d */ /* 0x016fec0000010000 */
[----:B------:R-:W-:Y:S05]  /*0560*/  @!P0 BRA `(.L_x_2945) ;  /* 0x0000004800248947 */ /* 0x000fea0003800000 */
.L_x_2946:
        /* <DEDUP_REMOVED lines=32> */
.L_x_2947:
[----:B------:R-:W-:Y:S01]  /*0770*/  ULDC UR7, c[0x0][0x8cc] ;  /* 0x0002330000077ab9 */ /* 0x000fe20000000800 */
[----:B------:R-:W-:Y:S01]  /*0780*/  UMOV UR36, UR10 ;  /* 0x0000000a00247c82 */ /* 0x000fe20008000000 */
[----:B------:R-:W-:-:S11]  /*0790*/  UISETP.NE.AND UP0, UPT, UR7, 0x1, UPT ;  /* 0x000000010700788c */ /* 0x000fd6000bf05270 */
[----:B------:R-:W-:Y:S02]  /*07a0*/  @UP0 ULDC.64 UR8, c[0x0][0x8d0] ;  /* 0x0002340000080ab9 */ /* 0x000fe40000000a00 */
[----:B------:R-:W-:-:S04]  /*07b0*/  UIMAD.WIDE.U32 UR4, UR10, UR8, URZ ;  /* 0x000000080a0472a5 */ /* 0x000fc8000f8e003f */
[----:B------:R-:W-:-:S04]  /*07c0*/  @UP0 USHF.R.U32.HI UR36, URZ, UR9, UR5 ;  /* 0x000000093f240299 */ /* 0x000fc80008011605 */
[----:B------:R-:W-:-:S12]  /*07d0*/  UIMAD UR4, UR36, UR7, URZ ;  /* 0x00000007240472a4 */ /* 0x000fd8000f8e023f */
.L_x_2948:
        /* <DEDUP_REMOVED lines=106> */
.L_x_2952:
        /* <DEDUP_REMOVED lines=15> */
.L_x_2951:
        /* <DEDUP_REMOVED lines=20> */
.L_x_2954:
        /* <DEDUP_REMOVED lines=15> */
.L_x_2953:
        /* <DEDUP_REMOVED lines=8> */
.L_x_3069:
        /* <DEDUP_REMOVED lines=19> */
.L_x_2956:
        /* <DEDUP_REMOVED lines=109> */
.L_x_2968:
[----:B------:R-:W-:-:S13]  /*1a20*/  ISETP.NE.AND P0, PT, R8, 0x3, PT ;  /* 0x000000030800780c */ /* 0x000fda0003f05270 */
[----:B-1----:R-:W-:Y:S05]  /*1a30*/  @!P0 BRA `(.L_x_2958) ;  /* 0x0000000000048947 */ /* 0x002fea0003800000 */
[----:B------:R-:W-:Y:S01]  /*1a40*/  BPT.TRAP 0x1 ;  /* 0x000000040000795c */ /* 0x000fe20000300000 */
.L_x_2958:
[----:B------:R-:W-:Y:S02]  /*1a50*/  LEA R3, R2, UR43, 0x3 ;  /* 0x0000002b02037c11 */ /* 0x000fe4000f8e18ff */
[----:B------:R-:W-:-:S04]  /*1a60*/  SHF.L.U32 R10, R7, 0x1f, RZ ;  /* 0x0000001f070a7819 */ /* 0x000fc800000006ff */
[----:B------:R1:W2:Y:S01]  /*1a70*/  SYNCS.PHASECHK.TRANS64.TRYWAIT P1, [R3+URZ+0x36410], R10 ;  /* 0x0364100a030075a7 */ /* 0x0002a2000802017f */
[----:B------:R-:W-:Y:S05]  /*1a80*/  @!P0 BRA `(.L_x_2959) ;  /* 0x0000000000048947 */ /* 0x000fea0003800000 */
[----:B------:R-:W-:Y:S01]  /*1a90*/  BPT.TRAP 0x1 ;  /* 0x000000040000795c */ /* 0x000fe20000300000 */
.L_x_2959:
[----:B--2---:R-:W-:Y:S05]  /*1aa0*/  @P1 BRA `(.L_x_2960) ;  /* 0x0000000000081947 */ /* 0x004fea0003800000 */
[----:B------:R-:W2:Y:S02]  /*1ab0*/  SYNCS.PHASECHK.TRANS64.TRYWAIT P1, [R3+URZ+0x36410], R10 ;  /* 0x0364100a030075a7 */ /* 0x000ea4000802017f */
[----:B--2---:R-:W-:Y:S05]  /*1ac0*/  @!P1 BRA `(.L_x_2961) ;  /* 0x0000007400f89947 */ /* 0x004fea0003800000 */
.L_x_2960:
        /* <DEDUP_REMOVED lines=103> */
.L_x_2962:
[----:B------:R-:W-:-:S04]  /*2140*/  SHF.L.U32 R14, R5, 0x1f, RZ ;  /* 0x0000001f050e7819 */ /* 0x000fc800000006ff */
[----:B------:R1:W1:Y:S01]  /*2150*/  SYNCS.PHASECHK.TRANS64.TRYWAIT P1, [UR43+0x36430], R14 ;  /* 0x0364300eff0075a7 */ /* 0x000262000802016b */
[----:B------:R-:W-:Y:S05]  /*2160*/  @!P0 BRA `(.L_x_2963) ;  /* 0x0000000000048947 */ /* 0x000fea0003800000 */
[----:B------:R-:W-:Y:S01]  /*2170*/  BPT.TRAP 0x1 ;  /* 0x000000040000795c */ /* 0x000fe20000300000 */
.L_x_2963:
        /* <DEDUP_REMOVED lines=36> */
.L_x_2964:
        /* <DEDUP_REMOVED lines=351> */
.L_x_2966:
        /* <DEDUP_REMOVED lines=60> */
.L_x_2967:
        /* <DEDUP_REMOVED lines=62> */
.L_x_2950:
[----:B------:R-:W-:Y:S05]  /*4150*/  @P0 BRA `(.L_x_2949) ;  /* 0x0000005000180947 */ /* 0x000fea0003800000 */
[----:B------:R-:W1:Y:S01]  /*4160*/  S2R R4, SR_TID.X ;  /* 0x0000000000047919 */ /* 0x000e620000002100 */
[----:B------:R-:W-:Y:S01]  /*4170*/  ULDC UR8, c[0x0][0x850] ;  /* 0x0002140000087ab9 */ /* 0x000fe20000000800 */
[----:B------:R-:W-:Y:S01]  /*4180*/  UMOV UR10, UR41 ;  /* 0x00000029000a7c82 */ /* 0x000fe20008000000 */
[----:B------:R-:W-:Y:S01]  /*4190*/  UISETP.NE.AND UP0, UPT, UR8, 0x1, UPT ;  /* 0x000000010800788c */ /* 0x000fe2000bf05270 */
[----:B------:R-:W2:Y:S01]  /*41a0*/  S2UR UR17, SR_CgaCtaId ;  /* 0x00000000001179c3 */ /* 0x000ea20000008800 */
[----:B------:R-:W-:Y:S01]  /*41b0*/  ULDC.64 UR12, c[0x0][0x818] ;  /* 0x00020600000c7ab9 */ /* 0x000fe20000000a00 */
[----:B------:R-:W-:Y:S01]  /*41c0*/  ULOP3.LUT UR36, URZ, UR36, URZ, 0x33, !UPT ;  /* 0x000000243f247292 */ /* 0x000fe2000f8e333f */
[----:B------:R-:W-:Y:S01]  /*41d0*/  BSSY B0, `(.L_x_2969) ;  /* 0x0000056000007945 */ /* 0x000fe20003800000 */
[----:B------:R-:W-:Y:S01]  /*41e0*/  ULDC UR6, c[0x0][0x8b4] ;  /* 0x00022d0000067ab9 */ /* 0x000fe20000000800 */
[----:B------:R-:W-:Y:S01]  /*41f0*/  ULDC UR14, c[0x0][0x80c] ;  /* 0x00020300000e7ab9 */ /* 0x000fe20000000800 */
[----:B------:R-:W-:-:S02]  /*4200*/  UIADD3 UR36, UR36, UR6, URZ ;  /* 0x0000000624247290 */ /* 0x000fc4000fffe03f */
[----:B------:R-:W-:Y:S02]  /*4210*/  UIMAD UR11, UR37, UR14, URZ ;  /* 0x0000000e250b72a4 */ /* 0x000fe4000f8e023f */
[----:B------:R-:W-:Y:S01]  /*4220*/  @UP0 ULDC UR4, c[0x0][0x854] ;  /* 0x0002150000040ab9 */ /* 0x000fe20000000800 */
[----:B------:R-:W-:Y:S01]  /*4230*/  @UP0 ULDC UR7, c[0x0][0x858] ;  /* 0x0002160000070ab9 */ /* 0x000fe20000000800 */
[----:B------:R-:W-:Y:S01]  /*4240*/  UIMAD.WIDE.U32 UR4, UR41, UR4, URZ ;  /* 0x00000004290472a5 */ /* 0x000fe2000f8e003f */
[----:B------:R-:W-:Y:S01]  /*4250*/  UMOV UR16, 0x400 ;  /* 0x0000040000107882 */ /* 0x000fe20000000000 */
[----:B------:R-:W-:Y:S02]  /*4260*/  UIMAD UR6, UR36, 0x4800, URZ ;  /* 0x00004800240678a4 */ /* 0x000fe4000f8e023f */
[----:B------:R-:W-:Y:S02]  /*4270*/  @UP0 USHF.R.U32.HI UR10, URZ, UR7, UR5 ;  /* 0x000000073f0a0299 */ /* 0x000fe40008011605 */
[----:B------:R-:W-:-:S02]  /*4280*/  USHF.R.S32.HI UR7, URZ, 0x1f, UR6 ;  /* 0x0000001f3f077899 */ /* 0x000fc40008011406 */
[----:B------:R-:W-:Y:S01]  /*4290*/  USHF.R.S32.HI UR15, URZ, 0x1f, UR10 ;  /* 0x0000001f3f0f7899 */ /* 0x000fe2000801140a */
[----:B------:R-:W-:Y:S01]  /*42a0*/  ULDC.64 UR20, c[0x0][0x840] ;  /* 0x0002100000147ab9 */ /* 0x000fe20000000a00 */
[----:B------:R-:W-:Y:S02]  /*42b0*/  UIMAD.WIDE.U32 UR4, UR10, UR12, UR6 ;  /* 0x0000000c0a0472a5 */ /* 0x000fe4000f8e0006 */
[----:B------:R-:W-:Y:S01]  /*42c0*/  UIMAD UR9, UR15, UR12, URZ ;  /* 0x0000000c0f0972a4 */ /* 0x000fe2000f8e023f */
[C---:B-1----:R-:W-:Y:S01]  /*42d0*/  VIADD R3, R4.reuse, 0xffffff80 ;  /* 0xffffff8004037836 */ /* 0x042fe20000000000 */
[----:B------:R-:W-:Y:S01]  /*42e0*/  UIMAD UR19, UR15, UR20, URZ ;  /* 0x000000140f1372a4 */ /* 0x000fe2000f8e023f */
[----:B------:R-:W-:Y:S01]  /*42f0*/  BAR.SYNC.DEFER_BLOCKING 0x1, 0x180 ;  /* 0x0046000000007b1d */ /* 0x000fe20000010000 */
[----:B------:R-:W-:Y:S01]  /*4300*/  UIMAD UR18, UR10, UR13, UR9 ;  /* 0x0000000d0a1272a4 */ /* 0x000fe2000f8e0209 */
[----:B------:R-:W-:Y:S01]  /*4310*/  ISETP.NE.AND P1, PT, R4, 0x80, PT ;  /* 0x000000800400780c */ /* 0x000fe20003f25270 */
[----:B------:R-:W-:Y:S01]  /*4320*/  UIMAD.WIDE.U32 UR6, UR10, UR20, UR6 ;  /* 0x000000140a0672a5 */ /* 0x000fe2000f8e0006 */
[----:B------:R-:W-:Y:S01]  /*4330*/  SHF.R.S32.HI R0, RZ, 0x1f, R3 ;  /* 0x0000001fff007819 */ /* 0x000fe20000011403 */
[----:B------:R-:W-:Y:S01]  /*4340*/  UIMAD UR19, UR10, UR21, UR19 ;  /* 0x000000150a1372a4 */ /* 0x000fe2000f8e0213 */
[----:B------:R-:W-:Y:S01]  /*4350*/  ISETP.NE.AND P0, PT, R3, RZ, PT ;  /* 0x000000ff0300720c */ /* 0x000fe20003f05270 */
[----:B------:R-:W-:Y:S01]  /*4360*/  ULDC UR9, c[0x0][0x870] ;  /* 0x00021c0000097ab9 */ /* 0x000fe20000000800 */
[----:B------:R-:W-:Y:S01]  /*4370*/  LEA.HI R2, R0, R3, RZ, 0x7 ;  /* 0x0000000300027211 */ /* 0x000fe200078f38ff */
[----:B------:R-:W-:Y:S01]  /*4380*/  UIMAD UR9, UR9, UR36, URZ ;  /* 0x00000024090972a4 */ /* 0x000fe2000f8e023f */
[----:B------:R-:W-:-:S02]  /*4390*/  ULDC.64 UR12, c[0x0][0x868] ;  /* 0x00021a00000c7ab9 */ /* 0x000fc40000000a00 */
[----:B------:R-:W-:Y:S01]  /*43a0*/  LOP3.LUT R0, R2, 0x3fffff80, RZ, 0xc0, !PT ;  /* 0x3fffff8002007812 */ /* 0x000fe200078ec0ff */
[----:B------:R-:W-:Y:S01]  /*43b0*/  UIMAD UR14, UR9, UR14, URZ ;  /* 0x0000000e090e72a4 */ /* 0x000fe2000f8e023f */
[----:B------:R-:W-:Y:S01]  /*43c0*/  SHF.R.S32.HI R5, RZ, 0x7, R2 ;  /* 0x00000007ff057819 */ /* 0x000fe20000011402 */
[----:B--2---:R-:W-:Y:S02]  /*43d0*/  ULEA UR9, UR17, UR16, 0x18 ;  /* 0x0000001011097291 */ /* 0x004fe4000f8ec03f */
[----:B------:R-:W-:Y:S01]  /*43e0*/  IMAD.IADD R0, R3, 0x1, -R0 ;  /* 0x0000000103007824 */ /* 0x000fe200078e0a00 */
[----:B------:R-:W-:Y:S02]  /*43f0*/  USHF.R.S32.HI UR16, URZ, 0x1f, UR11 ;  /* 0x0000001f3f107899 */ /* 0x000fe4000801140b */
[----:B------:R-:W-:Y:S01]  /*4400*/  USHF.R.S32.HI UR17, URZ, 0x1f, UR14 ;  /* 0x0000001f3f117899 */ /* 0x000fe2000801140e */
[----:B------:R-:W-:Y:S01]  /*4410*/  IMAD R0, R5, 0x600, R0 ;  /* 0x0000060005007824 */ /* 0x000fe200078e0200 */
[----:B------:R-:W-:Y:S01]  /*4420*/  UIADD3 UR11, UP0, UP1, UR14, UR11, UR10 ;  /* 0x0000000b0e0b7290 */ /* 0x000fe2000f91e00a */
[----:B------:R-:W-:-:S02]  /*4430*/  ULDC.64 UR20, c[0x0][0x820] ;  /* 0x0002080000147ab9 */ /* 0x000fc40000000a00 */
[----:B------:R-:W-:Y:S01]  /*4440*/  IMAD.SHL.U32 R0, R0, 0x4, RZ ;  /* 0x0000000400007824 */ /* 0x000fe200078e00ff */
[----:B------:R-:W-:Y:S02]  /*4450*/  UIADD3.X UR16, UR17, UR16, UR15, UP0, UP1 ;  /* 0x0000001011107290 */ /* 0x000fe400087e240f */
[----:B------:R-:W-:Y:S02]  /*4460*/  USHF.L.U32 UR14, UR11, 0x2, URZ ;  /* 0x000000020b0e7899 */ /* 0x000fe4000800063f */
[----:B------:R-:W-:Y:S01]  /*4470*/  LEA R0, R0, UR9, 0x2 ;  /* 0x0000000900007c11 */ /* 0x000fe2000f8e10ff */
[----:B------:R-:W-:Y:S02]  /*4480*/  USHF.L.U64.HI UR11, UR11, 0x2, UR16 ;  /* 0x000000020b0b7899 */ /* 0x000fe40008010210 */
[----:B------:R-:W-:Y:S02]  /*4490*/  UIADD3 UR15, UP0, UR14, UR12, URZ ;  /* 0x0000000c0e0f7290 */ /* 0x000fe4000ff1e03f */
[----:B------:R1:W-:Y:S01]  /*44a0*/  STS.128 [R0], R24 ;  /* 0x0000001800007388 */ /* 0x0003e20000000c00 */
[----:B------:R-:W-:-:S02]  /*44b0*/  USHF.R.S32.HI UR12, URZ, 0x1f, UR37 ;  /* 0x0000001f3f0c7899 */ /* 0x000fc40008011425 */
[----:B------:R-:W-:Y:S01]  /*44c0*/  UIADD3.X UR16, UR11, UR13, URZ, UP0, !UPT ;  /* 0x0000000d0b107290 */ /* 0x000fe200087fe43f */
[----:B------:R1:W-:Y:S01]  /*44d0*/  STS.128 [R0+0x800], R28 ;  /* 0x0008001c00007388 */ /* 0x0003e20000000c00 */
[----:B------:R-:W-:Y:S01]  /*44e0*/  ULDC.64 UR22, c[0x0][0x848] ;  /* 0x0002120000167ab9 */ /* 0x000fe20000000a00 */
[----:B------:R-:W-:Y:S01]  /*44f0*/  UIMAD UR13, UR12, UR20, URZ ;  /* 0x000000140c0d72a4 */ /* 0x000fe2000f8e023f */
[----:B------:R-:W-:Y:S01]  /*4500*/  IMAD.U32 R2, RZ, RZ, UR15 ;  /* 0x0000000fff027e24 */ /* 0x000fe2000f8e00ff */
[----:B------:R1:W-:Y:S01]  /*4510*/  STS.128 [R0+0x1000], R32 ;  /* 0x0010002000007388 */ /* 0x0003e20000000c00 */
[----:B------:R-:W-:Y:S01]  /*4520*/  UIADD3 UR5, UR5, UR18, URZ ;  /* 0x0000001205057290 */ /* 0x000fe2000fffe03f */
[----:B------:R-:W-:Y:S01]  /*4530*/  IMAD.U32 R3, RZ, RZ, UR16 ;  /* 0x00000010ff037e24 */ /* 0x000fe2000f8e00ff */
[----:B------:R-:W-:Y:S01]  /*4540*/  UIMAD UR12, UR12, UR22, URZ ;  /* 0x000000160c0c72a4 */ /* 0x000fe2000f8e023f */
[----:B------:R1:W-:Y:S01]  /*4550*/  STS.128 [R0+0x1800], R36 ;  /* 0x0018002400007388 */ /* 0x0003e20000000c00 */
[----:B------:R-:W-:-:S02]  /*4560*/  UIADD3 UR7, UR7, UR19, URZ ;  /* 0x0000001307077290 */ /* 0x000fc4000fffe03f */
[----:B------:R-:W-:Y:S01]  /*4570*/  UIMAD UR13, UR37, UR21, UR13 ;  /* 0x00000015250d72a4 */ /* 0x000fe2000f8e020d */
[----:B------:R1:W-:Y:S01]  /*4580*/  STS.128 [R0+0x2000], R40 ;  /* 0x0020002800007388 */ /* 0x0003e20000000c00 */
[----:B------:R-:W-:Y:S02]  /*4590*/  UIMAD.WIDE.U32 UR4, UR37, UR20, UR4 ;  /* 0x00000014250472a5 */ /* 0x000fe4000f8e0004 */
[----:B------:R-:W-:Y:S01]  /*45a0*/  UIMAD UR12, UR37, UR23, UR12 ;  /* 0x00000017250c72a4 */ /* 0x000fe2000f8e020c */
[----:B------:R1:W-:Y:S01]  /*45b0*/  STS.128 [R0+0x2800], R44 ;  /* 0x0028002c00007388 */ /* 0x0003e20000000c00 */
[----:B------:R-:W-:Y:S01]  /*45c0*/  UIMAD.WIDE.U32 UR6, UR37, UR22, UR6 ;  /* 0x00000016250672a5 */ /* 0x000fe2000f8e0006 */
[----:B------:R-:W-:Y:S02]  /*45d0*/  ULDC.64 UR18, c[0x0][0x800] ;  /* 0x0002000000127ab9 */ /* 0x000fe40000000a00 */
[----:B------:R1:W-:Y:S01]  /*45e0*/  STS.128 [R0+0x3000], R48 ;  /* 0x0030003000007388 */ /* 0x0003e20000000c00 */
[----:B------:R-:W-:Y:S01]  /*45f0*/  ULDC.64 UR20, c[0x0][0x828] ;  /* 0x00020a0000147ab9 */ /* 0x000fe20000000a00 */
[----:B------:R-:W-:-:S02]  /*4600*/  UIADD3 UR17, -UR10, URZ, URZ ;  /* 0x0000003f0a117290 */ /* 0x000fc4000fffe13f */
[----:B------:R1:W-:Y:S01]  /*4610*/  STS.128 [R0+0x3800], R52 ;  /* 0x0038003400007388 */ /* 0x0003e20000000c00 */
[----:B------:R-:W-:Y:S02]  /*4620*/  UIADD3 UR10, UR5, UR13, URZ ;  /* 0x0000000d050a7290 */ /* 0x000fe4000fffe03f */
[----:B------:R-:W-:Y:S01]  /*4630*/  ULEA UR18, UP0, UR4, UR18, 0x2 ;  /* 0x0000001204127291 */ /* 0x000fe2000f80103f */
[----:B------:R1:W-:Y:S01]  /*4640*/  STS.128 [R0+0x4000], R56 ;  /* 0x0040003800007388 */ /* 0x0003e20000000c00 */
[----:B------:R-:W-:Y:S02]  /*4650*/  UIADD3 UR5, UR7, UR12, URZ ;  /* 0x0000000c07057290 */ /* 0x000fe4000fffe03f */
[----:B------:R-:W-:Y:S01]  /*4660*/  ULEA UR20, UP1, UR6, UR20, 0x2 ;  /* 0x0000001406147291 */ /* 0x000fe2000f82103f */
[----:B------:R1:W-:Y:S01]  /*4670*/  STS.128 [R0+0x4800], R60 ;  /* 0x0048003c00007388 */ /* 0x0003e20000000c00 */
[----:B------:R-:W-:Y:S02]  /*4680*/  ULEA.HI.X UR19, UR4, UR19, UR10, 0x2, UP0 ;  /* 0x0000001304137291 */ /* 0x000fe400080f140a */
[----:B------:R-:W-:Y:S01]  /*4690*/  ULEA.HI.X UR5, UR6, UR21, UR5, 0x2, UP1 ;  /* 0x0000001506057291 */ /* 0x000fe200088f1405 */
[----:B------:R1:W-:Y:S01]  /*46a0*/  STS.128 [R0+0x5000], R64 ;  /* 0x0050004000007388 */ /* 0x0003e20000000c00 */
[----:B------:R-:W-:-:S03]  /*46b0*/  UIMAD UR17, UR8, UR17, UR41 ;  /* 0x00000011081172a4 */ /* 0x000fc6000f8e0229 */
[----:B------:R1:W-:Y:S01]  /*46c0*/  STS.128 [R0+0x5800], R68 ;  /* 0x0058004400007388 */ /* 0x0003e20000000c00 */
[----:B------:R-:W-:Y:S08]  /*46d0*/  @P0 BRA `(.L_x_2970) ;  /* 0x0000000000140947 */ /* 0x000ff00003800000 */
.L_x_2971:
[----:B------:R-:W2:Y:S04]  /*46e0*/  LDG.E.STRONG.GPU R4, desc[UR38][R2.64] ;  /* 0x0000002602047981 */ /* 0x000ea8000c1ef900 */
[----:B--2---:R-:W-:Y:S01]  /*46f0*/  CCTL.IVALL ;  /* 0x00000000ff00798f */ /* 0x004fe20002000000 */
[----:B------:R-:W-:Y:S05]  /*4700*/  YIELD ;  /* 0x0000000000007946 */ /* 0x000fea0003800000 */
[----:B------:R-:W-:-:S13]  /*4710*/  ISETP.NE.AND P0, PT, R4, UR17, PT ;  /* 0x0000001104007c0c */ /* 0x000fda000bf05270 */
[----:B------:R-:W-:Y:S05]  /*4720*/  @P0 BRA `(.L_x_2971) ;  /* 0xfffffffc00ec0947 */ /* 0x000fea000383ffff */
.L_x_2970:
[----:B------:R-:W-:Y:S05]  /*4730*/  BSYNC B0 ;  /* 0x0000000000007941 */ /* 0x000fea0003800000 */
.L_x_2969:
[----:B------:R-:W-:-:S03]  /*4740*/  UMOV UR4, 0xffffffff ;  /* 0xffffffff00047882 */ /* 0x000fc60000000000 */
[----:B------:R-:W-:Y:S05]  /*4750*/  BRA.DIV UR4, `(.L_x_2972) ;  /* 0x0000004e04007947 */ /* 0x000fea000b800000 */
[----:B------:R-:W-:Y:S01]  /*4760*/  NOP ;  /* 0x0000000000007918 */ /* 0x000fe20000000000 */
.L_x_3072:
        /* <DEDUP_REMOVED lines=15> */
.L_x_2975:
[----:B------:R-:W-:Y:S01]  /*4860*/  @P0 ELECT P2, URZ, PT ;  /* 0x00000000003f082f */ /* 0x000fe20003840000 */
[----:B------:R2:W-:-:S12]  /*4870*/  UBLKRED.G.S.ADD.F32.RN [UR4], [UR9], UR6, desc[UR12] ;  /* 0x00000c04090073bb */ /* 0x0005d800080a1406 */
[----:B------:R-:W-:Y:S02]  /*4880*/  @P2 PLOP3.LUT P0, PT, P2, PT, PT, 0x8, 0x0 ;  /* 0x000000000000281c */ /* 0x000fe4000170e170 */
[----:B------:R-:W-:-:S11]  /*4890*/  PLOP3.LUT P2, PT, PT, PT, PT, 0x8, 0x0 ;  /* 0x000000000000781c */ /* 0x000fd60003f4e170 */
[----:B--2---:R-:W-:Y:S05]  /*48a0*/  @P0 BRA.U.ANY `(.L_x_2975) ;  /* 0xfffffffd00ec0947 */ /* 0x004fea000393ffff */
[----:B------:R0:W-:Y:S01]  /*48b0*/  UTMACMDFLUSH ;  /* 0x00000000000079b7 */ /* 0x0001e20000000000 */
[----:B------:R-:W-:-:S04]  /*48c0*/  DEPBAR.LE SB0, 0x0 ;  /* 0x000080000000791a */ /* 0x000fc80000000000 */
.L_x_2974:
[----:B------:R-:W-:Y:S05]  /*48d0*/  BSYNC B0 ;  /* 0x0000000000007941 */ /* 0x000fea0003800000 */
.L_x_2973:
        /* <DEDUP_REMOVED lines=14> */
.L_x_2977:
[----:B------:R-:W-:Y:S05]  /*49c0*/  BSYNC B0 ;  /* 0x0000000000007941 */ /* 0x000fea0003800000 */
.L_x_2976:
        /* <DEDUP_REMOVED lines=20> */
.L_x_2980:
[----:B-12---:R-:W2:Y:S04]  /*4b10*/  LDG.E.STRONG.GPU R0, desc[UR38][R2.64] ;  /* 0x0000002602007981 */ /* 0x006ea8000c1ef900 */
[----:B--2---:R-:W-:Y:S01]  /*4b20*/  CCTL.IVALL ;  /* 0x00000000ff00798f */ /* 0x004fe20002000000 */
[----:B------:R-:W-:Y:S05]  /*4b30*/  YIELD ;  /* 0x0000000000007946 */ /* 0x000fea0003800000 */
[----:B------:R-:W-:-:S13]  /*4b40*/  ISETP.NE.AND P0, PT, R0, UR17, PT ;  /* 0x0000001100007c0c */ /* 0x000fda000bf05270 */
[----:B------:R-:W-:Y:S05]  /*4b50*/  @P0 BRA `(.L_x_2980) ;  /* 0xfffffffc00ec0947 */ /* 0x000fea000383ffff */
.L_x_2979:
[----:B------:R-:W-:Y:S05]  /*4b60*/  BSYNC B0 ;  /* 0x0000000000007941 */ /* 0x000fea0003800000 */
.L_x_2978:
[----:B------:R-:W-:-:S03]  /*4b70*/  UMOV UR4, 0xffffffff ;  /* 0xffffffff00047882 */ /* 0x000fc60000000000 */
[----:B------:R-:W-:Y:S05]  /*4b80*/  BRA.DIV UR4, `(.L_x_2981) ;  /* 0x0000004a04107947 */ /* 0x000fea000b800000 */
[----:B------:R-:W-:Y:S01]  /*4b90*/  NOP ;  /* 0x0000000000007918 */ /* 0x000fe20000000000 */
.L_x_3075:
        /* <DEDUP_REMOVED lines=16> */
.L_x_2984:
[----:B------:R-:W-:Y:S01]  /*4ca0*/  @P0 ELECT P2, URZ, PT ;  /* 0x00000000003f082f */ /* 0x000fe20003840000 */
[----:B------:R3:W-:-:S12]  /*4cb0*/  UBLKRED.G.S.ADD.F32.RN [UR4], [UR9], UR6, desc[UR10] ;  /* 0x00000a04090073bb */ /* 0x0007d800080a1406 */
[----:B------:R-:W-:Y:S02]  /*4cc0*/  @P2 PLOP3.LUT P0, PT, P2, PT, PT, 0x8, 0x0 ;  /* 0x000000000000281c */ /* 0x000fe4000170e170 */
[----:B------:R-:W-:-:S11]  /*4cd0*/  PLOP3.LUT P2, PT, PT, PT, PT, 0x8, 0x0 ;  /* 0x000000000000781c */ /* 0x000fd60003f4e170 */
[----:B---3--:R-:W-:Y:S05]  /*4ce0*/  @P0 BRA.U.ANY `(.L_x_2984) ;  /* 0xfffffffd00ec0947 */ /* 0x008fea000393ffff */
[----:B------:R0:W-:Y:S01]  /*4cf0*/  UTMACMDFLUSH ;  /* 0x00000000000079b7 */ /* 0x0001e20000000000 */
[----:B------:R-:W-:-:S04]  /*4d00*/  DEPBAR.LE SB0, 0x0 ;  /* 0x000080000000791a */ /* 0x000fc80000000000 */
.L_x_2983:
[----:B------:R-:W-:Y:S05]  /*4d10*/  BSYNC B0 ;  /* 0x0000000000007941 */ /* 0x000fea0003800000 */
.L_x_2982:
        /* <DEDUP_REMOVED lines=14> */
.L_x_2945:
        /* <DEDUP_REMOVED lines=29> */
.L_x_2986:
[----:B------:R-:W-:Y:S01]  /*4fd0*/  ULDC UR9, c[0x0][0x8cc] ;  /* 0x0002330000097ab9 */ /* 0x000fe20000000800 */
[----:B------:R-:W-:Y:S01]  /*4fe0*/  UMOV UR7, UR8 ;  /* 0x0000000800077c82 */ /* 0x000fe20008000000 */
[----:B------:R-:W-:-:S11]  /*4ff0*/  UISETP.NE.AND UP0, UPT, UR9, 0x1, UPT ;  /* 0x000000010900788c */ /* 0x000fd6000bf05270 */
[----:B------:R-:W-:Y:S02]  /*5000*/  @UP0 ULDC.64 UR10, c[0x0][0x8d0] ;  /* 0x00023400000a0ab9 */ /* 0x000fe40000000a00 */
[----:B------:R-:W-:-:S04]  /*5010*/  UIMAD.WIDE.U32 UR4, UR8, UR10, URZ ;  /* 0x0000000a080472a5 */ /* 0x000fc8000f8e003f */
[----:B------:R-:W-:-:S04]  /*5020*/  @UP0 USHF.R.U32.HI UR7, URZ, UR11, UR5 ;  /* 0x0000000b3f070299 */ /* 0x000fc80008011605 */
[----:B------:R-:W-:-:S12]  /*5030*/  UIMAD UR4, UR7, UR9, URZ ;  /* 0x00000009070472a4 */ /* 0x000fd8000f8e023f */
.L_x_2987:
        /* <DEDUP_REMOVED lines=85> */
.L_x_2991:
[----:B------:R-:W2:Y:S04]  /*5590*/  LDG.E.STRONG.GPU R4, desc[UR38][R2.64] ;  /* 0x0000002602047981 */ /* 0x000ea8000c1ef900 */
[----:B--2---:R-:W-:Y:S01]  /*55a0*/  CCTL.IVALL ;  /* 0x00000000ff00798f */ /* 0x004fe20002000000 */
[----:B------:R-:W-:Y:S05]  /*55b0*/  YIELD ;  /* 0x0000000000007946 */ /* 0x000fea0003800000 */
[----:B------:R-:W-:-:S13]  /*55c0*/  ISETP.NE.AND P1, PT, R4, R5, PT ;  /* 0x000000050400720c */ /* 0x000fda0003f25270 */
[----:B------:R-:W-:Y:S05]  /*55d0*/  @P1 BRA `(.L_x_2991) ;  /* 0xfffffffc00ec1947 */ /* 0x000fea000383ffff */
.L_x_2990:
[----:B------:R-:W-:Y:S05]  /*55e0*/  BSYNC B0 ;  /* 0x0000000000007941 */ /* 0x000fea0003800000 */
.L_x_2989:
[----:B------:R-:W-:-:S03]  /*55f0*/  UMOV UR4, 0xffffffff ;  /* 0xffffffff00047882 */ /* 0x000fc60000000000 */
[----:B------:R-:W-:Y:S05]  /*5600*/  BRA.DIV UR4, `(.L_x_2992) ;  /* 0x0000003e048c7947 */ /* 0x000fea000b800000 */
[----:B------:R-:W-:Y:S01]  /*5610*/  NOP ;  /* 0x0000000000007918 */ /* 0x000fe20000000000 */
.L_x_3078:
        /* <DEDUP_REMOVED lines=22> */
.L_x_2994:
[----:B------:R-:W-:Y:S05]  /*5780*/  BSYNC B0 ;  /* 0x0000000000007941 */ /* 0x000fea0003800000 */
.L_x_2993:
        /* <DEDUP_REMOVED lines=19> */
.L_x_2996:
[----:B------:R-:W-:Y:S05]  /*58c0*/  BSYNC B0 ;  /* 0x0000000000007941 */ /* 0x000fea0003800000 */
.L_x_2995:
        /* <DEDUP_REMOVED lines=20> */
.L_x_2998:
[----:B------:R-:W-:Y:S05]  /*5a10*/  BSYNC B0 ;  /* 0x0000000000007941 */ /* 0x000fea0003800000 */
.L_x_2997:
[----:B------:R-:W-:Y:S06]  /*5a20*/  BAR.ARV 0xa, 0xa0 ;  /* 0x0282800000007b1d */ /* 0x000fec0000002000 */
[----:B------:R-:W-:Y:S04]  /*5a30*/  BSSY B0, `(.L_x_2999) ;  /* 0x0000003000007945 */ /* 0x000fe80003800000 */
[----:B------:R-:W-:Y:S05]  /*5a40*/  @!P0 BRA `(.L_x_3000) ;  /* 0x0000000000048947 */ /* 0x000fea0003800000 */
[----:B------:R-:W-:-:S04]  /*5a50*/  DEPBAR.LE SB0, 0x1 ;  /* 0x000080400000791a */ /* 0x000fc80000000000 */
.L_x_3000:
[----:B------:R-:W-:Y:S05]  /*5a60*/  BSYNC B0 ;  /* 0x0000000000007941 */ /* 0x000fea0003800000 */
.L_x_2999:
[----:B------:R-:W-:Y:S06]  /*5a70*/  BAR.ARV 0xb, 0xa0 ;  /* 0x02c2800000007b1d */ /* 0x000fec0000002000 */
[----:B------:R-:W-:Y:S04]  /*5a80*/  BSSY B0, `(.L_x_3001) ;  /* 0x0000003000007945 */ /* 0x000fe80003800000 */
[----:B------:R-:W-:Y:S05]  /*5a90*/  @!P0 BRA `(.L_x_3002) ;  /* 0x0000000000048947 */ /* 0x000fea0003800000 */
[----:B------:R-:W-:-:S04]  /*5aa0*/  DEPBAR.LE SB0, 0x0 ;  /* 0x000080000000791a */ /* 0x000fc80000000000 */
.L_x_3002:
[----:B------:R-:W-:Y:S05]  /*5ab0*/  BSYNC B0 ;  /* 0x0000000000007941 */ /* 0x000fea0003800000 */
.L_x_3001:
        /* <DEDUP_REMOVED lines=19> */
.L_x_3004:
[----:B------:R-:W-:Y:S05]  /*5bf0*/  BSYNC B0 ;  /* 0x0000000000007941 */ /* 0x000fea0003800000 */
.L_x_3003:
[----:B------:R-:W-:Y:S01]  /*5c00*/  UIADD3 UR17, UR8, 0x1, URZ ;  /* 0x0000000108117890 */ /* 0x000fe2000fffe03f */
[----:B------:R-:W-:Y:S11]  /*5c10*/  BRA `(.L_x_3005) ;  /* 0x0000000000047947 */ /* 0x000ff60003800000 */
.L_x_2988:
[----:B------:R-:W-:-:S05]  /*5c20*/  UMOV UR17, UR8 ;  /* 0x0000000800117c82 */ /* 0x000fca0008000000 */
.L_x_3005:
        /* <DEDUP_REMOVED lines=12> */
.L_x_3038:
        /* <DEDUP_REMOVED lines=18> */
.L_x_3008:
[----:B------:R-:W2:Y:S04]  /*5e10*/  LDG.E.STRONG.GPU R4, desc[UR38][R2.64] ;  /* 0x0000002602047981 */ /* 0x000ea8000c1ef900 */
[----:B--2---:R-:W-:Y:S01]  /*5e20*/  CCTL.IVALL ;  /* 0x00000000ff00798f */ /* 0x004fe20002000000 */
[----:B------:R-:W-:Y:S05]  /*5e30*/  YIELD ;  /* 0x0000000000007946 */ /* 0x000fea0003800000 */
[----:B------:R-:W-:-:S13]  /*5e40*/  ISETP.NE.AND P1, PT, R4, R5, PT ;  /* 0x000000050400720c */ /* 0x000fda0003f25270 */
[----:B------:R-:W-:Y:S05]  /*5e50*/  @P1 BRA `(.L_x_3008) ;  /* 0xfffffffc00ec1947 */ /* 0x000fea000383ffff */
.L_x_3007:
[----:B------:R-:W-:Y:S05]  /*5e60*/  BSYNC B0 ;  /* 0x0000000000007941 */ /* 0x000fea0003800000 */
.L_x_3006:
[----:B------:R-:W-:-:S03]  /*5e70*/  UMOV UR18, 0xffffffff ;  /* 0xffffffff00127882 */ /* 0x000fc60000000000 */
[----:B------:R-:W-:Y:S05]  /*5e80*/  BRA.DIV UR18, `(.L_x_3009) ;  /* 0x0000003612887947 */ /* 0x000fea000b800000 */
[----:B------:R-:W-:Y:S01]  /*5e90*/  NOP ;  /* 0x0000000000007918 */ /* 0x000fe20000000000 */
.L_x_3081:
        /* <DEDUP_REMOVED lines=19> */
.L_x_3011:
[----:B------:R-:W-:Y:S05]  /*5fd0*/  BSYNC B0 ;  /* 0x0000000000007941 */ /* 0x000fea0003800000 */
.L_x_3010:
        /* <DEDUP_REMOVED lines=14> */
.L_x_3013:
[----:B------:R-:W-:Y:S05]  /*60c0*/  BSYNC B0 ;  /* 0x0000000000007941 */ /* 0x000fea0003800000 */
.L_x_3012:
        /* <DEDUP_REMOVED lines=15> */
.L_x_3015:
[----:B------:R-:W-:Y:S05]  /*61c0*/  BSYNC B0 ;  /* 0x0000000000007941 */ /* 0x000fea0003800000 */
.L_x_3014:
[----:B------:R-:W-:Y:S06]  /*61d0*/  BAR.ARV 0xa, 0xa0 ;  /* 0x0282800000007b1d */ /* 0x000fec0000002000 */
[----:B------:R-:W-:Y:S04]  /*61e0*/  BSSY B0, `(.L_x_3016) ;  /* 0x0000003000007945 */ /* 0x000fe80003800000 */
[----:B------:R-:W-:Y:S05]  /*61f0*/  @!P0 BRA `(.L_x_3017) ;  /* 0x0000000000048947 */ /* 0x000fea0003800000 */
[----:B------:R-:W-:-:S04]  /*6200*/  DEPBAR.LE SB0, 0x1 ;  /* 0x000080400000791a */ /* 0x000fc80000000000 */
.L_x_3017:
[----:B------:R-:W-:Y:S05]  /*6210*/  BSYNC B0 ;  /* 0x0000000000007941 */ /* 0x000fea0003800000 */
.L_x_3016:
[----:B------:R-:W-:Y:S06]  /*6220*/  BAR.ARV 0xb, 0xa0 ;  /* 0x02c2800000007b1d */ /* 0x000fec0000002000 */
[----:B------:R-:W-:Y:S04]  /*6230*/  BSSY B0, `(.L_x_3018) ;  /* 0x0000003000007945 */ /* 0x000fe80003800000 */
[----:B------:R-:W-:Y:S05]  /*6240*/  @!P0 BRA `(.L_x_3019) ;  /* 0x0000000000048947 */ /* 0x000fea0003800000 */
[----:B------:R-:W-:-:S04]  /*6250*/  DEPBAR.LE SB0, 0x0 ;  /* 0x000080000000791a */ /* 0x000fc80000000000 */
.L_x_3019:
[----:B------:R-:W-:Y:S05]  /*6260*/  BSYNC B0 ;  /* 0x0000000000007941 */ /* 0x000fea0003800000 */
.L_x_3018:
        /* <DEDUP_REMOVED lines=19> */
.L_x_3021:
[----:B------:R-:W-:Y:S05]  /*63a0*/  BSYNC B0 ;  /* 0x0000000000007941 */ /* 0x000fea0003800000 */
.L_x_3020:
        /* <DEDUP_REMOVED lines=16> */
.L_x_3024:
[----:B------:R-:W2:Y:S04]  /*64b0*/  LDG.E.STRONG.GPU R4, desc[UR38][R2.64] ;  /* 0x0000002602047981 */ /* 0x000ea8000c1ef900 */
[----:B--2---:R-:W-:Y:S01]  /*64c0*/  CCTL.IVALL ;  /* 0x00000000ff00798f */ /* 0x004fe20002000000 */
[----:B------:R-:W-:Y:S05]  /*64d0*/  YIELD ;  /* 0x0000000000007946 */ /* 0x000fea0003800000 */
[----:B------:R-:W-:-:S13]  /*64e0*/  ISETP.NE.AND P1, PT, R4, R5, PT ;  /* 0x000000050400720c */ /* 0x000fda0003f25270 */
[----:B------:R-:W-:Y:S05]  /*64f0*/  @P1 BRA `(.L_x_3024) ;  /* 0xfffffffc00ec1947 */ /* 0x000fea000383ffff */
.L_x_3023:
[----:B------:R-:W-:Y:S05]  /*6500*/  BSYNC B0 ;  /* 0x0000000000007941 */ /* 0x000fea0003800000 */
.L_x_3022:
[----:B------:R-:W-:-:S03]  /*6510*/  UMOV UR14, 0xffffffff ;  /* 0xffffffff000e7882 */ /* 0x000fc60000000000 */
[----:B------:R-:W-:Y:S05]  /*6520*/  BRA.DIV UR14, `(.L_x_3025) ;  /* 0x0000002e0efc7947 */ /* 0x000fea000b800000 */
[----:B------:R-:W-:Y:S01]  /*6530*/  NOP ;  /* 0x0000000000007918 */ /* 0x000fe20000000000 */
.L_x_3084:
        /* <DEDUP_REMOVED lines=15> */
.L_x_3027:
[----:B------:R-:W-:Y:S05]  /*6630*/  BSYNC B0 ;  /* 0x0000000000007941 */ /* 0x000fea0003800000 */
.L_x_3026:
        /* <DEDUP_REMOVED lines=14> */
.L_x_3029:
[----:B------:R-:W-:Y:S05]  /*6720*/  BSYNC B0 ;  /* 0x0000000000007941 */ /* 0x000fea0003800000 */
.L_x_3028:
        /* <DEDUP_REMOVED lines=15> */
.L_x_3031:
[----:B------:R-:W-:Y:S05]  /*6820*/  BSYNC B0 ;  /* 0x0000000000007941 */ /* 0x000fea0003800000 */
.L_x_3030:
[----:B------:R-:W-:Y:S06]  /*6830*/  BAR.ARV 0xa, 0xa0 ;  /* 0x0282800000007b1d */ /* 0x000fec0000002000 */
[----:B------:R-:W-:Y:S04]  /*6840*/  BSSY B0, `(.L_x_3032) ;  /* 0x0000003000007945 */ /* 0x000fe80003800000 */
[----:B------:R-:W-:Y:S05]  /*6850*/  @!P0 BRA `(.L_x_3033) ;  /* 0x0000000000048947 */ /* 0x000fea0003800000 */
[----:B------:R-:W-:-:S04]  /*6860*/  DEPBAR.LE SB0, 0x1 ;  /* 0x000080400000791a */ /* 0x000fc80000000000 */
.L_x_3033:
[----:B------:R-:W-:Y:S05]  /*6870*/  BSYNC B0 ;  /* 0x0000000000007941 */ /* 0x000fea0003800000 */
.L_x_3032:
[----:B------:R-:W-:Y:S06]  /*6880*/  BAR.ARV 0xb, 0xa0 ;  /* 0x02c2800000007b1d */ /* 0x000fec0000002000 */
[----:B------:R-:W-:Y:S04]  /*6890*/  BSSY B0, `(.L_x_3034) ;  /* 0x0000003000007945 */ /* 0x000fe80003800000 */
[----:B------:R-:W-:Y:S05]  /*68a0*/  @!P0 BRA `(.L_x_3035) ;  /* 0x0000000000048947 */ /* 0x000fea0003800000 */
[----:B------:R-:W-:-:S04]  /*68b0*/  DEPBAR.LE SB0, 0x0 ;  /* 0x000080000000791a */ /* 0x000fc80000000000 */
.L_x_3035:
[----:B------:R-:W-:Y:S05]  /*68c0*/  BSYNC B0 ;  /* 0x0000000000007941 */ /* 0x000fea0003800000 */
.L_x_3034:
        /* <DEDUP_REMOVED lines=19> */
.L_x_3037:
[----:B------:R-:W-:Y:S05]  /*6a00*/  BSYNC B0 ;  /* 0x0000000000007941 */ /* 0x000fea0003800000 */
.L_x_3036:
[----:B------:R-:W-:Y:S02]  /*6a10*/  UIADD3 UR17, UR17, 0x2, URZ ;  /* 0x0000000211117890 */ /* 0x000fe4000fffe03f */
[----:B------:R-:W-:Y:S02]  /*6a20*/  UIADD3 UR4, UR4, 0x6000, URZ ;  /* 0x0000600004047890 */ /* 0x000fe4000fffe03f */
[----:B------:R-:W-:-:S06]  /*6a30*/  UISETP.GE.AND UP0, UPT, UR17, UR5, UPT ;  /* 0x000000051100728c */ /* 0x000fcc000bf06270 */
[----:B------:R-:W-:-:S13]  /*6a40*/  PLOP3.LUT P1, PT, PT, PT, UP0, 0x80, 0x0 ;  /* 0x000000000000781c */ /* 0x000fda0003f2f008 */
[----:B------:R-:W-:Y:S05]  /*6a50*/  @!P1 BRA `(.L_x_3038) ;  /* 0xfffffff000a49947 */ /* 0x000fea000383ffff */
[----:B------:R-:W-:Y:S05]  /*6a60*/  BRA `(.L_x_2949) ;  /* 0x0000002400d47947 */ /* 0x000fea0003800000 */
.L_x_2985:
        /* <DEDUP_REMOVED lines=21> */
.L_x_3039:
[----:B------:R-:W-:Y:S01]  /*6bc0*/  ULDC UR9, c[0x0][0x8cc] ;  /* 0x0002330000097ab9 */ /* 0x000fe20000000800 */
[----:B------:R-:W-:Y:S01]  /*6bd0*/  UMOV UR7, UR8 ;  /* 0x0000000800077c82 */ /* 0x000fe20008000000 */
[----:B------:R-:W-:-:S11]  /*6be0*/  UISETP.NE.AND UP0, UPT, UR9, 0x1, UPT ;  /* 0x000000010900788c */ /* 0x000fd6000bf05270 */
[----:B------:R-:W-:Y:S02]  /*6bf0*/  @UP0 ULDC.64 UR10, c[0x0][0x8d0] ;  /* 0x00023400000a0ab9 */ /* 0x000fe40000000a00 */
[----:B------:R-:W-:-:S04]  /*6c00*/  UIMAD.WIDE.U32 UR4, UR8, UR10, URZ ;  /* 0x0000000a080472a5 */ /* 0x000fc8000f8e003f */
[----:B------:R-:W-:-:S04]  /*6c10*/  @UP0 USHF.R.U32.HI UR7, URZ, UR11, UR5 ;  /* 0x0000000b3f070299 */ /* 0x000fc80008011605 */
[----:B------:R-:W-:-:S12]  /*6c20*/  UIMAD UR4, UR7, UR9, URZ ;  /* 0x00000009070472a4 */ /* 0x000fd8000f8e023f */
.L_x_3040:
        /* <DEDUP_REMOVED lines=80> */
.L_x_3085:
        /* <DEDUP_REMOVED lines=9> */
.L_x_3044:
        /* <DEDUP_REMOVED lines=108> */
.L_x_3055:
[----:B-1----:R-:W-:-:S05]  /*7880*/  IMAD.MOV.U32 R13, RZ, RZ, 0x1 ;  /* 0x00000001ff0d7424 */ /* 0x002fca00078e00ff */
[----:B------:R-:W-:-:S04]  /*7890*/  SHF.L.U32 R13, R13, 0x1f, RZ ;  /* 0x0000001f0d0d7819 */ /* 0x000fc800000006ff */
[----:B------:R-:W1:Y:S02]  /*78a0*/  SYNCS.PHASECHK.TRANS64.TRYWAIT P1, [R12+URZ+0x36438], R13 ;  /* 0x0364380d0c0075a7 */ /* 0x000e64000802017f */
[----:B-1----:R-:W-:Y:S05]  /*78b0*/  @!P1 BRA `(.L_x_3047) ;  /* 0x0000001c00489947 */ /* 0x002fea0003800000 */
.L_x_3086:
        /* <DEDUP_REMOVED lines=8> */
.L_x_3048:
        /* <DEDUP_REMOVED lines=48> */
.L_x_3087:
        /* <DEDUP_REMOVED lines=8> */
.L_x_3050:
        /* <DEDUP_REMOVED lines=46> */
.L_x_3088:
        /* <DEDUP_REMOVED lines=12> */
.L_x_3052:
        /* <DEDUP_REMOVED lines=37> */
.L_x_3090:
        /* <DEDUP_REMOVED lines=8> */
.L_x_3054:
        /* <DEDUP_REMOVED lines=41> */
.L_x_3046:
[----:B--2---:R-:W2:Y:S01]  /*85c0*/  LDL.LU R4, [R1+0x4] ;  /* 0x0000040001047983 */ /* 0x004ea20000300800 */
[----:B------:R-:W-:-:S03]  /*85d0*/  IMAD.MOV.U32 R10, RZ, RZ, 0x1 ;  /* 0x00000001ff0a7424 */ /* 0x000fc600078e00ff */
[----:B------:R3:W5:Y:S01]  /*85e0*/  LDL R5, [R1+0x8] ;  /* 0x0000080001057983 */ /* 0x0007620000100800 */
[----:B--2---:R-:W-:-:S13]  /*85f0*/  ISETP.NE.AND P1, PT, R4, RZ, PT ;  /* 0x000000ff0400720c */ /* 0x004fda0003f25270 */
[----:B---3--:R-:W-:Y:S05]  /*8600*/  @!P1 BRA `(.L_x_3045) ;  /* 0x0000000400889947 */ /* 0x008fea0003800000 */
[----:B------:R-:W2:Y:S02]  /*8610*/  SYNCS.PHASECHK.TRANS64.TRYWAIT P1, [R12+URZ+0x36438], R13 ;  /* 0x0364380d0c0075a7 */ /* 0x000ea4000802017f */
[----:B--2---:R-:W-:Y:S05]  /*8620*/  @!P1 BRA `(.L_x_3056) ;  /* 0x00000010004c9947 */ /* 0x004fea0003800000 */
.L_x_3091:
        /* <DEDUP_REMOVED lines=8> */
.L_x_3057:
        /* <DEDUP_REMOVED lines=41> */
.L_x_3092:
        /* <DEDUP_REMOVED lines=9> */
.L_x_3059:
        /* <DEDUP_REMOVED lines=38> */
.L_x_3045:
[----:B------:R-:W-:-:S04]  /*8c30*/  SHF.L.U32 R3, R10, 0x1f, RZ ;  /* 0x0000001f0a037819 */ /* 0x000fc800000006ff */
[----:B------:R-:W2:Y:S02]  /*8c40*/  SYNCS.PHASECHK.TRANS64.TRYWAIT P1, [R12+URZ+0x36438], R3 ;  /* 0x036438030c0075a7 */ /* 0x000ea4000802017f */
[----:B--2---:R-:W-:Y:S05]  /*8c50*/  @!P1 BRA `(.L_x_3060) ;  /* 0x0000000800e89947 */ /* 0x004fea0003800000 */
.L_x_3093:
[----:B------:R-:W-:Y:S05]  /*8c60*/  @P0 BRA `(.L_x_3061) ;  /* 0x0000000000180947 */ /* 0x000fea0003800000 */
[----:B------:R-:W3:Y:S01]  /*8c70*/  S2R R0, SR_TID.X ;  /* 0x0000000000007919 */ /* 0x000ee20000002100 */
[----:B--2---:R-:W-:-:S04]  /*8c80*/  IMAD.MOV.U32 R3, RZ, RZ, 0x6100 ;  /* 0x00006100ff037424 */ /* 0x004fc800078e00ff */
[----:B------:R4:W-:Y:S01]  /*8c90*/  SYNCS.ARRIVE.TRANS64 RZ, [R12+URZ+0x36430], R3 ;  /* 0x036430030cff79a7 */ /* 0x0009e2000800003f */
[----:B---3--:R-:W-:-:S13]  /*8ca0*/  LOP3.LUT P0, RZ, R0, 0x1f, RZ, 0xc0, !PT ;  /* 0x0000001f00ff7812 */ /* 0x008fda000780c0ff */
[----:B----4-:R-:W-:Y:S05]  /*8cb0*/  @!P0 BRA `(.L_x_3061) ;  /* 0x0000000000048947 */ /* 0x010fea0003800000 */
[----:B------:R-:W-:Y:S01]  /*8cc0*/  BPT.TRAP 0x1 ;  /* 0x000000040000795c */ /* 0x000fe20000300000 */
.L_x_3061:
        /* <DEDUP_REMOVED lines=45> */
.L_x_3042:
[----:B------:R-:W-:Y:S05]  /*8fa0*/  BSYNC B0 ;  /* 0x0000000000007941 */ /* 0x000fea0003800000 */
.L_x_3041:
[----:B------:R-:W-:-:S03]  /*8fb0*/  UMOV UR4, 0xffffffff ;  /* 0xffffffff00047882 */ /* 0x000fc60000000000 */
[----:B------:R-:W-:Y:S05]  /*8fc0*/  BRA.DIV UR4, `(.L_x_3062) ;  /* 0x0000000a04207947 */ /* 0x000fea000b800000 */
[----:B------:R-:W-:-:S13]  /*8fd0*/  ELECT P6, URZ, PT ;  /* 0x00000000003f782f */ /* 0x000fda00038c0000 */
.L_x_3096:
[----:B------:R-:W-:Y:S05]  /*8fe0*/  @!P6 BRA `(.L_x_2949) ;  /* 0x000000000074e947 */ /* 0x000fea0003800000 */
[----:B------:R-:W2:Y:S02]  /*8ff0*/  LDL.LU R0, [R1+0xc] ;  /* 0x00000c0001007983 */ /* 0x000ea40000300800 */
[----:B--2---:R-:W-:-:S04]  /*9000*/  LOP3.LUT R0, R0, 0x2, RZ, 0xfc, !PT ;  /* 0x0000000200007812 */ /* 0x004fc800078efcff */
[----:B------:R-:W-:-:S13]  /*9010*/  ISETP.NE.AND P2, PT, R0, 0x3, PT ;  /* 0x000000030000780c */ /* 0x000fda0003f45270 */
[----:B------:R-:W-:Y:S05]  /*9020*/  @!P2 BRA `(.L_x_3063) ;  /* 0x000000000004a947 */ /* 0x000fea0003800000 */
[----:B------:R-:W-:Y:S01]  /*9030*/  BPT.TRAP 0x1 ;  /* 0x000000040000795c */ /* 0x000fe20000300000 */
.L_x_3063:
        /* <DEDUP_REMOVED lines=15> */
.L_x_3097:
[----:B------:R-:W3:Y:S02]  /*9130*/  SYNCS.PHASECHK.TRANS64.TRYWAIT P0, [R23+URZ], R0 ;  /* 0x00000000170075a7 */ /* 0x000ee4000800017f */
[----:B---3--:R-:W-:Y:S05]  /*9140*/  @!P0 BRA `(.L_x_3065) ;  /* 0x0000000400f48947 */ /* 0x008fea0003800000 */
.L_x_3098:
[----:B------:R-:W-:Y:S05]  /*9150*/  @!P2 BRA `(.L_x_3066) ;  /* 0x000000000004a947 */ /* 0x000fea0003800000 */
[----:B------:R-:W-:Y:S01]  /*9160*/  BPT.TRAP 0x1 ;  /* 0x000000040000795c */ /* 0x000fe20000300000 */
.L_x_3066:
[----:B------:R-:W-:-:S07]  /*9170*/  SHF.L.U32 R10, R10, 0x1f, RZ ;  /* 0x0000001f0a0a7819 */ /* 0x000fce00000006ff */
.L_x_3067:
[----:B----4-:R4:W1:Y:S02]  /*9180*/  SYNCS.PHASECHK.TRANS64.TRYWAIT P0, [R7+URZ+0x36438], R10 ;  /* 0x0364380a070075a7 */ /* 0x010864000800017f */
[----:B-1----:R-:W-:Y:S05]  /*9190*/  @!P0 NANOSLEEP.SYNCS 0x989680 ;  /* 0x009896800000895d */ /* 0x002fea0003900000 */
[----:B------:R-:W1:Y:S02]  /*91a0*/  @!P0 SYNCS.PHASECHK.TRANS64 P0, [R7+URZ+0x36438], R10 ;  /* 0x0364380a070085a7 */ /* 0x000e64000800007f */
[----:B-1----:R-:W-:Y:S05]  /*91b0*/  @!P0 BRA `(.L_x_3067) ;  /* 0xfffffffc00f08947 */ /* 0x002fea000383ffff */
.L_x_2949:
[----:B------:R-:W-:Y:S05]  /*91c0*/  BSYNC B6 ;  /* 0x0000000000067941 */ /* 0x000fea0003800000 */
.L_x_2944:
[----:B------:R-:W-:Y:S05]  /*91d0*/  EXIT ;  /* 0x000000000000794d */ /* 0x000fea0003800000 */
.L_x_2955:
[----:B------:R-:W-:Y:S02]  /*91e0*/  IMAD.MOV.U32 R12, RZ, RZ, RZ ;  /* 0x000000ffff0c7224 */ /* 0x000fe400078e00ff */
[----:B------:R-:W-:Y:S02]  /*91f0*/  IMAD.MOV.U32 R11, RZ, RZ, 0x1f ;  /* 0x0000001fff0b7424 */ /* 0x000fe400078e00ff */
[----:B------:R-:W-:-:S07]  /*9200*/  IMAD.MOV.U32 R15, RZ, RZ, -0x1 ;  /* 0xffffffffff0f7424 */ /* 0x000fce00078e00ff */
[----:B------:R-:W-:Y:S05]  /*9210*/  WARPSYNC.COLLECTIVE R15, `(.L_x_3068) ;  /* 0x000000000f087348 */ /* 0x000fea0003c00000 */
[----:B------:R1:W2:Y:S02]  /*9220*/  SHFL.IDX P6, R14, R13, R12, R11 ;  /* 0x0000000c0d0e7389 */ /* 0x0002a400000c000b */
[----:B-12---:R-:W-:Y:S01]  /*9230*/  ENDCOLLECTIVE ;  /* 0x000000000000791b */ /* 0x006fe20003800000 */
.L_x_3068:
[----:B------:R-:W-:Y:S05]  /*9240*/  BRA `(.L_x_3069) ;  /* 0xffffff7c00f47947 */ /* 0x000fea000383ffff */
.L_x_2957:
[----:B--2---:R-:W-:-:S04]  /*9250*/  IMAD.U32 R3, RZ, RZ, UR43 ;  /* 0x0000002bff037e24 */ /* 0x004fc8000f8e00ff */
[----:B------:R2:W3:Y:S03]  /*9260*/  SYNCS.PHASECHK.TRANS64.TRYWAIT P0, [R3+URZ+0x36400], R10 ;  /* 0x0364000a030075a7 */ /* 0x0004e6000800017f */
[----:B---3--:R-:W-:Y:S05]  /*9270*/  @!P0 NANOSLEEP.SYNCS 0x989680 ;  /* 0x009896800000895d */ /* 0x008fea0003900000 */
[----:B------:R-:W3:Y:S02]  /*9280*/  @!P0 SYNCS.PHASECHK.TRANS64 P0, [R3+URZ+0x36400], R10 ;  /* 0x0364000a030085a7 */ /* 0x000ee4000800007f */
[----:B---3--:R-:W-:Y:S05]  /*9290*/  @!P0 BRA `(.L_x_2957) ;  /* 0xfffffffc00ec8947 */ /* 0x008fea000383ffff */
[----:B------:R-:W-:Y:S05]  /*92a0*/  BRA `(.L_x_2956) ;  /* 0xffffff8000287947 */ /* 0x000fea000383ffff */
.L_x_2961:
[----:B--2---:R2:W3:Y:S02]  /*92b0*/  SYNCS.PHASECHK.TRANS64.TRYWAIT P1, [R3+URZ+0x36410], R10 ;  /* 0x0364100a030075a7 */ /* 0x0044e4000802017f */
[----:B---3--:R-:W-:Y:S05]  /*92c0*/  @!P1 NANOSLEEP.SYNCS 0x989680 ;  /* 0x009896800000995d */ /* 0x008fea0003900000 */
[----:B------:R-:W3:Y:S02]  /*92d0*/  @!P1 SYNCS.PHASECHK.TRANS64 P1, [R3+URZ+0x36410], R10 ;  /* 0x0364100a030095a7 */ /* 0x000ee4000802007f */
[----:B---3--:R-:W-:Y:S05]  /*92e0*/  @!P1 BRA `(.L_x_2961) ;  /* 0xfffffffc00f09947 */ /* 0x008fea000383ffff */
[----:B------:R-:W-:Y:S05]  /*92f0*/  BRA `(.L_x_2960) ;  /* 0xffffff8400f47947 */ /* 0x000fea000383ffff */
.L_x_2965:
[----:B-1----:R-:W-:-:S04]  /*9300*/  IMAD.U32 R121, RZ, RZ, UR43 ;  /* 0x0000002bff797e24 */ /* 0x002fc8000f8e00ff */
[----:B------:R1:W2:Y:S03]  /*9310*/  SYNCS.PHASECHK.TRANS64.TRYWAIT P1, [R121+URZ+0x36430], R14 ;  /* 0x0364300e790075a7 */ /* 0x0002a6000802017f */
[----:B--2---:R-:W-:Y:S05]  /*9320*/  @!P1 NANOSLEEP.SYNCS 0x989680 ;  /* 0x009896800000995d */ /* 0x004fea0003900000 */
[----:B------:R-:W2:Y:S02]  /*9330*/  @!P1 SYNCS.PHASECHK.TRANS64 P1, [R121+URZ+0x36430], R14 ;  /* 0x0364300e790095a7 */ /* 0x000ea4000802007f */
[----:B--2---:R-:W-:Y:S05]  /*9340*/  @!P1 BRA `(.L_x_2965) ;  /* 0xfffffffc00ec9947 */ /* 0x004fea000383ffff */
[----:B------:R-:W-:Y:S05]  /*9350*/  BRA `(.L_x_2964) ;  /* 0xffffff9000187947 */ /* 0x000fea000383ffff */
.L_x_2972:
[----:B------:R-:W-:Y:S01]  /*9360*/  BSSY B0, `(.L_x_3070) ;  /* 0x0000005000007945 */ /* 0x000fe20003800000 */
[----:B------:R-:W-:-:S07]  /*9370*/  IMAD.MOV.U32 R15, RZ, RZ, -0x1 ;  /* 0xffffffffff0f7424 */ /* 0x000fce00078e00ff */
[----:B-1----:R-:W-:Y:S05]  /*9380*/  WARPSYNC.COLLECTIVE R15, `(.L_x_3071) ;  /* 0x000000000f087348 */ /* 0x002fea0003c00000 */
[----:B------:R-:W-:Y:S01]  /*9390*/  NOP ;  /* 0x0000000000007918 */ /* 0x000fe20000000000 */
[----:B-1----:R-:W-:Y:S01]  /*93a0*/  ENDCOLLECTIVE ;  /* 0x000000000000791b */ /* 0x002fe20003800000 */
.L_x_3071:
[----:B------:R-:W-:Y:S05]  /*93b0*/  BSYNC B0 ;  /* 0x0000000000007941 */ /* 0x000fea0003800000 */
.L_x_3070:
[----:B------:R-:W-:Y:S05]  /*93c0*/  BRA `(.L_x_3072) ;  /* 0xffffffb000e87947 */ /* 0x000fea000383ffff */
.L_x_2981:
[----:B------:R-:W-:Y:S01]  /*93d0*/  BSSY B0, `(.L_x_3073) ;  /* 0x0000005000007945 */ /* 0x000fe20003800000 */
[----:B------:R-:W-:-:S07]  /*93e0*/  IMAD.MOV.U32 R15, RZ, RZ, -0x1 ;  /* 0xffffffffff0f7424 */ /* 0x000fce00078e00ff */
[----:B-12---:R-:W-:Y:S05]  /*93f0*/  WARPSYNC.COLLECTIVE R15, `(.L_x_3074) ;  /* 0x000000000f087348 */ /* 0x006fea0003c00000 */
[----:B------:R-:W-:Y:S01]  /*9400*/  NOP ;  /* 0x0000000000007918 */ /* 0x000fe20000000000 */
[----:B-12---:R-:W-:Y:S01]  /*9410*/  ENDCOLLECTIVE ;  /* 0x000000000000791b */ /* 0x006fe20003800000 */
.L_x_3074:
[----:B------:R-:W-:Y:S05]  /*9420*/  BSYNC B0 ;  /* 0x0000000000007941 */ /* 0x000fea0003800000 */
.L_x_3073:
[----:B------:R-:W-:Y:S05]  /*9430*/  BRA `(.L_x_3075) ;  /* 0xffffffb400d87947 */ /* 0x000fea000383ffff */
.L_x_2992:
[----:B------:R-:W-:Y:S01]  /*9440*/  BSSY B0, `(.L_x_3076) ;  /* 0x0000005000007945 */ /* 0x000fe20003800000 */
[----:B------:R-:W-:-:S07]  /*9450*/  IMAD.MOV.U32 R15, RZ, RZ, -0x1 ;  /* 0xffffffffff0f7424 */ /* 0x000fce00078e00ff */
[----:B------:R-:W-:Y:S05]  /*9460*/  WARPSYNC.COLLECTIVE R15, `(.L_x_3077) ;  /* 0x000000000f087348 */ /* 0x000fea0003c00000 */
[----:B------:R-:W-:Y:S01]  /*9470*/  NOP ;  /* 0x0000000000007918 */ /* 0x000fe20000000000 */
[----:B------:R-:W-:Y:S01]  /*9480*/  ENDCOLLECTIVE ;  /* 0x000000000000791b */ /* 0x000fe20003800000 */
.L_x_3077:
[----:B------:R-:W-:Y:S05]  /*9490*/  BSYNC B0 ;  /* 0x0000000000007941 */ /* 0x000fea0003800000 */
.L_x_3076:
[----:B------:R-:W-:Y:S05]  /*94a0*/  BRA `(.L_x_3078) ;  /* 0xffffffc0005c7947 */ /* 0x000fea000383ffff */
.L_x_3009:
[----:B------:R-:W-:Y:S01]  /*94b0*/  BSSY B0, `(.L_x_3079) ;  /* 0x0000005000007945 */ /* 0x000fe20003800000 */
[----:B------:R-:W-:-:S07]  /*94c0*/  IMAD.MOV.U32 R15, RZ, RZ, -0x1 ;  /* 0xffffffffff0f7424 */ /* 0x000fce00078e00ff */
[----:B------:R-:W-:Y:S05]  /*94d0*/  WARPSYNC.COLLECTIVE R15, `(.L_x_3080) ;  /* 0x000000000f087348 */ /* 0x000fea0003c00000 */
[----:B------:R-:W-:Y:S01]  /*94e0*/  NOP ;  /* 0x0000000000007918 */ /* 0x000fe20000000000 */
[----:B------:R-:W-:Y:S01]  /*94f0*/  ENDCOLLECTIVE ;  /* 0x000000000000791b */ /* 0x000fe20003800000 */
.L_x_3080:
[----:B------:R-:W-:Y:S05]  /*9500*/  BSYNC B0 ;  /* 0x0000000000007941 */ /* 0x000fea0003800000 */
.L_x_3079:
[----:B------:R-:W-:Y:S05]  /*9510*/  BRA `(.L_x_3081) ;  /* 0xffffffc800607947 */ /* 0x000fea000383ffff */
.L_x_3025:
[----:B------:R-:W-:Y:S01]  /*9520*/  BSSY B0, `(.L_x_3082) ;  /* 0x0000005000007945 */ /* 0x000fe20003800000 */
[----:B------:R-:W-:-:S07]  /*9530*/  IMAD.MOV.U32 R15, RZ, RZ, -0x1 ;  /* 0xffffffffff0f7424 */ /* 0x000fce00078e00ff */
[----:B------:R-:W-:Y:S05]  /*9540*/  WARPSYNC.COLLECTIVE R15, `(.L_x_3083) ;  /* 0x000000000f087348 */ /* 0x000fea0003c00000 */
[----:B------:R-:W-:Y:S01]  /*9550*/  NOP ;  /* 0x0000000000007918 */ /* 0x000fe20000000000 */
[----:B------:R-:W-:Y:S01]  /*9560*/  ENDCOLLECTIVE ;  /* 0x000000000000791b */ /* 0x000fe20003800000 */
.L_x_3083:
[----:B------:R-:W-:Y:S05]  /*9570*/  BSYNC B0 ;  /* 0x0000000000007941 */ /* 0x000fea0003800000 */
.L_x_3082:
[----:B------:R-:W-:Y:S05]  /*9580*/  BRA `(.L_x_3084) ;  /* 0xffffffcc00ec7947 */ /* 0x000fea000383ffff */
.L_x_3043:
[----:B-1----:R1:W2:Y:S02]  /*9590*/  SYNCS.PHASECHK.TRANS64.TRYWAIT P1, [R12+URZ+0x36420], R13 ;  /* 0x0364200d0c0075a7 */ /* 0x0022a4000802017f */
[----:B--2---:R-:W-:Y:S05]  /*95a0*/  @!P1 NANOSLEEP.SYNCS 0x989680 ;  /* 0x009896800000995d */ /* 0x004fea0003900000 */
[----:B------:R-:W2:Y:S02]  /*95b0*/  @!P1 SYNCS.PHASECHK.TRANS64 P1, [R12+URZ+0x36420], R13 ;  /* 0x0364200d0c0095a7 */ /* 0x000ea4000802007f */
[----:B--2---:R-:W-:Y:S05]  /*95c0*/  @!P1 BRA `(.L_x_3043) ;  /* 0xfffffffc00f09947 */ /* 0x004fea000383ffff */
[----:B------:R-:W-:Y:S05]  /*95d0*/  BRA `(.L_x_3085) ;  /* 0xffffffd800d47947 */ /* 0x000fea000383ffff */
.L_x_3047:
[----:B-1----:R1:W3:Y:S02]  /*95e0*/  SYNCS.PHASECHK.TRANS64.TRYWAIT P1, [R12+URZ+0x36438], R13 ;  /* 0x0364380d0c0075a7 */ /* 0x0022e4000802017f */
[----:B---3--:R-:W-:Y:S05]  /*95f0*/  @!P1 NANOSLEEP.SYNCS 0x989680 ;  /* 0x009896800000995d */ /* 0x008fea0003900000 */
[----:B------:R-:W3:Y:S02]  /*9600*/  @!P1 SYNCS.PHASECHK.TRANS64 P1, [R12+URZ+0x36438], R13 ;  /* 0x0364380d0c0095a7 */ /* 0x000ee4000802007f */
[----:B---3--:R-:W-:Y:S05]  /*9610*/  @!P1 BRA `(.L_x_3047) ;  /* 0xfffffffc00f09947 */ /* 0x008fea000383ffff */
[----:B------:R-:W-:Y:S05]  /*9620*/  BRA `(.L_x_3086) ;  /* 0xffffffe000a47947 */ /* 0x000fea000383ffff */
.L_x_3049:
[----:B--2---:R2:W3:Y:S02]  /*9630*/  SYNCS.PHASECHK.TRANS64.TRYWAIT P1, [R12+URZ+0x36428], R0 ;  /* 0x036428000c0075a7 */ /* 0x0044e4000802017f */
[----:B---3--:R-:W-:Y:S05]  /*9640*/  @!P1 NANOSLEEP.SYNCS 0x989680 ;  /* 0x009896800000995d */ /* 0x008fea0003900000 */
[----:B------:R-:W3:Y:S02]  /*9650*/  @!P1 SYNCS.PHASECHK.TRANS64 P1, [R12+URZ+0x36428], R0 ;  /* 0x036428000c0095a7 */ /* 0x000ee4000802007f */
[----:B---3--:R-:W-:Y:S05]  /*9660*/  @!P1 BRA `(.L_x_3049) ;  /* 0xfffffffc00f09947 */ /* 0x008fea000383ffff */
[----:B------:R-:W-:Y:S05]  /*9670*/  BRA `(.L_x_3087) ;  /* 0xffffffe400707947 */ /* 0x000fea000383ffff */
.L_x_3051:
        /* <DEDUP_REMOVED lines=8> */
.L_x_3053:
[----:B------:R-:W-:-:S07]  /*9700*/  SHF.L.U32 R5, R16, 0x1f, RZ ;  /* 0x0000001f10057819 */ /* 0x000fce00000006ff */
.L_x_3089:
[----:B---3--:R3:W4:Y:S02]  /*9710*/  SYNCS.PHASECHK.TRANS64.TRYWAIT P1, [R12+URZ+0x36420], R5 ;  /* 0x036420050c0075a7 */ /* 0x008724000802017f */
[----:B----4-:R-:W-:Y:S05]  /*9720*/  @!P1 NANOSLEEP.SYNCS 0x989680 ;  /* 0x009896800000995d */ /* 0x010fea0003900000 */
[----:B------:R-:W4:Y:S02]  /*9730*/  @!P1 SYNCS.PHASECHK.TRANS64 P1, [R12+URZ+0x36420], R5 ;  /* 0x036420050c0095a7 */ /* 0x000f24000802007f */
[----:B----4-:R-:W-:Y:S05]  /*9740*/  @!P1 BRA `(.L_x_3089) ;  /* 0xfffffffc00f09947 */ /* 0x010fea000383ffff */
[----:B------:R-:W-:Y:S05]  /*9750*/  BRA `(.L_x_3090) ;  /* 0xffffffe800d47947 */ /* 0x000fea000383ffff */
.L_x_3056:
[----:B--2---:R2:W3:Y:S02]  /*9760*/  SYNCS.PHASECHK.TRANS64.TRYWAIT P1, [R12+URZ+0x36438], R13 ;  /* 0x0364380d0c0075a7 */ /* 0x0044e4000802017f */
[----:B---3--:R-:W-:Y:S05]  /*9770*/  @!P1 NANOSLEEP.SYNCS 0x989680 ;  /* 0x009896800000995d */ /* 0x008fea0003900000 */
[----:B------:R-:W3:Y:S02]  /*9780*/  @!P1 SYNCS.PHASECHK.TRANS64 P1, [R12+URZ+0x36438], R13 ;  /* 0x0364380d0c0095a7 */ /* 0x000ee4000802007f */
[----:B---3--:R-:W-:Y:S05]  /*9790*/  @!P1 BRA `(.L_x_3056) ;  /* 0xfffffffc00f09947 */ /* 0x008fea000383ffff */
[----:B------:R-:W-:Y:S05]  /*97a0*/  BRA `(.L_x_3091) ;  /* 0xffffffec00a07947 */ /* 0x000fea000383ffff */
.L_x_3058:
[----:B-1----:R1:W2:Y:S02]  /*97b0*/  SYNCS.PHASECHK.TRANS64.TRYWAIT P1, [R12+URZ+0x36428], R5 ;  /* 0x036428050c0075a7 */ /* 0x0022a4000802017f */
[----:B--2---:R-:W-:Y:S05]  /*97c0*/  @!P1 NANOSLEEP.SYNCS 0x989680 ;  /* 0x009896800000995d */ /* 0x004fea0003900000 */
[----:B------:R-:W2:Y:S02]  /*97d0*/  @!P1 SYNCS.PHASECHK.TRANS64 P1, [R12+URZ+0x36428], R5 ;  /* 0x036428050c0095a7 */ /* 0x000ea4000802007f */
[----:B--2---:R-:W-:Y:S05]  /*97e0*/  @!P1 BRA `(.L_x_3058) ;  /* 0xfffffffc00f09947 */ /* 0x004fea000383ffff */
[----:B------:R-:W-:Y:S05]  /*97f0*/  BRA `(.L_x_3092) ;  /* 0xfffffff000507947 */ /* 0x000fea000383ffff */
.L_x_3060:
[----:B--2---:R2:W3:Y:S02]  /*9800*/  SYNCS.PHASECHK.TRANS64.TRYWAIT P1, [R12+URZ+0x36438], R3 ;  /* 0x036438030c0075a7 */ /* 0x0044e4000802017f */
[----:B---3--:R-:W-:Y:S05]  /*9810*/  @!P1 NANOSLEEP.SYNCS 0x989680 ;  /* 0x009896800000995d */ /* 0x008fea0003900000 */
[----:B------:R-:W3:Y:S02]  /*9820*/  @!P1 SYNCS.PHASECHK.TRANS64 P1, [R12+URZ+0x36438], R3 ;  /* 0x036438030c0095a7 */ /* 0x000ee4000802007f */
[----:B---3--:R-:W-:Y:S05]  /*9830*/  @!P1 BRA `(.L_x_3060) ;  /* 0xfffffffc00f09947 */ /* 0x008fea000383ffff */
[----:B------:R-:W-:Y:S05]  /*9840*/  BRA `(.L_x_3093) ;  /* 0xfffffff400047947 */ /* 0x000fea000383ffff */
.L_x_3062:
[----:B------:R-:W-:Y:S01]  /*9850*/  BSSY B0, `(.L_x_3094) ;  /* 0x0000006000007945 */ /* 0x000fe20003800000 */
[----:B------:R-:W-:-:S07]  /*9860*/  IMAD.MOV.U32 R15, RZ, RZ, -0x1 ;  /* 0xffffffffff0f7424 */ /* 0x000fce00078e00ff */
[----:B-1----:R-:W-:Y:S05]  /*9870*/  WARPSYNC.COLLECTIVE R15, `(.L_x_3095) ;  /* 0x000000000f0c7348 */ /* 0x002fea0003c00000 */
[----:B------:R-:W-:Y:S02]  /*9880*/  ELECT P6, UR62, PT ;  /* 0x00000000003e782f */ /* 0x000fe400038c0000 */
[----:B------:R-:W-:Y:S01]  /*9890*/  MOV R14, UR62 ;  /* 0x0000003e000e7c02 */ /* 0x000fe20008000f00 */
[----:B-1----:R-:W-:Y:S10]  /*98a0*/  ENDCOLLECTIVE ;  /* 0x000000000000791b */ /* 0x002ff40003800000 */
.L_x_3095:
[----:B------:R-:W-:Y:S05]  /*98b0*/  BSYNC B0 ;  /* 0x0000000000007941 */ /* 0x000fea0003800000 */
.L_x_3094:
[----:B------:R-:W-:Y:S05]  /*98c0*/  BRA `(.L_x_3096) ;  /* 0xfffffff400c47947 */ /* 0x000fea000383ffff */
.L_x_3064:
[----:B--2---:R2:W3:Y:S02]  /*98d0*/  SYNCS.PHASECHK.TRANS64.TRYWAIT P0, [R5+URZ], R2 ;  /* 0x00000002050075a7 */ /* 0x0044e4000800017f */
[----:B---3--:R-:W-:Y:S05]  /*98e0*/  @!P0 NANOSLEEP.SYNCS 0x989680 ;  /* 0x009896800000895d */ /* 0x008fea0003900000 */
[----:B------:R-:W3:Y:S02]  /*98f0*/  @!P0 SYNCS.PHASECHK.TRANS64 P0, [R5+URZ], R2 ;  /* 0x00000002050085a7 */ /* 0x000ee4000800007f */
[----:B---3--:R-:W-:Y:S05]  /*9900*/  @!P0 BRA `(.L_x_3064) ;  /* 0xfffffffc00f08947 */ /* 0x008fea000383ffff */
[----:B------:R-:W-:Y:S05]  /*9910*/  BRA `(.L_x_3097) ;  /* 0xfffffff800047947 */ /* 0x000fea000383ffff */
.L_x_3065:
[----:B---3--:R3:W4:Y:S02]  /*9920*/  SYNCS.PHASECHK.TRANS64.TRYWAIT P0, [R23+URZ], R0 ;  /* 0x00000000170075a7 */ /* 0x008724000800017f */
[----:B----4-:R-:W-:Y:S05]  /*9930*/  @!P0 NANOSLEEP.SYNCS 0x989680 ;  /* 0x009896800000895d */ /* 0x010fea0003900000 */
[----:B------:R-:W4:Y:S02]  /*9940*/  @!P0 SYNCS.PHASECHK.TRANS64 P0, [R23+URZ], R0 ;  /* 0x00000000170085a7 */ /* 0x000f24000800007f */
[----:B----4-:R-:W-:Y:S05]  /*9950*/  @!P0 BRA `(.L_x_3065) ;  /* 0xfffffffc00f08947 */ /* 0x010fea000383ffff */
[----:B------:R-:W-:Y:S05]  /*9960*/  BRA `(.L_x_3098) ;  /* 0xfffffff400f87947 */ /* 0x000fea000383ffff */
.L_x_3099:
        /* <DEDUP_REMOVED lines=9> */
.L_x_3874:


//--------------------- .text._ZN7cutlass13device_kernelIN5flash22FlashAttnBwdPreprocessIN4cute5tupleIJNS3_1CILi64EEENS5_ILi192EEEEEENS_10bfloat16_tEfNS_4arch4Sm90ELb1ELb0EEEEEvNT_6ParamsE --------------------------
	.section	.text._ZN7cutlass13device_kernelIN5flash22FlashAttnBwdPreprocessIN4cute5tupleIJNS3_1CILi64EEENS5_ILi192EEEEEENS_10bfloat16_tEfNS_4arch4Sm90ELb1ELb0EEEEEvNT_6ParamsE,"ax",@progbits
	.align	128
.text._ZN7cutlass13device_kernelIN5flash22FlashAttnBwdPreprocessIN4cute5tupleIJNS3_1CILi64EEENS5_ILi192EEEEEENS_10bfloat16_tEfNS_4arch4Sm90ELb1ELb0EEEEEvNT_6ParamsE:
        .type           _ZN7cutlass13device_kernelIN5flash22FlashAttnBwdPreprocessIN4cute5tupleIJNS3_1CILi64EEENS5_ILi192EEEEEENS_10bfloat16_tEfNS_4arch4Sm90ELb1ELb0EEEEEvNT_6ParamsE,@function
        .size           _ZN7cutlass13device_kernelIN5flash22FlashAttnBwdPreprocessIN4cute5tupleIJNS3_1CILi64EEENS5_ILi192EEEEEENS_10bfloat16_tEfNS_4arch4Sm90ELb1ELb0EEEEEvNT_6ParamsE,(.L_x_3875 - _ZN7cutlass13device_kernelIN5flash22FlashAttnBwdPreprocessIN4cute5tupleIJNS3_1CILi64EEENS5_ILi192EEEEEENS_10bfloat16_tEfNS_4arch4Sm90ELb1ELb0EEEEEvNT_6ParamsE)
        .other          _ZN7cutlass13device_kernelIN5flash22FlashAttnBwdPreprocessIN4cute5tupleIJNS3_1CILi64EEENS5_ILi192EEEEEENS_10bfloat16_tEfNS_4arch4Sm90ELb1ELb0EEEEEvNT_6ParamsE,@"STO_CUDA_ENTRY STV_DEFAULT"
_ZN7cutlass13device_kernelIN5flash22FlashAttnBwdPreprocessIN4cute5tupleIJNS3_1CILi64EEENS5_ILi192EEEEEENS_10bfloat16_tEfNS_4arch4Sm90ELb1ELb0EEEEEvNT_6ParamsE:
[----:B------:R-:W-:Y:S01]  /*0000*/  LDC R1, c[0x0][0x28] ;  /* 0x00000a00ff017b82 */ /* 0x000fe20000000800 */
[----:B------:R-:W0:Y:S01]  /*0010*/  S2R R55, SR_CTAID.X ;  /* 0x0000000000377919 */ /* 0x000e220000002500 */
[----:B------:R-:W-:-:S06]  /*0020*/  ULDC UR4, c[0x0][0x218] ;  /* 0x0000860000047ab9 */ /* 0x000fcc0000000800 */
[----:B------:R-:W1:Y:S01]  /*0030*/  S2UR UR8, SR_CTAID.Y ;  /* 0x00000000000879c3 */ /* 0x000e620000002600 */
[----:B------:R-:W-:Y:S01]  /*0040*/  IMAD.MOV.U32 R56, RZ, RZ, 0x7f800000 ;  /* 0x7f800000ff387424 */ /* 0x000fe200078e00ff */
[----:B------:R-:W2:Y:S01]  /*0050*/  S2R R57, SR_TID.X ;  /* 0x0000000000397919 */ /* 0x000ea20000002100 */
[----:B------:R-:W-:-:S05]  /*0060*/  ULDC.64 UR6, c[0x0][0x208] ;  /* 0x0000820000067ab9 */ /* 0x000fca0000000a00 */
[----:B------:R-:W3:Y:S08]  /*0070*/  S2UR UR9, SR_CTAID.Z ;  /* 0x00000000000979c3 */ /* 0x000ef00000002700 */
[----:B------:R-:W4:Y:S01]  /*0080*/  LDC.64 R30, c[0x0][0x250] ;  /* 0x00009400ff1e7b82 */ /* 0x000f220000000a00 */
[----:B-1----:R-:W-:-:S07]  /*0090*/  USHF.R.S32.HI UR10, URZ, 0x1f, UR8 ;  /* 0x0000001f3f0a7899 */ /* 0x002fce0008011408 */
[----:B------:R-:W1:Y:S01]  /*00a0*/  LDC.64 R38, c[0x0][0x238] ;  /* 0x00008e00ff267b82 */ /* 0x000e620000000a00 */
[----:B0-----:R-:W-:Y:S01]  /*00b0*/  IMAD.SHL.U32 R2, R55, 0x40, RZ ;  /* 0x0000004037027824 */ /* 0x001fe200078e00ff */
[----:B---3--:R-:W-:-:S06]  /*00c0*/  USHF.R.S32.HI UR11, URZ, 0x1f, UR9 ;  /* 0x0000001f3f0b7899 */ /* 0x008fcc0008011409 */
[----:B------:R-:W0:Y:S01]  /*00d0*/  LDC.64 R62, c[0x0][0x258] ;  /* 0x00009600ff3e7b82 */ /* 0x000e220000000a00 */
[----:B------:R-:W-:-:S04]  /*00e0*/  IADD3 R59, -R2, UR4, RZ ;  /* 0x00000004023b7c10 */ /* 0x000fc8000fffe1ff */
[----:B--2---:R-:W-:-:S04]  /*00f0*/  ISETP.GE.AND P0, PT, R57, R59, PT ;  /* 0x0000003b3900720c */ /* 0x004fc80003f06270 */
[----:B------:R-:W-:-:S13]  /*0100*/  ISETP.GT.OR P0, PT, R57, 0x3f, P0 ;  /* 0x0000003f3900780c */ /* 0x000fda0000704670 */
[----:B------:R-:W2:Y:S01]  /*0110*/  @!P0 LDC.64 R6, c[0x0][0x290] ;  /* 0x0000a400ff068b82 */ /* 0x000ea20000000a00 */
[----:B------:R-:W-:Y:S02]  /*0120*/  @!P0 SHF.R.S32.HI R5, RZ, 0x1f, R57 ;  /* 0x0000001fff058819 */ /* 0x000fe40000011439 */
[----:B------:R-:W-:-:S04]  /*0130*/  @!P0 IADD3 R4, P1, R2, R57, RZ ;  /* 0x0000003902048210 */ /* 0x000fc80007f3e0ff */
[----:B------:R-:W-:Y:S01]  /*0140*/  @!P0 LEA.HI.X.SX32 R5, R2, R5, 0x1, P1 ;  /* 0x0000000502058211 */ /* 0x000fe200008f0eff */
[----:B------:R-:W3:Y:S08]  /*0150*/  @!P0 LDC.64 R8, c[0x0][0x298] ;  /* 0x0000a600ff088b82 */ /* 0x000ef00000000a00 */
[----:B------:R-:W4:Y:S01]  /*0160*/  @!P0 LDC.64 R10, c[0x0][0x288] ;  /* 0x0000a200ff0a8b82 */ /* 0x000f220000000a00 */
[----:B--2---:R-:W-:-:S02]  /*0170*/  @!P0 IMAD R0, R6, UR10, RZ ;  /* 0x0000000a06008c24 */ /* 0x004fc4000f8e02ff */
[----:B------:R-:W-:-:S04]  /*0180*/  @!P0 IMAD.WIDE.U32 R4, R6, UR8, R4 ;  /* 0x0000000806048c25 */ /* 0x000fc8000f8e0004 */
[----:B------:R-:W-:Y:S02]  /*0190*/  @!P0 IMAD R7, R7, UR8, R0 ;  /* 0x0000000807078c24 */ /* 0x000fe4000f8e0200 */
[C---:B---3--:R-:W-:Y:S02]  /*01a0*/  @!P0 IMAD R0, R8.reuse, UR11, RZ ;  /* 0x0000000b08008c24 */ /* 0x048fe4000f8e02ff */
[----:B------:R-:W-:Y:S02]  /*01b0*/  @!P0 IMAD.IADD R5, R5, 0x1, R7 ;  /* 0x0000000105058824 */ /* 0x000fe400078e0207 */
[----:B------:R-:W-:Y:S02]  /*01c0*/  @!P0 IMAD R7, R9, UR9, R0 ;  /* 0x0000000909078c24 */ /* 0x000fe4000f8e0200 */
[----:B------:R-:W-:Y:S02]  /*01d0*/  @!P0 IMAD.WIDE.U32 R4, R8, UR9, R4 ;  /* 0x0000000908048c25 */ /* 0x000fe4000f8e0004 */
[----:B------:R-:W2:Y:S03]  /*01e0*/  LDC.64 R8, c[0x0][0x230] ;  /* 0x00008c00ff087b82 */ /* 0x000ea60000000a00 */
[----:B------:R-:W-:-:S02]  /*01f0*/  @!P0 IADD3 R0, R5, R7, RZ ;  /* 0x0000000705008210 */ /* 0x000fc40007ffe0ff */
[----:B----4-:R-:W-:-:S04]  /*0200*/  @!P0 LEA R6, P1, R4, R10, 0x2 ;  /* 0x0000000a04068211 */ /* 0x010fc800078210ff */
[----:B------:R-:W-:Y:S02]  /*0210*/  @!P0 LEA.HI.X R7, R4, R11, R0, 0x2, P1 ;  /* 0x0000000b04078211 */ /* 0x000fe400008f1400 */
[----:B------:R-:W-:-:S03]  /*0220*/  SHF.R.S32.HI R0, RZ, 0x1f, R57 ;  /* 0x0000001fff007819 */ /* 0x000fc60000011439 */
[----:B------:R1:W5:Y:S01]  /*0230*/  @!P0 LDG.E R56, desc[UR6][R6.64] ;  /* 0x0000000606388981 */ /* 0x000362000c1e1900 */
[----:B------:R-:W-:Y:S01]  /*0240*/  LEA.HI R0, R0, R57, RZ, 0x3 ;  /* 0x0000003900007211 */ /* 0x000fe200078f18ff */
[----:B------:R-:W-:Y:S01]  /*0250*/  BSSY B0, `(.L_x_3100) ;  /* 0x0000037000007945 */ /* 0x000fe20003800000 */
[----:B------:R-:W-:Y:S02]  /*0260*/  CS2R R10, SRZ ;  /* 0x00000000000a7805 */ /* 0x000fe4000001ff00 */
[----:B------:R-:W-:Y:S02]  /*0270*/  CS2R R12, SRZ ;  /* 0x00000000000c7805 */ /* 0x000fe4000001ff00 */
[----:B------:R-:W-:Y:S02]  /*0280*/  LOP3.LUT R54, R0, 0xfffffff8, RZ, 0xc0, !PT ;  /* 0xfffffff800367812 */ /* 0x000fe400078ec0ff */
[----:B------:R-:W-:Y:S02]  /*0290*/  CS2R R14, SRZ ;  /* 0x00000000000e7805 */ /* 0x000fe4000001ff00 */
[----:B------:R-:W-:-:S02]  /*02a0*/  SHF.R.S32.HI R52, RZ, 0x3, R0 ;  /* 0x00000003ff347819 */ /* 0x000fc40000011400 */
[----:B------:R-:W-:Y:S02]  /*02b0*/  CS2R R16, SRZ ;  /* 0x0000000000107805 */ /* 0x000fe4000001ff00 */
[----:B------:R-:W-:Y:S01]  /*02c0*/  CS2R R18, SRZ ;  /* 0x0000000000127805 */ /* 0x000fe2000001ff00 */
[----:B------:R-:W-:Y:S01]  /*02d0*/  IMAD.IADD R54, R57, 0x1, -R54 ;  /* 0x0000000139367824 */ /* 0x000fe200078e0a36 */
[----:B------:R-:W-:Y:S01]  /*02e0*/  ISETP.GE.AND P0, PT, R52, R59, PT ;  /* 0x0000003b3400720c */ /* 0x000fe20003f06270 */
[----:B--2---:R-:W-:Y:S01]  /*02f0*/  IMAD R4, R8, UR10, RZ ;  /* 0x0000000a08047c24 */ /* 0x004fe2000f8e02ff */
[----:B------:R-:W-:Y:S01]  /*0300*/  CS2R R24, SRZ ;  /* 0x0000000000187805 */ /* 0x000fe2000001ff00 */
[----:B-1----:R-:W-:Y:S01]  /*0310*/  IMAD R6, R38, UR11, RZ ;  /* 0x0000000b26067c24 */ /* 0x002fe2000f8e02ff */
[----:B------:R-:W-:Y:S01]  /*0320*/  SHF.L.U32 R60, R54, 0x3, RZ ;  /* 0x00000003363c7819 */ /* 0x000fe200000006ff */
[----:B------:R-:W-:Y:S01]  /*0330*/  IMAD R7, R9, UR8, R4 ;  /* 0x0000000809077c24 */ /* 0x000fe2000f8e0204 */
[----:B------:R-:W-:Y:S01]  /*0340*/  CS2R R20, SRZ ;  /* 0x0000000000147805 */ /* 0x000fe2000001ff00 */
[----:B------:R-:W-:Y:S01]  /*0350*/  VIADD R0, R52, 0x20 ;  /* 0x0000002034007836 */ /* 0x000fe20000000000 */
[----:B------:R-:W-:Y:S01]  /*0360*/  SHF.R.S32.HI R61, RZ, 0x1f, R60 ;  /* 0x0000001fff3d7819 */ /* 0x000fe2000001143c */
[----:B------:R-:W-:Y:S01]  /*0370*/  IMAD R39, R39, UR9, R6 ;  /* 0x0000000927277c24 */ /* 0x000fe2000f8e0206 */
[----:B------:R-:W-:-:S02]  /*0380*/  CS2R R22, SRZ ;  /* 0x0000000000167805 */ /* 0x000fc4000001ff00 */
[----:B------:R-:W-:Y:S02]  /*0390*/  SHF.R.S32.HI R53, RZ, 0x1f, R52 ;  /* 0x0000001fff357819 */ /* 0x000fe40000011434 */
[----:B------:R-:W-:Y:S01]  /*03a0*/  CS2R R26, SRZ ;  /* 0x00000000001a7805 */ /* 0x000fe2000001ff00 */
[----:B------:R-:W-:Y:S01]  /*03b0*/  IMAD.WIDE.U32 R4, R8, UR8, R60 ;  /* 0x0000000808047c25 */ /* 0x000fe2000f8e003c */
[----:B------:R-:W-:-:S03]  /*03c0*/  ISETP.GE.AND P1, PT, R0, R59, PT ;  /* 0x0000003b0000720c */ /* 0x000fc60003f26270 */
[C---:B------:R-:W-:Y:S02]  /*03d0*/  IMAD R8, R30.reuse, UR10, RZ ;  /* 0x0000000a1e087c24 */ /* 0x040fe4000f8e02ff */
[----:B------:R-:W-:Y:S01]  /*03e0*/  IMAD.IADD R5, R5, 0x1, R7 ;  /* 0x0000000105057824 */ /* 0x000fe200078e0207 */
[----:B------:R-:W-:Y:S01]  /*03f0*/  CS2R R6, SRZ ;  /* 0x0000000000067805 */ /* 0x000fe2000001ff00 */
[----:B------:R-:W-:Y:S01]  /*0400*/  IMAD R31, R31, UR8, R8 ;  /* 0x000000081f1f7c24 */ /* 0x000fe2000f8e0208 */
[----:B------:R-:W-:Y:S01]  /*0410*/  CS2R R8, SRZ ;  /* 0x0000000000087805 */ /* 0x000fe2000001ff00 */
[----:B------:R-:W-:-:S04]  /*0420*/  IMAD.WIDE.U32 R28, R30, UR8, R60 ;  /* 0x000000081e1c7c25 */ /* 0x000fc8000f8e003c */
[----:B------:R-:W-:Y:S01]  /*0430*/  IMAD.WIDE.U32 R34, R38, UR9, R4 ;  /* 0x0000000926227c25 */ /* 0x000fe2000f8e0004 */
[----:B------:R-:W-:Y:S02]  /*0440*/  CS2R R4, SRZ ;  /* 0x0000000000047805 */ /* 0x000fe4000001ff00 */
[----:B------:R-:W-:Y:S01]  /*0450*/  IADD3 R31, R29, R31, RZ ;  /* 0x0000001f1d1f7210 */ /* 0x000fe20007ffe0ff */
[----:B0-----:R-:W-:Y:S02]  /*0460*/  IMAD R40, R62, UR11, RZ ;  /* 0x0000000b3e287c24 */ /* 0x001fe4000f8e02ff */
[----:B------:R-:W-:Y:S01]  /*0470*/  IMAD.IADD R39, R35, 0x1, R39 ;  /* 0x0000000123277824 */ /* 0x000fe200078e0227 */
[----:B------:R-:W-:Y:S06]  /*0480*/  @P0 BRA `(.L_x_3101) ;  /* 0x00000000004c0947 */ /* 0x000fec0003800000 */
[----:B------:R-:W-:Y:S01]  /*0490*/  IMAD.WIDE R32, R55, 0x40, R52 ;  /* 0x0000004037207825 */ /* 0x000fe200078e0234 */
[----:B------:R-:W-:Y:S01]  /*04a0*/  ULDC.64 UR12, c[0x0][0x228] ;  /* 0x00008a00000c7ab9 */ /* 0x000fe20000000a00 */
[----:B------:R-:W-:Y:S01]  /*04b0*/  ULDC UR5, c[0x0][0x21c] ;  /* 0x0000870000057ab9 */ /* 0x000fe20000000800 */
[C---:B------:R-:W-:Y:S01]  /*04c0*/  IADD3 R41, R60.reuse, 0x80, RZ ;  /* 0x000000803c297810 */ /* 0x040fe20007ffe0ff */
[C---:B------:R-:W-:Y:S01]  /*04d0*/  VIADD R36, R60.reuse, 0x40 ;  /* 0x000000403c247836 */ /* 0x040fe20000000000 */
[----:B------:R-:W-:Y:S01]  /*04e0*/  ISETP.GE.AND P2, PT, R60, UR5, PT ;  /* 0x000000053c007c0c */ /* 0x000fe2000bf46270 */
[----:B------:R-:W-:Y:S01]  /*04f0*/  IMAD R33, R33, UR12, RZ ;  /* 0x0000000c21217c24 */ /* 0x000fe2000f8e02ff */
[----:B------:R-:W-:Y:S01]  /*0500*/  ISETP.GE.AND P4, PT, R41, UR5, PT ;  /* 0x0000000529007c0c */ /* 0x000fe2000bf86270 */
[----:B------:R-:W-:Y:S01]  /*0510*/  IMAD.MOV.U32 R38, RZ, RZ, R34 ;  /* 0x000000ffff267224 */ /* 0x000fe200078e0022 */
[----:B------:R-:W-:Y:S01]  /*0520*/  ISETP.GE.AND P3, PT, R36, UR5, PT ;  /* 0x0000000524007c0c */ /* 0x000fe2000bf66270 */
[----:B------:R-:W-:-:S02]  /*0530*/  IMAD R33, R32, UR13, R33 ;  /* 0x0000000d20217c24 */ /* 0x000fc4000f8e0221 */
[----:B------:R-:W-:Y:S01]  /*0540*/  IMAD.WIDE.U32 R36, R32, UR12, R38 ;  /* 0x0000000c20247c25 */ /* 0x000fe2000f8e0026 */
[----:B------:R-:W-:-:S03]  /*0550*/  ULDC.64 UR12, c[0x0][0x210] ;  /* 0x00008400000c7ab9 */ /* 0x000fc60000000a00 */
[----:B------:R-:W-:Y:S01]  /*0560*/  IMAD.IADD R33, R37, 0x1, R33 ;  /* 0x0000000125217824 */ /* 0x000fe200078e0221 */
[----:B------:R-:W-:-:S04]  /*0570*/  LEA R32, P5, R36, UR12, 0x1 ;  /* 0x0000000c24207c11 */ /* 0x000fc8000f8a08ff */
[----:B------:R-:W-:-:S05]  /*0580*/  LEA.HI.X R33, R36, UR13, R33, 0x1, P5 ;  /* 0x0000000d24217c11 */ /* 0x000fca000a8f0c21 */
[----:B------:R0:W5:Y:S04]  /*0590*/  @!P2 LDG.E.128 R4, desc[UR6][R32.64] ;  /* 0x000000062004a981 */ /* 0x000168000c1e1d00 */
[----:B------:R0:W5:Y:S04]  /*05a0*/  @!P3 LDG.E.128 R8, desc[UR6][R32.64+0x80] ;  /* 0x000080062008b981 */ /* 0x000168000c1e1d00 */
[----:B------:R0:W5:Y:S02]  /*05b0*/  @!P4 LDG.E.128 R20, desc[UR6][R32.64+0x100] ;  /* 0x000100062014c981 */ /* 0x000164000c1e1d00 */
.L_x_3101:
[----:B------:R-:W-:Y:S05]  /*05c0*/  BSYNC B0 ;  /* 0x0000000000007941 */ /* 0x000fea0003800000 */
.L_x_3100:
[----:B------:R-:W-:Y:S04]  /*05d0*/  BSSY B0, `(.L_x_3102) ;  /* 0x0000017000007945 */ /* 0x000fe80003800000 */
[----:B------:R-:W-:Y:S05]  /*05e0*/  @P1 BRA `(.L_x_3103) ;  /* 0x0000000000541947 */ /* 0x000fea0003800000 */
[----:B0-----:R-:W-:Y:S01]  /*05f0*/  IMAD.WIDE R32, R55, 0x40, R52 ;  /* 0x0000004037207825 */ /* 0x001fe200078e0234 */
[----:B------:R-:W-:Y:S01]  /*0600*/  ULDC.64 UR12, c[0x0][0x228] ;  /* 0x00008a00000c7ab9 */ /* 0x000fe20000000a00 */
[----:B------:R-:W-:Y:S01]  /*0610*/  ULDC UR5, c[0x0][0x21c] ;  /* 0x0000870000057ab9 */ /* 0x000fe20000000800 */
[----:B------:R-:W-:Y:S01]  /*0620*/  IADD3 R36, R60, 0x80, RZ ;  /* 0x000000803c247810 */ /* 0x000fe20007ffe0ff */
[----:B------:R-:W-:Y:S01]  /*0630*/  IMAD.MOV.U32 R35, RZ, RZ, R39 ;  /* 0x000000ffff237224 */ /* 0x000fe200078e0027 */
[----:B------:R-:W-:Y:S02]  /*0640*/  IADD3 R37, P2, R32, 0x20, RZ ;  /* 0x0000002020257810 */ /* 0x000fe40007f5e0ff */
[C---:B------:R-:W-:Y:S02]  /*0650*/  ISETP.GE.AND P3, PT, R60.reuse, UR5, PT ;  /* 0x000000053c007c0c */ /* 0x040fe4000bf66270 */
[----:B------:R-:W-:Y:S01]  /*0660*/  IADD3.X R32, RZ, R33, RZ, P2, !PT ;  /* 0x00000021ff207210 */ /* 0x000fe200017fe4ff */
[----:B------:R-:W-:Y:S01]  /*0670*/  VIADD R33, R60, 0x40 ;  /* 0x000000403c217836 */ /* 0x000fe20000000000 */
[----:B------:R-:W-:Y:S01]  /*0680*/  ISETP.GE.AND P5, PT, R36, UR5, PT ;  /* 0x0000000524007c0c */ /* 0x000fe2000bfa6270 */
[----:B------:R-:W-:-:S03]  /*0690*/  IMAD.WIDE.U32 R34, R37, UR12, R34 ;  /* 0x0000000c25227c25 */ /* 0x000fc6000f8e0022 */
[----:B------:R-:W-:Y:S01]  /*06a0*/  ISETP.GE.AND P4, PT, R33, UR5, PT ;  /* 0x0000000521007c0c */ /* 0x000fe2000bf86270 */
[----:B------:R-:W-:-:S04]  /*06b0*/  IMAD R32, R32, UR12, RZ ;  /* 0x0000000c20207c24 */ /* 0x000fc8000f8e02ff */
[----:B------:R-:W-:Y:S01]  /*06c0*/  IMAD R33, R37, UR13, R32 ;  /* 0x0000000d25217c24 */ /* 0x000fe2000f8e0220 */
[----:B------:R-:W-:Y:S02]  /*06d0*/  ULDC.64 UR12, c[0x0][0x210] ;  /* 0x00008400000c7ab9 */ /* 0x000fe40000000a00 */
[----:B------:R-:W-:Y:S01]  /*06e0*/  LEA R32, P2, R34, UR12, 0x1 ;  /* 0x0000000c22207c11 */ /* 0x000fe2000f8408ff */
[----:B------:R-:W-:-:S05]  /*06f0*/  IMAD.IADD R33, R35, 0x1, R33 ;  /* 0x0000000123217824 */ /* 0x000fca00078e0221 */
[----:B------:R-:W-:-:S05]  /*0700*/  LEA.HI.X R33, R34, UR13, R33, 0x1, P2 ;  /* 0x0000000d22217c11 */ /* 0x000fca00090f0c21 */
[----:B------:R1:W5:Y:S04]  /*0710*/  @!P3 LDG.E.128 R12, desc[UR6][R32.64] ;  /* 0x00000006200cb981 */ /* 0x000368000c1e1d00 */
[----:B------:R1:W5:Y:S04]  /*0720*/  @!P4 LDG.E.128 R16, desc[UR6][R32.64+0x80] ;  /* 0x000080062010c981 */ /* 0x000368000c1e1d00 */
[----:B------:R1:W5:Y:S02]  /*0730*/  @!P5 LDG.E.128 R24, desc[UR6][R32.64+0x100] ;  /* 0x000100062018d981 */ /* 0x000364000c1e1d00 */
.L_x_3103:
[----:B------:R-:W-:Y:S05]  /*0740*/  BSYNC B0 ;  /* 0x0000000000007941 */ /* 0x000fea0003800000 */
.L_x_3102:
[----:B------:R-:W-:Y:S01]  /*0750*/  IMAD.MOV.U32 R30, RZ, RZ, R28 ;  /* 0x000000ffff1e7224 */ /* 0x000fe200078e001c */
[----:B------:R-:W-:Y:S01]  /*0760*/  BSSY B0, `(.L_x_3104) ;  /* 0x000003a000007945 */ /* 0x000fe20003800000 */
[----:B------:R-:W-:Y:S01]  /*0770*/  IMAD R65, R63, UR9, R40 ;  /* 0x000000093f417c24 */ /* 0x000fe2000f8e0228 */
[----:B------:R-:W-:Y:S01]  /*0780*/  CS2R R28, SRZ ;  /* 0x00000000001c7805 */ /* 0x000fe2000001ff00 */
[----:B------:R-:W-:Y:S01]  /*0790*/  IMAD.WIDE.U32 R62, R62, UR9, R30 ;  /* 0x000000093e3e7c25 */ /* 0x000fe2000f8e001e */
[----:B------:R-:W-:Y:S02]  /*07a0*/  CS2R R30, SRZ ;  /* 0x00000000001e7805 */ /* 0x000fe4000001ff00 */
[----:B01----:R-:W-:Y:S02]  /*07b0*/  CS2R R32, SRZ ;  /* 0x0000000000207805 */ /* 0x003fe4000001ff00 */
        /* <DEDUP_REMOVED lines=9> */
[----:B------:R-:W-:Y:S01]  /*0850*/  IADD3 R65, R63, R65, RZ ;  /* 0x000000413f417210 */ /* 0x000fe20007ffe0ff */
[----:B------:R-:W-:Y:S06]  /*0860*/  @P0 BRA `(.L_x_3105) ;  /* 0x0000000000a40947 */ /* 0x000fec0003800000 */
[----:B------:R-:W-:Y:S01]  /*0870*/  ULDC UR5, c[0x0][0x21c] ;  /* 0x0000870000057ab9 */ /* 0x000fe20000000800 */
[C---:B------:R-:W-:Y:S01]  /*0880*/  VIADD R58, R60.reuse, 0x40 ;  /* 0x000000403c3a7836 */ /* 0x040fe20000000000 */
[C---:B------:R-:W-:Y:S01]  /*0890*/  ISETP.GE.AND P2, PT, R60.reuse, UR5, PT ;  /* 0x000000053c007c0c */ /* 0x040fe2000bf46270 */
[----:B------:R-:W-:-:S03]  /*08a0*/  VIADD R64, R60, 0x80 ;  /* 0x000000803c407836 */ /* 0x000fc60000000000 */
[----:B------:R-:W-:Y:S02]  /*08b0*/  ISETP.GE.AND P3, PT, R58, UR5, PT ;  /* 0x000000053a007c0c */ /* 0x000fe4000bf66270 */
[----:B------:R-:W-:-:S07]  /*08c0*/  ISETP.GE.AND P5, PT, R64, UR5, PT ;  /* 0x0000000540007c0c */ /* 0x000fce000bfa6270 */
[----:B------:R-:W0:Y:S01]  /*08d0*/  @!P2 LDC.64 R76, c[0x0][0x248] ;  /* 0x00009200ff4cab82 */ /* 0x000e220000000a00 */
[----:B------:R-:W-:Y:S01]  /*08e0*/  @!P2 IMAD.WIDE R68, R55, 0x40, R52 ;  /* 0x000000403744a825 */ /* 0x000fe200078e0234 */
[----:B------:R-:W-:-:S03]  /*08f0*/  @!P2 MOV R64, R62 ;  /* 0x0000003e0040a202 */ /* 0x000fc60000000f00 */
[----:B------:R-:W-:Y:S01]  /*0900*/  @!P3 IMAD.WIDE R78, R55, 0x40, R52 ;  /* 0x00000040374eb825 */ /* 0x000fe200078e0234 */
[----:B------:R-:W-:Y:S02]  /*0910*/  @!P5 MOV R84, R62 ;  /* 0x0000003e0054d202 */ /* 0x000fe40000000f00 */
[----:B------:R-:W1:Y:S01]  /*0920*/  @!P3 LDC.64 R80, c[0x0][0x248] ;  /* 0x00009200ff50bb82 */ /* 0x000e620000000a00 */
[----:B------:R-:W-:-:S07]  /*0930*/  @!P5 IMAD.MOV.U32 R85, RZ, RZ, R65 ;  /* 0x000000ffff55d224 */ /* 0x000fce00078e0041 */
[----:B------:R-:W2:Y:S08]  /*0940*/  @!P5 LDC.64 R82, c[0x0][0x248] ;  /* 0x00009200ff52db82 */ /* 0x000eb00000000a00 */
[----:B------:R-:W3:Y:S01]  /*0950*/  @!P2 LDC.64 R74, c[0x0][0x240] ;  /* 0x00009000ff4aab82 */ /* 0x000ee20000000a00 */
[-C--:B0-----:R-:W-:Y:S02]  /*0960*/  @!P2 IMAD R87, R69, R76.reuse, RZ ;  /* 0x0000004c4557a224 */ /* 0x081fe400078e02ff */
[----:B------:R-:W-:-:S04]  /*0970*/  @!P2 IMAD.WIDE.U32 R72, R68, R76, R64 ;  /* 0x0000004c4448a225 */ /* 0x000fc800078e0040 */
[----:B------:R-:W-:Y:S01]  /*0980*/  @!P2 IMAD R87, R68, R77, R87 ;  /* 0x0000004d4457a224 */ /* 0x000fe200078e0257 */
[----:B------:R-:W0:Y:S01]  /*0990*/  @!P3 LDC.64 R70, c[0x0][0x240] ;  /* 0x00009000ff46bb82 */ /* 0x000e220000000a00 */
[----:B------:R-:W-:Y:S02]  /*09a0*/  @!P3 IMAD.MOV.U32 R68, RZ, RZ, R62 ;  /* 0x000000ffff44b224 */ /* 0x000fe400078e003e */
[----:B------:R-:W-:Y:S02]  /*09b0*/  @!P3 IMAD.MOV.U32 R69, RZ, RZ, R65 ;  /* 0x000000ffff45b224 */ /* 0x000fe400078e0041 */
[----:B------:R-:W-:-:S03]  /*09c0*/  @!P5 IMAD.WIDE R76, R55, 0x40, R52 ;  /* 0x00000040374cd825 */ /* 0x000fc600078e0234 */
[----:B------:R-:W4:Y:S01]  /*09d0*/  @!P5 LDC.64 R66, c[0x0][0x240] ;  /* 0x00009000ff42db82 */ /* 0x000f220000000a00 */
[----:B-1----:R-:W-:-:S04]  /*09e0*/  @!P3 IMAD.WIDE.U32 R68, R78, R80, R68 ;  /* 0x000000504e44b225 */ /* 0x002fc800078e0044 */
[----:B------:R-:W-:Y:S02]  /*09f0*/  @!P3 IMAD R80, R79, R80, RZ ;  /* 0x000000504f50b224 */ /* 0x000fe400078e02ff */
[----:B--2---:R-:W-:Y:S01]  /*0a00*/  @!P5 IMAD R58, R77, R82, RZ ;  /* 0x000000524d3ad224 */ /* 0x004fe200078e02ff */
[----:B---3--:R-:W-:Y:S01]  /*0a10*/  @!P2 LEA R74, P0, R72, R74, 0x1 ;  /* 0x0000004a484aa211 */ /* 0x008fe200078008ff */
[----:B------:R-:W-:-:S04]  /*0a20*/  @!P5 IMAD.WIDE.U32 R84, R76, R82, R84 ;  /* 0x000000524c54d225 */ /* 0x000fc800078e0054 */
[----:B------:R-:W-:Y:S02]  /*0a30*/  @!P3 IMAD R81, R78, R81, R80 ;  /* 0x000000514e51b224 */ /* 0x000fe400078e0250 */
[----:B------:R-:W-:Y:S01]  /*0a40*/  @!P5 IMAD R83, R76, R83, R58 ;  /* 0x000000534c53d224 */ /* 0x000fe200078e023a */
[----:B0-----:R-:W-:Y:S01]  /*0a50*/  @!P3 LEA R70, P4, R68, R70, 0x1 ;  /* 0x000000464446b211 */ /* 0x001fe200078808ff */
[----:B------:R-:W-:Y:S01]  /*0a60*/  @!P2 IMAD.IADD R87, R73, 0x1, R87 ;  /* 0x000000014957a824 */ /* 0x000fe200078e0257 */
[----:B------:R-:W-:Y:S01]  /*0a70*/  @!P3 IADD3 R81, R69, R81, RZ ;  /* 0x000000514551b210 */ /* 0x000fe20007ffe0ff */
[----:B------:R-:W-:-:S03]  /*0a80*/  @!P5 IMAD.IADD R83, R85, 0x1, R83 ;  /* 0x000000015553d824 */ /* 0x000fc600078e0253 */
[----:B------:R-:W-:Y:S02]  /*0a90*/  @!P2 LEA.HI.X R75, R72, R75, R87, 0x1, P0 ;  /* 0x0000004b484ba211 */ /* 0x000fe400000f0c57 */
[----:B----4-:R-:W-:Y:S02]  /*0aa0*/  @!P5 LEA R66, P6, R84, R66, 0x1 ;  /* 0x000000425442d211 */ /* 0x010fe400078c08ff */
[----:B------:R-:W-:Y:S01]  /*0ab0*/  @!P3 LEA.HI.X R71, R68, R71, R81, 0x1, P4 ;  /* 0x000000474447b211 */ /* 0x000fe200020f0c51 */
[----:B------:R0:W5:Y:S01]  /*0ac0*/  @!P2 LDG.E.128 R28, desc[UR6][R74.64] ;  /* 0x000000064a1ca981 */ /* 0x000162000c1e1d00 */
[----:B------:R-:W-:-:S03]  /*0ad0*/  @!P5 LEA.HI.X R67, R84, R67, R83, 0x1, P6 ;  /* 0x000000435443d211 */ /* 0x000fc600030f0c53 */
[----:B------:R0:W5:Y:S04]  /*0ae0*/  @!P3 LDG.E.128 R32, desc[UR6][R70.64+0x80] ;  /* 0x000080064620b981 */ /* 0x000168000c1e1d00 */
[----:B------:R0:W5:Y:S02]  /*0af0*/  @!P5 LDG.E.128 R44, desc[UR6][R66.64+0x100] ;  /* 0x00010006422cd981 */ /* 0x000164000c1e1d00 */
.L_x_3105:
[----:B------:R-:W-:Y:S05]  /*0b00*/  BSYNC B0 ;  /* 0x0000000000007941 */ /* 0x000fea0003800000 */
.L_x_3104:
[----:B------:R-:W-:Y:S04]  /*0b10*/  BSSY B0, `(.L_x_3106) ;  /* 0x0000017000007945 */ /* 0x000fe80003800000 */
[----:B------:R-:W-:Y:S05]  /*0b20*/  @P1 BRA `(.L_x_3107) ;  /* 0x0000000000541947 */ /* 0x000fea0003800000 */
[----:B0-----:R-:W-:Y:S01]  /*0b30*/  IMAD.WIDE R66, R55, 0x40, R52 ;  /* 0x0000004037427825 */ /* 0x001fe200078e0234 */
[----:B------:R-:W-:Y:S01]  /*0b40*/  ULDC UR5, c[0x0][0x21c] ;  /* 0x0000870000057ab9 */ /* 0x000fe20000000800 */
[----:B------:R-:W-:Y:S01]  /*0b50*/  MOV R63, R65 ;  /* 0x00000041003f7202 */ /* 0x000fe20000000f00 */
[----:B------:R-:W-:Y:S01]  /*0b60*/  ULDC.64 UR12, c[0x0][0x248] ;  /* 0x00009200000c7ab9 */ /* 0x000fe20000000a00 */
[----:B------:R-:W-:Y:S01]  /*0b70*/  VIADD R64, R60, 0x40 ;  /* 0x000000403c407836 */ /* 0x000fe20000000000 */
[----:B------:R-:W-:Y:S02]  /*0b80*/  IADD3 R61, P0, R66, 0x20, RZ ;  /* 0x00000020423d7810 */ /* 0x000fe40007f1e0ff */
[C---:B------:R-:W-:Y:S01]  /*0b90*/  ISETP.GE.AND P1, PT, R60.reuse, UR5, PT ;  /* 0x000000053c007c0c */ /* 0x040fe2000bf26270 */
[----:B------:R-:W-:Y:S01]  /*0ba0*/  VIADD R60, R60, 0x80 ;  /* 0x000000803c3c7836 */ /* 0x000fe20000000000 */
[----:B------:R-:W-:Y:S01]  /*0bb0*/  ISETP.GE.AND P2, PT, R64, UR5, PT ;  /* 0x0000000540007c0c */ /* 0x000fe2000bf46270 */
[----:B------:R-:W-:-:S02]  /*0bc0*/  IMAD.X R58, RZ, RZ, R67, P0 ;  /* 0x000000ffff3a7224 */ /* 0x000fc400000e0643 */
[----:B------:R-:W-:Y:S01]  /*0bd0*/  IMAD.WIDE.U32 R62, R61, UR12, R62 ;  /* 0x0000000c3d3e7c25 */ /* 0x000fe2000f8e003e */
[----:B------:R-:W-:-:S03]  /*0be0*/  ISETP.GE.AND P3, PT, R60, UR5, PT ;  /* 0x000000053c007c0c */ /* 0x000fc6000bf66270 */
[----:B------:R-:W-:-:S04]  /*0bf0*/  IMAD R58, R58, UR12, RZ ;  /* 0x0000000c3a3a7c24 */ /* 0x000fc8000f8e02ff */
[----:B------:R-:W-:Y:S01]  /*0c00*/  IMAD R61, R61, UR13, R58 ;  /* 0x0000000d3d3d7c24 */ /* 0x000fe2000f8e023a */
[----:B------:R-:W-:Y:S02]  /*0c10*/  ULDC.64 UR12, c[0x0][0x240] ;  /* 0x00009000000c7ab9 */ /* 0x000fe40000000a00 */
[----:B------:R-:W-:Y:S02]  /*0c20*/  LEA R60, P0, R62, UR12, 0x1 ;  /* 0x0000000c3e3c7c11 */ /* 0x000fe4000f8008ff */
[----:B------:R-:W-:-:S04]  /*0c30*/  IADD3 R61, R63, R61, RZ ;  /* 0x0000003d3f3d7210 */ /* 0x000fc80007ffe0ff */
[----:B------:R-:W-:-:S05]  /*0c40*/  LEA.HI.X R61, R62, UR13, R61, 0x1, P0 ;  /* 0x0000000d3e3d7c11 */ /* 0x000fca00080f0c3d */
[----:B------:R1:W5:Y:S04]  /*0c50*/  @!P1 LDG.E.128 R36, desc[UR6][R60.64] ;  /* 0x000000063c249981 */ /* 0x000368000c1e1d00 */
[----:B------:R1:W5:Y:S04]  /*0c60*/  @!P2 LDG.E.128 R40, desc[UR6][R60.64+0x80] ;  /* 0x000080063c28a981 */ /* 0x000368000c1e1d00 */
[----:B------:R1:W5:Y:S02]  /*0c70*/  @!P3 LDG.E.128 R48, desc[UR6][R60.64+0x100] ;  /* 0x000100063c30b981 */ /* 0x000364000c1e1d00 */
.L_x_3107:
[----:B------:R-:W-:Y:S05]  /*0c80*/  BSYNC B0 ;  /* 0x0000000000007941 */ /* 0x000fea0003800000 */
.L_x_3106:
[C---:B0----5:R-:W-:Y:S01]  /*0c90*/  IMAD.U32 R75, R32.reuse, 0x10000, RZ ;  /* 0x00010000204b7824 */ /* 0x061fe200078e00ff */
[----:B------:R-:W-:Y:S01]  /*0ca0*/  LOP3.LUT R68, R32, 0xffff0000, RZ, 0xc0, !PT ;  /* 0xffff000020447812 */ /* 0x000fe200078ec0ff */
[----:B------:R-:W-:Y:S01]  /*0cb0*/  IMAD.U32 R67, R31, 0x10000, RZ ;  /* 0x000100001f437824 */ /* 0x000fe200078e00ff */
[----:B------:R-:W-:Y:S01]  /*0cc0*/  LOP3.LUT R74, R4, 0xffff0000, RZ, 0xc0, !PT ;  /* 0xffff0000044a7812 */ /* 0x000fe200078ec0ff */
[----:B------:R-:W-:Y:S01]  /*0cd0*/  IMAD.U32 R69, R29, 0x10000, RZ ;  /* 0x000100001d457824 */ /* 0x000fe200078e00ff */
[----:B------:R-:W-:Y:S01]  /*0ce0*/  LOP3.LUT R79, R28, 0xffff0000, RZ, 0xc0, !PT ;  /* 0xffff00001c4f7812 */ /* 0x000fe200078ec0ff */
[----:B------:R-:W-:Y:S01]  /*0cf0*/  IMAD.U32 R66, R6, 0x10000, RZ ;  /* 0x0001000006427824 */ /* 0x000fe200078e00ff */
[C---:B------:R-:W-:Y:S01]  /*0d00*/  SHF.L.U32 R65, R33.reuse, 0x10, RZ ;  /* 0x0000001021417819 */ /* 0x040fe200000006ff */
[----:B------:R-:W-:Y:S01]  /*0d10*/  IMAD.U32 R77, R30, 0x10000, RZ ;  /* 0x000100001e4d7824 */ /* 0x000fe200078e00ff */
[----:B------:R-:W-:Y:S01]  /*0d20*/  LOP3.LUT R32, R33, 0xffff0000, RZ, 0xc0, !PT ;  /* 0xffff000021207812 */ /* 0x000fe200078ec0ff */
[----:B------:R-:W-:Y:S01]  /*0d30*/  IMAD.U32 R63, R4, 0x10000, RZ ;  /* 0x00010000043f7824 */ /* 0x000fe200078e00ff */
[----:B------:R-:W-:Y:S01]  /*0d40*/  LOP3.LUT R71, R31, 0xffff0000, RZ, 0xc0, !PT ;  /* 0xffff00001f477812 */ /* 0x000fe200078ec0ff */
[----:B------:R-:W-:Y:S01]  /*0d50*/  IMAD.U32 R4, R11, 0x10000, RZ ;  /* 0x000100000b047824 */ /* 0x000fe200078e00ff */
[----:B------:R-:W-:Y:S01]  /*0d60*/  LOP3.LUT R33, R12, 0xffff0000, RZ, 0xc0, !PT ;  /* 0xffff00000c217812 */ /* 0x000fe200078ec0ff */
[----:B------:R-:W-:Y:S01]  /*0d70*/  FMUL.FTZ R74, R74, R79 ;  /* 0x0000004f4a4a7220 */ /* 0x000fe20000410000 */
[----:B------:R-:W-:Y:S01]  /*0d80*/  LOP3.LUT R76, R36, 0xffff0000, RZ, 0xc0, !PT ;  /* 0xffff0000244c7812 */ /* 0x000fe200078ec0ff */
[----:B------:R-:W-:Y:S01]  /*0d90*/  IMAD.U32 R58, R5, 0x10000, RZ ;  /* 0x00010000053a7824 */ /* 0x000fe200078e00ff */
[----:B------:R-:W-:Y:S01]  /*0da0*/  SHF.L.U32 R72, R28, 0x10, RZ ;  /* 0x000000101c487819 */ /* 0x000fe200000006ff */
[----:B------:R-:W-:Y:S01]  /*0db0*/  BSSY B0, `(.L_x_3108) ;  /* 0x00000a4000007945 */ /* 0x000fe20003800000 */
[----:B------:R-:W-:Y:S01]  /*0dc0*/  LOP3.LUT R73, R29, 0xffff0000, RZ, 0xc0, !PT ;  /* 0xffff00001d497812 */ /* 0x000fe200078ec0ff */
[----:B------:R-:W-:Y:S01]  /*0dd0*/  FMUL.FTZ R76, R33, R76 ;  /* 0x0000004c214c7220 */ /* 0x000fe20000410000 */
[C---:B------:R-:W-:Y:S01]  /*0de0*/  SHF.L.U32 R64, R8.reuse, 0x10, RZ ;  /* 0x0000001008407819 */ /* 0x040fe200000006ff */
[----:B------:R-:W-:Y:S01]  /*0df0*/  FFMA.FTZ R63, R63, R72, R74 ;  /* 0x000000483f3f7223 */ /* 0x000fe2000001004a */
[----:B------:R-:W-:Y:S01]  /*0e00*/  LOP3.LUT R31, R8, 0xffff0000, RZ, 0xc0, !PT ;  /* 0xffff0000081f7812 */ /* 0x000fe200078ec0ff */
[----:B------:R-:W-:Y:S01]  /*0e10*/  IMAD.U32 R8, R9, 0x10000, RZ ;  /* 0x0001000009087824 */ /* 0x000fe200078e00ff */
[----:B-1----:R-:W-:Y:S01]  /*0e20*/  LOP3.LUT R61, R6, 0xffff0000, RZ, 0xc0, !PT ;  /* 0xffff0000063d7812 */ /* 0x002fe200078ec0ff */
[----:B------:R-:W-:Y:S01]  /*0e30*/  IMAD.U32 R6, R10, 0x10000, RZ ;  /* 0x000100000a067824 */ /* 0x000fe200078e00ff */
[----:B------:R-:W-:Y:S01]  /*0e40*/  SHF.L.U32 R28, R7, 0x10, RZ ;  /* 0x00000010071c7819 */ /* 0x000fe200000006ff */
[----:B------:R-:W-:Y:S01]  /*0e50*/  IMAD.U32 R33, R37, 0x10000, RZ ;  /* 0x0001000025217824 */ /* 0x000fe200078e00ff */
[----:B------:R-:W-:Y:S01]  /*0e60*/  LOP3.LUT R60, R7, 0xffff0000, RZ, 0xc0, !PT ;  /* 0xffff0000073c7812 */ /* 0x000fe200078ec0ff */
[----:B------:R-:W-:Y:S01]  /*0e70*/  FFMA.FTZ R63, R58, R69, R63 ;  /* 0x000000453a3f7223 */ /* 0x000fe2000001003f */
[----:B------:R-:W-:-:S02]  /*0e80*/  LOP3.LUT R70, R30, 0xffff0000, RZ, 0xc0, !PT ;  /* 0xffff00001e467812 */ /* 0x000fc400078ec0ff */
[----:B------:R-:W-:Y:S02]  /*0e90*/  LOP3.LUT R29, R9, 0xffff0000, RZ, 0xc0, !PT ;  /* 0xffff0000091d7812 */ /* 0x000fe400078ec0ff */
[----:B------:R-:W-:Y:S02]  /*0ea0*/  LOP3.LUT R7, R10, 0xffff0000, RZ, 0xc0, !PT ;  /* 0xffff00000a077812 */ /* 0x000fe400078ec0ff */
[C---:B------:R-:W-:Y:S02]  /*0eb0*/  SHF.L.U32 R9, R34.reuse, 0x10, RZ ;  /* 0x0000001022097819 */ /* 0x040fe400000006ff */
[----:B------:R-:W-:Y:S02]  /*0ec0*/  LOP3.LUT R30, R34, 0xffff0000, RZ, 0xc0, !PT ;  /* 0xffff0000221e7812 */ /* 0x000fe400078ec0ff */
[----:B------:R-:W-:Y:S01]  /*0ed0*/  LOP3.LUT R10, R11, 0xffff0000, RZ, 0xc0, !PT ;  /* 0xffff00000b0a7812 */ /* 0x000fe200078ec0ff */
[----:B------:R-:W-:Y:S01]  /*0ee0*/  IMAD.U32 R11, R12, 0x10000, RZ ;  /* 0x000100000c0b7824 */ /* 0x000fe200078e00ff */
[----:B------:R-:W-:Y:S01]  /*0ef0*/  SHF.L.U32 R34, R36, 0x10, RZ ;  /* 0x0000001024227819 */ /* 0x000fe200000006ff */
[----:B------:R-:W-:Y:S01]  /*0f00*/  IMAD.U32 R12, R13, 0x10000, RZ ;  /* 0x000100000d0c7824 */ /* 0x000fe200078e00ff */
[----:B------:R-:W-:Y:S01]  /*0f10*/  LOP3.LUT R62, R5, 0xffff0000, RZ, 0xc0, !PT ;  /* 0xffff0000053e7812 */ /* 0x000fe200078ec0ff */
[----:B------:R-:W-:Y:S01]  /*0f20*/  IMAD.U32 R5, R35, 0x10000, RZ ;  /* 0x0001000023057824 */ /* 0x000fe200078e00ff */
[----:B------:R-:W-:Y:S01]  /*0f30*/  LOP3.LUT R13, R13, 0xffff0000, RZ, 0xc0, !PT ;  /* 0xffff00000d0d7812 */ /* 0x000fe200078ec0ff */
[----:B------:R-:W-:Y:S01]  /*0f40*/  FFMA.FTZ R11, R11, R34, R76 ;  /* 0x000000220b0b7223 */ /* 0x000fe2000001004c */
[----:B------:R-:W-:Y:S01]  /*0f50*/  LOP3.LUT R36, R37, 0xffff0000, RZ, 0xc0, !PT ;  /* 0xffff000025247812 */ /* 0x000fe200078ec0ff */
[----:B------:R-:W-:Y:S01]  /*0f60*/  FFMA.FTZ R63, R62, R73, R63 ;  /* 0x000000493e3f7223 */ /* 0x000fe2000001003f */
[----:B------:R-:W-:-:S02]  /*0f70*/  IMAD.U32 R34, R38, 0x10000, RZ ;  /* 0x0001000026227824 */ /* 0x000fc400078e00ff */
[----:B------:R-:W-:Y:S01]  /*0f80*/  FFMA.FTZ R12, R12, R33, R11 ;  /* 0x000000210c0c7223 */ /* 0x000fe2000001000b */
[----:B------:R-:W-:Y:S01]  /*0f90*/  SHF.L.U32 R11, R14, 0x10, RZ ;  /* 0x000000100e0b7819 */ /* 0x000fe200000006ff */
[----:B------:R-:W-:Y:S01]  /*0fa0*/  FFMA.FTZ R66, R66, R77, R63 ;  /* 0x0000004d42427223 */ /* 0x000fe2000001003f */
[----:B------:R-:W-:Y:S01]  /*0fb0*/  LOP3.LUT R35, R35, 0xffff0000, RZ, 0xc0, !PT ;  /* 0xffff000023237812 */ /* 0x000fe200078ec0ff */
[----:B------:R-:W-:Y:S01]  /*0fc0*/  FFMA.FTZ R36, R13, R36, R12 ;  /* 0x000000240d247223 */ /* 0x000fe2000001000c */
[----:B------:R-:W-:Y:S01]  /*0fd0*/  LOP3.LUT R12, R14, 0xffff0000, RZ, 0xc0, !PT ;  /* 0xffff00000e0c7812 */ /* 0x000fe200078ec0ff */
[----:B------:R-:W-:Y:S01]  /*0fe0*/  FFMA.FTZ R61, R61, R70, R66 ;  /* 0x000000463d3d7223 */ /* 0x000fe20000010042 */
[----:B------:R-:W-:Y:S01]  /*0ff0*/  LOP3.LUT R13, R38, 0xffff0000, RZ, 0xc0, !PT ;  /* 0xffff0000260d7812 */ /* 0x000fe200078ec0ff */
[----:B------:R-:W-:Y:S01]  /*1000*/  FFMA.FTZ R33, R11, R34, R36 ;  /* 0x000000220b217223 */ /* 0x000fe20000010024 */
[----:B------:R-:W-:Y:S01]  /*1010*/  SHF.L.U32 R34, R39, 0x10, RZ ;  /* 0x0000001027227819 */ /* 0x000fe200000006ff */
[----:B------:R-:W-:-:S02]  /*1020*/  IMAD.U32 R11, R15, 0x10000, RZ ;  /* 0x000100000f0b7824 */ /* 0x000fc400078e00ff */
[----:B------:R-:W-:Y:S01]  /*1030*/  FFMA.FTZ R61, R28, R67, R61 ;  /* 0x000000431c3d7223 */ /* 0x000fe2000001003d */
[----:B------:R-:W-:Y:S01]  /*1040*/  FFMA.FTZ R12, R12, R13, R33 ;  /* 0x0000000d0c0c7223 */ /* 0x000fe20000010021 */
[----:B------:R-:W-:Y:S02]  /*1050*/  LOP3.LUT R14, R15, 0xffff0000, RZ, 0xc0, !PT ;  /* 0xffff00000f0e7812 */ /* 0x000fe400078ec0ff */
[----:B------:R-:W-:Y:S01]  /*1060*/  LOP3.LUT R39, R39, 0xffff0000, RZ, 0xc0, !PT ;  /* 0xffff000027277812 */ /* 0x000fe200078ec0ff */
[----:B------:R-:W-:Y:S01]  /*1070*/  FFMA.FTZ R13, R11, R34, R12 ;  /* 0x000000220b0d7223 */ /* 0x000fe2000001000c */
[----:B------:R-:W-:Y:S01]  /*1080*/  FFMA.FTZ R61, R60, R71, R61 ;  /* 0x000000473c3d7223 */ /* 0x000fe2000001003d */
[----:B------:R-:W-:Y:S01]  /*1090*/  SHF.L.U32 R28, R40, 0x10, RZ ;  /* 0x00000010281c7819 */ /* 0x000fe200000006ff */
[----:B------:R-:W-:Y:S02]  /*10a0*/  IMAD.U32 R11, R16, 0x10000, RZ ;  /* 0x00010000100b7824 */ /* 0x000fe400078e00ff */
[----:B------:R-:W-:Y:S01]  /*10b0*/  FFMA.FTZ R14, R14, R39, R13 ;  /* 0x000000270e0e7223 */ /* 0x000fe2000001000d */
[----:B------:R-:W-:Y:S01]  /*10c0*/  FFMA.FTZ R64, R64, R75, R61 ;  /* 0x0000004b40407223 */ /* 0x000fe2000001003d */
[----:B------:R-:W-:-:S02]  /*10d0*/  LOP3.LUT R12, R16, 0xffff0000, RZ, 0xc0, !PT ;  /* 0xffff0000100c7812 */ /* 0x000fc400078ec0ff */
[----:B------:R-:W-:Y:S01]  /*10e0*/  LOP3.LUT R13, R40, 0xffff0000, RZ, 0xc0, !PT ;  /* 0xffff0000280d7812 */ /* 0x000fe200078ec0ff */
[----:B------:R-:W-:Y:S01]  /*10f0*/  FFMA.FTZ R15, R11, R28, R14 ;  /* 0x0000001c0b0f7223 */ /* 0x000fe2000001000e */
[----:B------:R-:W-:Y:S01]  /*1100*/  FFMA.FTZ R31, R31, R68, R64 ;  /* 0x000000441f1f7223 */ /* 0x000fe20000010040 */
[----:B------:R-:W-:Y:S01]  /*1110*/  SHF.L.U32 R14, R41, 0x10, RZ ;  /* 0x00000010290e7819 */ /* 0x000fe200000006ff */
[C---:B------:R-:W-:Y:S02]  /*1120*/  IMAD.U32 R11, R17.reuse, 0x10000, RZ ;  /* 0x00010000110b7824 */ /* 0x040fe400078e00ff */
[----:B------:R-:W-:Y:S01]  /*1130*/  FFMA.FTZ R12, R12, R13, R15 ;  /* 0x0000000d0c0c7223 */ /* 0x000fe2000001000f */
[----:B------:R-:W-:Y:S01]  /*1140*/  FFMA.FTZ R8, R8, R65, R31 ;  /* 0x0000004108087223 */ /* 0x000fe2000001001f */
[----:B------:R-:W-:Y:S01]  /*1150*/  LOP3.LUT R16, R17, 0xffff0000, RZ, 0xc0, !PT ;  /* 0xffff000011107812 */ /* 0x000fe200078ec0ff */
[----:B------:R-:W-:Y:S01]  /*1160*/  IMAD.U32 R17, R46, 0x10000, RZ ;  /* 0x000100002e117824 */ /* 0x000fe200078e00ff */
[----:B------:R-:W-:Y:S01]  /*1170*/  LOP3.LUT R41, R41, 0xffff0000, RZ, 0xc0, !PT ;  /* 0xffff000029297812 */ /* 0x000fe200078ec0ff */
[----:B------:R-:W-:Y:S01]  /*1180*/  FFMA.FTZ R13, R11, R14, R12 ;  /* 0x0000000e0b0d7223 */ /* 0x000fe2000001000c */
[----:B------:R-:W-:Y:S01]  /*1190*/  FFMA.FTZ R29, R29, R32, R8 ;  /* 0x000000201d1d7223 */ /* 0x000fe20000010008 */
[C---:B------:R-:W-:Y:S01]  /*11a0*/  IMAD.U32 R8, R18.reuse, 0x10000, RZ ;  /* 0x0001000012087824 */ /* 0x040fe200078e00ff */
[----:B------:R-:W-:Y:S01]  /*11b0*/  LOP3.LUT R11, R18, 0xffff0000, RZ, 0xc0, !PT ;  /* 0xffff0000120b7812 */ /* 0x000fe200078ec0ff */
[----:B------:R-:W-:Y:S01]  /*11c0*/  FFMA.FTZ R41, R16, R41, R13 ;  /* 0x0000002910297223 */ /* 0x000fe2000001000d */
[----:B------:R-:W-:-:S02]  /*11d0*/  IMAD.U32 R13, R42, 0x10000, RZ ;  /* 0x000100002a0d7824 */ /* 0x000fc400078e00ff */
[----:B------:R-:W-:Y:S01]  /*11e0*/  FFMA.FTZ R6, R6, R9, R29 ;  /* 0x0000000906067223 */ /* 0x000fe2000001001d */
[----:B------:R-:W-:Y:S01]  /*11f0*/  LOP3.LUT R14, R42, 0xffff0000, RZ, 0xc0, !PT ;  /* 0xffff00002a0e7812 */ /* 0x000fe200078ec0ff */
[----:B------:R-:W-:Y:S02]  /*1200*/  FFMA.FTZ R16, R8, R13, R41 ;  /* 0x0000000d08107223 */ /* 0x000fe40000010029 */
[----:B------:R-:W-:Y:S01]  /*1210*/  FFMA.FTZ R13, R7, R30, R6 ;  /* 0x0000001e070d7223 */ /* 0x000fe20000010006 */
[----:B------:R-:W-:Y:S01]  /*1220*/  SHF.L.U32 R12, R19, 0x10, RZ ;  /* 0x00000010130c7819 */ /* 0x000fe200000006ff */
[----:B------:R-:W-:Y:S01]  /*1230*/  IMAD.U32 R6, R20, 0x10000, RZ ;  /* 0x0001000014067824 */ /* 0x000fe200078e00ff */
[----:B------:R-:W-:Y:S01]  /*1240*/  SHF.L.U32 R15, R43, 0x10, RZ ;  /* 0x000000102b0f7819 */ /* 0x000fe200000006ff */
[----:B------:R-:W-:Y:S01]  /*1250*/  FFMA.FTZ R29, R11, R14, R16 ;  /* 0x0000000e0b1d7223 */ /* 0x000fe20000010010 */
[----:B------:R-:W-:Y:S01]  /*1260*/  FFMA.FTZ R13, R4, R5, R13 ;  /* 0x00000005040d7223 */ /* 0x000fe2000001000d */
[----:B------:R-:W-:Y:S01]  /*1270*/  LOP3.LUT R18, R19, 0xffff0000, RZ, 0xc0, !PT ;  /* 0xffff000013127812 */ /* 0x000fe200078ec0ff */
[----:B------:R-:W-:Y:S01]  /*1280*/  IMAD.U32 R5, R44, 0x10000, RZ ;  /* 0x000100002c057824 */ /* 0x000fe200078e00ff */
[----:B------:R-:W-:Y:S01]  /*1290*/  LOP3.LUT R43, R43, 0xffff0000, RZ, 0xc0, !PT ;  /* 0xffff00002b2b7812 */ /* 0x000fe200078ec0ff */
[----:B------:R-:W-:Y:S01]  /*12a0*/  FFMA.FTZ R15, R12, R15, R29 ;  /* 0x0000000f0c0f7223 */ /* 0x000fe2000001001d */
[----:B------:R-:W-:Y:S01]  /*12b0*/  FFMA.FTZ R35, R10, R35, R13 ;  /* 0x000000230a237223 */ /* 0x000fe2000001000d */
[----:B------:R-:W-:Y:S01]  /*12c0*/  SHF.L.U32 R13, R48, 0x10, RZ ;  /* 0x00000010300d7819 */ /* 0x000fe200000006ff */
[----:B------:R-:W-:-:S02]  /*12d0*/  IMAD.U32 R4, R24, 0x10000, RZ ;  /* 0x0001000018047824 */ /* 0x000fc400078e00ff */
[----:B------:R-:W-:Y:S01]  /*12e0*/  FFMA.FTZ R15, R18, R43, R15 ;  /* 0x0000002b120f7223 */ /* 0x000fe2000001000f */
[----:B------:R-:W-:Y:S01]  /*12f0*/  LOP3.LUT R20, R20, 0xffff0000, RZ, 0xc0, !PT ;  /* 0xffff000014147812 */ /* 0x000fe200078ec0ff */
[----:B------:R-:W-:Y:S01]  /*1300*/  FFMA.FTZ R35, R6, R5, R35 ;  /* 0x0000000506237223 */ /* 0x000fe20000010023 */
[----:B------:R-:W-:Y:S01]  /*1310*/  LOP3.LUT R11, R44, 0xffff0000, RZ, 0xc0, !PT ;  /* 0xffff00002c0b7812 */ /* 0x000fe200078ec0ff */
[----:B------:R-:W-:Y:S01]  /*1320*/  FFMA.FTZ R13, R4, R13, R15 ;  /* 0x0000000d040d7223 */ /* 0x000fe2000001000f */
[----:B------:R-:W-:Y:S01]  /*1330*/  LOP3.LUT R24, R24, 0xffff0000, RZ, 0xc0, !PT ;  /* 0xffff000018187812 */ /* 0x000fe200078ec0ff */
[----:B------:R-:W-:Y:S01]  /*1340*/  IMAD.U32 R4, R25, 0x10000, RZ ;  /* 0x0001000019047824 */ /* 0x000fe200078e00ff */
[----:B------:R-:W-:Y:S01]  /*1350*/  LOP3.LUT R5, R48, 0xffff0000, RZ, 0xc0, !PT ;  /* 0xffff000030057812 */ /* 0x000fe200078ec0ff */
[----:B------:R-:W-:Y:S01]  /*1360*/  FFMA.FTZ R20, R20, R11, R35 ;  /* 0x0000000b14147223 */ /* 0x000fe20000010023 */
[----:B------:R-:W-:Y:S01]  /*1370*/  SHF.L.U32 R7, R21, 0x10, RZ ;  /* 0x0000001015077819 */ /* 0x000fe200000006ff */
[----:B------:R-:W-:Y:S01]  /*1380*/  IMAD.U32 R8, R22, 0x10000, RZ ;  /* 0x0001000016087824 */ /* 0x000fe200078e00ff */
[----:B------:R-:W-:Y:S01]  /*1390*/  SHF.L.U32 R14, R45, 0x10, RZ ;  /* 0x000000102d0e7819 */ /* 0x000fe200000006ff */
[----:B------:R-:W-:Y:S01]  /*13a0*/  FFMA.FTZ R5, R24, R5, R13 ;  /* 0x0000000518057223 */ /* 0x000fe2000001000d */
[----:B------:R-:W-:Y:S01]  /*13b0*/  SHF.L.U32 R11, R49, 0x10, RZ ;  /* 0x00000010310b7819 */ /* 0x000fe200000006ff */
[----:B------:R-:W0:Y:S01]  /*13c0*/  LDC.64 R12, c[0x0][0x2d0] ;  /* 0x0000b400ff0c7b82 */ /* 0x000e220000000a00 */
        /* <DEDUP_REMOVED lines=9> */
[----:B------:R-:W1:Y:S01]  /*1460*/  LDC.64 R14, c[0x0][0x2d8] ;  /* 0x0000b600ff0e7b82 */ /* 0x000e620000000a00 */
[----:B------:R-:W-:Y:S01]  /*1470*/  LOP3.LUT R22, R22, 0xffff0000, RZ, 0xc0, !PT ;  /* 0xffff000016167812 */ /* 0x000fe200078ec0ff */
        /* <DEDUP_REMOVED lines=8> */
[----:B------:R-:W-:Y:S01]  /*1500*/  IMAD.U32 R4, R27, 0x10000, RZ ;  /* 0x000100001b047824 */ /* 0x000fe200078e00ff */
[----:B------:R-:W-:Y:S01]  /*1510*/  SHF.L.U32 R28, R47, 0x10, RZ ;  /* 0x000000102f1c7819 */ /* 0x000fe200000006ff */
[----:B------:R-:W-:Y:S01]  /*1520*/  FFMA.FTZ R7, R26, R7, R25 ;  /* 0x000000071a077223 */ /* 0x000fe20000010019 */
[----:B------:R-:W-:-:S02]  /*1530*/  SHF.L.U32 R5, R51, 0x10, RZ ;  /* 0x0000001033057819 */ /* 0x000fc400000006ff */
[----:B------:R-:W-:Y:S01]  /*1540*/  LOP3.LUT R23, R23, 0xffff0000, RZ, 0xc0, !PT ;  /* 0xffff000017177812 */ /* 0x000fe200078ec0ff */
[----:B------:R-:W-:Y:S01]  /*1550*/  FFMA.FTZ R22, R9, R28, R22 ;  /* 0x0000001c09167223 */ /* 0x000fe20000010016 */
[----:B------:R-:W-:Y:S01]  /*1560*/  LOP3.LUT R30, R47, 0xffff0000, RZ, 0xc0, !PT ;  /* 0xffff00002f1e7812 */ /* 0x000fe200078ec0ff */
[----:B------:R-:W-:Y:S01]  /*1570*/  FFMA.FTZ R4, R4, R5, R7 ;  /* 0x0000000504047223 */ /* 0x000fe20000010007 */
[----:B------:R-:W-:Y:S02]  /*1580*/  LOP3.LUT R27, R27, 0xffff0000, RZ, 0xc0, !PT ;  /* 0xffff00001b1b7812 */ /* 0x000fe400078ec0ff */
[----:B------:R-:W-:Y:S01]  /*1590*/  LOP3.LUT R6, R51, 0xffff0000, RZ, 0xc0, !PT ;  /* 0xffff000033067812 */ /* 0x000fe200078ec0ff */
[----:B------:R-:W-:Y:S01]  /*15a0*/  FFMA.FTZ R22, R23, R30, R22 ;  /* 0x0000001e17167223 */ /* 0x000fe20000010016 */
[----:B------:R-:W-:-:S03]  /*15b0*/  ISETP.NE.AND P0, PT, R54, RZ, PT ;  /* 0x000000ff3600720c */ /* 0x000fc60003f05270 */
[----:B------:R-:W-:Y:S01]  /*15c0*/  FFMA.FTZ R6, R27, R6, R4 ;  /* 0x000000061b067223 */ /* 0x000fe20000010004 */
[----:B------:R-:W2:Y:S04]  /*15d0*/  SHFL.BFLY PT, R5, R22, 0x4, 0x1f ;  /* 0x0c801f0016057f89 */ /* 0x000ea800000e0000 */
[----:B------:R-:W3:Y:S01]  /*15e0*/  SHFL.BFLY PT, R7, R6, 0x4, 0x1f ;  /* 0x0c801f0006077f89 */ /* 0x000ee200000e0000 */
[----:B--2---:R-:W-:Y:S01]  /*15f0*/  FADD.FTZ R5, R22, R5 ;  /* 0x0000000516057221 */ /* 0x004fe20000010000 */
[----:B---3--:R-:W-:-:S04]  /*1600*/  FADD.FTZ R8, R6, R7 ;  /* 0x0000000706087221 */ /* 0x008fc80000010000 */
[----:B------:R-:W2:Y:S04]  /*1610*/  SHFL.BFLY PT, R4, R5, 0x2, 0x1f ;  /* 0x0c401f0005047f89 */ /* 0x000ea800000e0000 */
[----:B------:R-:W3:Y:S01]  /*1620*/  SHFL.BFLY PT, R7, R8, 0x2, 0x1f ;  /* 0x0c401f0008077f89 */ /* 0x000ee200000e0000 */
[----:B--2---:R-:W-:Y:S01]  /*1630*/  FADD.FTZ R4, R5, R4 ;  /* 0x0000000405047221 */ /* 0x004fe20000010000 */
[----:B---3--:R-:W-:-:S04]  /*1640*/  FADD.FTZ R9, R8, R7 ;  /* 0x0000000708097221 */ /* 0x008fc80000010000 */
[----:B------:R-:W2:Y:S04]  /*1650*/  SHFL.BFLY PT, R7, R4, 0x1, 0x1f ;  /* 0x0c201f0004077f89 */ /* 0x000ea800000e0000 */
[----:B------:R-:W3:Y:S01]  /*1660*/  SHFL.BFLY PT, R10, R9, 0x1, 0x1f ;  /* 0x0c201f00090a7f89 */ /* 0x000ee200000e0000 */
[----:B--2---:R-:W-:Y:S01]  /*1670*/  FADD.FTZ R16, R4, R7 ;  /* 0x0000000704107221 */ /* 0x004fe20000010000 */
[----:B---3--:R-:W-:Y:S01]  /*1680*/  FADD.FTZ R17, R9, R10 ;  /* 0x0000000a09117221 */ /* 0x008fe20000010000 */
[----:B01----:R-:W-:Y:S06]  /*1690*/  @P0 BRA `(.L_x_3109) ;  /* 0x0000000000540947 */ /* 0x003fec0003800000 */
[----:B------:R-:W0:Y:S01]  /*16a0*/  LDC.64 R8, c[0x0][0x278] ;  /* 0x00009e00ff087b82 */ /* 0x000e220000000a00 */
[----:B------:R-:W-:Y:S01]  /*16b0*/  SHF.R.S32.HI R3, RZ, 0x1f, R2 ;  /* 0x0000001fff037819 */ /* 0x000fe20000011402 */
[----:B------:R-:W-:Y:S01]  /*16c0*/  ULDC.64 UR12, c[0x0][0x260] ;  /* 0x00009800000c7ab9 */ /* 0x000fe20000000a00 */
[----:B------:R-:W-:-:S05]  /*16d0*/  ISETP.GE.AND P1, PT, R52, R59, PT ;  /* 0x0000003b3400720c */ /* 0x000fca0003f26270 */
[----:B------:R-:W1:Y:S01]  /*16e0*/  LDC.64 R10, c[0x0][0x280] ;  /* 0x0000a000ff0a7b82 */ /* 0x000e620000000a00 */
[C---:B0-----:R-:W-:Y:S02]  /*16f0*/  IMAD R6, R8.reuse, UR10, RZ ;  /* 0x0000000a08067c24 */ /* 0x041fe4000f8e02ff */
[----:B------:R-:W-:-:S04]  /*1700*/  IMAD.WIDE.U32 R4, R8, UR8, R2 ;  /* 0x0000000808047c25 */ /* 0x000fc8000f8e0002 */
[----:B------:R-:W-:Y:S02]  /*1710*/  IMAD R7, R9, UR8, R6 ;  /* 0x0000000809077c24 */ /* 0x000fe4000f8e0206 */
[C---:B-1----:R-:W-:Y:S02]  /*1720*/  IMAD R6, R10.reuse, UR11, RZ ;  /* 0x0000000b0a067c24 */ /* 0x042fe4000f8e02ff */
[----:B------:R-:W-:Y:S02]  /*1730*/  IMAD.IADD R5, R5, 0x1, R7 ;  /* 0x0000000105057824 */ /* 0x000fe400078e0207 */
[----:B------:R-:W-:Y:S02]  /*1740*/  IMAD R7, R11, UR9, R6 ;  /* 0x000000090b077c24 */ /* 0x000fe4000f8e0206 */
[----:B------:R-:W-:-:S03]  /*1750*/  IMAD.WIDE.U32 R4, R10, UR9, R4 ;  /* 0x000000090a047c25 */ /* 0x000fc6000f8e0004 */
[----:B------:R-:W-:-:S04]  /*1760*/  IADD3 R6, P0, R52, R4, RZ ;  /* 0x0000000434067210 */ /* 0x000fc80007f1e0ff */
[----:B------:R-:W-:Y:S02]  /*1770*/  IADD3.X R5, R53, R5, R7, P0, !PT ;  /* 0x0000000535057210 */ /* 0x000fe400007fe407 */
[----:B------:R-:W-:Y:S02]  /*1780*/  LEA R4, P2, R6, UR12, 0x2 ;  /* 0x0000000c06047c11 */ /* 0x000fe4000f8410ff */
[----:B------:R-:W-:Y:S02]  /*1790*/  ISETP.GE.AND P0, PT, R0, R59, PT ;  /* 0x0000003b0000720c */ /* 0x000fe40003f06270 */
[----:B------:R-:W-:Y:S02]  /*17a0*/  LEA.HI.X R5, R6, UR13, R5, 0x2, P2 ;  /* 0x0000000d06057c11 */ /* 0x000fe400090f1405 */
[----:B------:R-:W-:Y:S02]  /*17b0*/  FSEL R7, R16, RZ, !P1 ;  /* 0x000000ff10077208 */ /* 0x000fe40004800000 */
[----:B------:R-:W-:-:S03]  /*17c0*/  FSEL R9, R17, RZ, !P0 ;  /* 0x000000ff11097208 */ /* 0x000fc60004000000 */
[----:B------:R0:W-:Y:S04]  /*17d0*/  STG.E desc[UR6][R4.64], R7 ;  /* 0x0000000704007986 */ /* 0x0001e8000c101906 */
[----:B------:R0:W-:Y:S02]  /*17e0*/  STG.E desc[UR6][R4.64+0x80], R9 ;  /* 0x0000800904007986 */ /* 0x0001e4000c101906 */
.L_x_3109:
[----:B------:R-:W-:Y:S05]  /*17f0*/  BSYNC B0 ;  /* 0x0000000000007941 */ /* 0x000fea0003800000 */
.L_x_3108:
[----:B------:R-:W-:Y:S01]  /*1800*/  UIADD3 UR4, UR4, 0x3f, URZ ;  /* 0x0000003f04047890 */ /* 0x000fe2000fffe03f */
[----:B------:R-:W-:Y:S01]  /*1810*/  IMAD R0, R55, 0x3000, RZ ;  /* 0x0000300037007824 */ /* 0x000fe200078e02ff */
[----:B0-----:R-:W-:Y:S01]  /*1820*/  SHF.L.U32 R5, R57, 0x2, RZ ;  /* 0x0000000239057819 */ /* 0x001fe200000006ff */
[----:B------:R-:W-:Y:S01]  /*1830*/  IMAD R6, R14, UR11, RZ ;  /* 0x0000000b0e067c24 */ /* 0x000fe2000f8e02ff */
[----:B------:R-:W-:Y:S01]  /*1840*/  USHF.R.S32.HI UR5, URZ, 0x1f, UR4 ;  /* 0x0000001f3f057899 */ /* 0x000fe20008011404 */
[----:B------:R-:W-:Y:S01]  /*1850*/  BSSY B0, `(.L_x_3110) ;  /* 0x0000025000007945 */ /* 0x000fe20003800000 */
[----:B------:R-:W-:Y:S01]  /*1860*/  SHF.R.S32.HI R7, RZ, 0x1f, R5 ;  /* 0x0000001fff077819 */ /* 0x000fe20000011405 */
[----:B------:R-:W-:Y:S01]  /*1870*/  IMAD R9, R15, UR9, R6 ;  /* 0x000000090f097c24 */ /* 0x000fe2000f8e0206 */
[----:B------:R-:W-:Y:S01]  /*1880*/  IADD3 R4, P0, R0, R5, RZ ;  /* 0x0000000500047210 */ /* 0x000fe20007f1e0ff */
[----:B------:R-:W-:-:S03]  /*1890*/  ULEA.HI UR5, UR5, UR4, URZ, 0x6 ;  /* 0x0000000405057291 */ /* 0x000fc6000f8f303f */
[----:B------:R-:W-:Y:S01]  /*18a0*/  LEA.HI.X.SX32 R5, R0, R7, 0x1, P0 ;  /* 0x0000000700057211 */ /* 0x000fe200000f0eff */
[----:B------:R-:W-:Y:S01]  /*18b0*/  ULOP3.LUT UR5, UR5, 0xffffffc0, URZ, 0xc0, !UPT ;  /* 0xffffffc005057892 */ /* 0x000fe2000f8ec03f */
[C---:B------:R-:W-:Y:S02]  /*18c0*/  IMAD R0, R12.reuse, UR10, RZ ;  /* 0x0000000a0c007c24 */ /* 0x040fe4000f8e02ff */
[----:B------:R-:W-:-:S04]  /*18d0*/  IMAD.WIDE.U32 R4, R12, UR8, R4 ;  /* 0x000000080c047c25 */ /* 0x000fc8000f8e0004 */
[----:B------:R-:W-:Y:S01]  /*18e0*/  IMAD R7, R13, UR8, R0 ;  /* 0x000000080d077c24 */ /* 0x000fe2000f8e0200 */
[----:B------:R-:W-:-:S03]  /*18f0*/  IADD3 R0, -R2, UR5, RZ ;  /* 0x0000000502007c10 */ /* 0x000fc6000fffe1ff */
[----:B------:R-:W-:Y:S01]  /*1900*/  IMAD.IADD R5, R5, 0x1, R7 ;  /* 0x0000000105057824 */ /* 0x000fe200078e0207 */
[----:B------:R-:W-:Y:S01]  /*1910*/  ISETP.GE.AND P0, PT, R57, R0, PT ;  /* 0x000000003900720c */ /* 0x000fe20003f06270 */
[----:B------:R-:W-:-:S03]  /*1920*/  IMAD.WIDE.U32 R6, R14, UR9, R4 ;  /* 0x000000090e067c25 */ /* 0x000fc6000f8e0004 */
[----:B------:R-:W-:Y:S02]  /*1930*/  ISETP.GT.OR P0, PT, R57, 0x3f, P0 ;  /* 0x0000003f3900780c */ /* 0x000fe40000704670 */
[----:B------:R-:W-:-:S11]  /*1940*/  IADD3 R9, R7, R9, RZ ;  /* 0x0000000907097210 */ /* 0x000fd60007ffe0ff */
[----:B------:R-:W-:Y:S05]  /*1950*/  @P0 BRA `(.L_x_3111) ;  /* 0x0000000000500947 */ /* 0x000fea0003800000 */
[----:B------:R-:W0:Y:S01]  /*1960*/  LDC.64 R10, c[0x0][0x2a8] ;  /* 0x0000aa00ff0a7b82 */ /* 0x000e220000000a00 */
[----:B------:R-:W-:Y:S01]  /*1970*/  SHF.R.S32.HI R3, RZ, 0x1f, R57 ;  /* 0x0000001fff037819 */ /* 0x000fe20000011439 */
[----:B------:R-:W-:Y:S01]  /*1980*/  ULDC.64 UR4, c[0x0][0x2a0] ;  /* 0x0000a80000047ab9 */ /* 0x000fe20000000a00 */
[----:B------:R-:W-:-:S04]  /*1990*/  IADD3 R4, P0, R2, R57, RZ ;  /* 0x0000003902047210 */ /* 0x000fc80007f1e0ff */
[----:B------:R-:W-:Y:S01]  /*19a0*/  LEA.HI.X.SX32 R5, R2, R3, 0x1, P0 ;  /* 0x0000000302057211 */ /* 0x000fe200000f0eff */
[----:B------:R-:W1:Y:S01]  /*19b0*/  LDC.64 R12, c[0x0][0x2b0] ;  /* 0x0000ac00ff0c7b82 */ /* 0x000e620000000a00 */
[----:B------:R-:W-:Y:S01]  /*19c0*/  FSETP.NEU.FTZ.AND P0, PT, R56, -INF , PT ;  /* 0xff8000003800780b */ /* 0x000fe20003f1d000 */
[C---:B0-----:R-:W-:Y:S02]  /*19d0*/  IMAD R0, R10.reuse, UR10, RZ ;  /* 0x0000000a0a007c24 */ /* 0x041fe4000f8e02ff */
[----:B------:R-:W-:-:S04]  /*19e0*/  IMAD.WIDE.U32 R2, R10, UR8, R4 ;  /* 0x000000080a027c25 */ /* 0x000fc8000f8e0004 */
[----:B------:R-:W-:Y:S02]  /*19f0*/  IMAD R11, R11, UR8, R0 ;  /* 0x000000080b0b7c24 */ /* 0x000fe4000f8e0200 */
[----:B-1----:R-:W-:Y:S02]  /*1a00*/  IMAD R0, R12, UR11, RZ ;  /* 0x0000000b0c007c24 */ /* 0x002fe4000f8e02ff */
[----:B------:R-:W-:Y:S02]  /*1a10*/  IMAD.IADD R3, R3, 0x1, R11 ;  /* 0x0000000103037824 */ /* 0x000fe400078e020b */
[----:B------:R-:W-:Y:S02]  /*1a20*/  IMAD R5, R13, UR9, R0 ;  /* 0x000000090d057c24 */ /* 0x000fe4000f8e0200 */
[----:B------:R-:W-:Y:S01]  /*1a30*/  FMUL.FTZ R0, R56, 1.4426950216293334961 ;  /* 0x3fb8aa3b38007820 */ /* 0x000fe20000410000 */
[----:B------:R-:W-:-:S05]  /*1a40*/  IMAD.WIDE.U32 R2, R12, UR9, R2 ;  /* 0x000000090c027c25 */ /* 0x000fca000f8e0002 */
[----:B------:R-:W-:Y:S02]  /*1a50*/  IADD3 R3, R3, R5, RZ ;  /* 0x0000000503037210 */ /* 0x000fe40007ffe0ff */
[----:B------:R-:W-:-:S04]  /*1a60*/  LEA R4, P1, R2, UR4, 0x2 ;  /* 0x0000000402047c11 */ /* 0x000fc8000f8210ff */
[----:B------:R-:W-:Y:S02]  /*1a70*/  LEA.HI.X R5, R2, UR5, R3, 0x2, P1 ;  /* 0x0000000502057c11 */ /* 0x000fe400088f1403 */
[----:B------:R-:W-:-:S05]  /*1a80*/  FSEL R3, R0, RZ, P0 ;  /* 0x000000ff00037208 */ /* 0x000fca0000000000 */
[----:B------:R0:W-:Y:S02]  /*1a90*/  STG.E desc[UR6][R4.64], R3 ;  /* 0x0000000304007986 */ /* 0x0001e4000c101906 */
.L_x_3111:
[----:B------:R-:W-:Y:S05]  /*1aa0*/  BSYNC B0 ;  /* 0x0000000000007941 */ /* 0x000fea0003800000 */
.L_x_3110:
[----:B------:R-:W-:Y:S01]  /*1ab0*/  ULDC.64 UR12, c[0x0][0x2e8] ;  /* 0x0000ba00000c7ab9 */ /* 0x000fe20000000a00 */
[----:B------:R-:W-:Y:S01]  /*1ac0*/  ULDC.64 UR4, c[0x0][0x2b8] ;  /* 0x0000ae0000047ab9 */ /* 0x000fe20000000a00 */
[----:B------:R-:W-:Y:S02]  /*1ad0*/  ISETP.NE.U32.AND P0, PT, RZ, UR12, PT ;  /* 0x0000000cff007c0c */ /* 0x000fe4000bf05070 */
[C---:B------:R-:W-:Y:S02]  /*1ae0*/  LEA R2, P1, R6.reuse, UR4, 0x2 ;  /* 0x0000000406027c11 */ /* 0x040fe4000f8210ff */
[----:B------:R-:W-:Y:S02]  /*1af0*/  ISETP.NE.AND.EX P0, PT, RZ, UR13, PT, P0 ;  /* 0x0000000dff007c0c */ /* 0x000fe4000bf05300 */
[----:B0-----:R-:W-:Y:S02]  /*1b00*/  LEA.HI.X R3, R6, UR5, R9, 0x2, P1 ;  /* 0x0000000506037c11 */ /* 0x001fe400088f1409 */
[----:B------:R-:W-:-:S03]  /*1b10*/  ISETP.NE.OR P0, PT, R57, RZ, !P0 ;  /* 0x000000ff3900720c */ /* 0x000fc60004705670 */
[----:B------:R0:W-:Y:S04]  /*1b20*/  STG.E.128 desc[UR6][R2.64], RZ ;  /* 0x000000ff02007986 */ /* 0x0001e8000c101d06 */
        /* <DEDUP_REMOVED lines=10> */
[----:B------:R0:W-:Y:S01]  /*1bd0*/  STG.E.128 desc[UR6][R2.64+0xb000], RZ ;  /* 0x00b000ff02007986 */ /* 0x0001e2000c101d06 */
[----:B------:R-:W-:Y:S05]  /*1be0*/  @P0 EXIT ;  /* 0x000000000000094d */ /* 0x000fea0003800000 */
[----:B------:R-:W1:Y:S08]  /*1bf0*/  LDC R0, c[0x0][0x2e0] ;  /* 0x0000b800ff007b82 */ /* 0x000e700000000800 */
[----:B------:R-:W2:Y:S08]  /*1c00*/  LDC R4, c[0x0][0x220] ;  /* 0x00008800ff047b82 */ /* 0x000eb00000000800 */
[----:B0-----:R-:W0:Y:S01]  /*1c10*/  LDC.64 R2, c[0x0][0x2e8] ;  /* 0x0000ba00ff027b82 */ /* 0x001e220000000a00 */
[----:B-1----:R-:W-:-:S04]  /*1c20*/  IMAD R55, R55, R0, UR9 ;  /* 0x0000000937377e24 */ /* 0x002fc8000f8e0200 */
[----:B--2---:R-:W-:-:S04]  /*1c30*/  IMAD R55, R55, R4, UR8 ;  /* 0x0000000837377e24 */ /* 0x004fc8000f8e0204 */
[----:B0-----:R-:W-:-:S05]  /*1c40*/  IMAD.WIDE R2, R55, 0x4, R2 ;  /* 0x0000000437027825 */ /* 0x001fca00078e0202 */
[----:B------:R-:W-:Y:S01]  /*1c50*/  STG.E desc[UR6][R2.64], RZ ;  /* 0x000000ff02007986 */ /* 0x000fe2000c101906 */
[----:B------:R-:W-:Y:S05]  /*1c60*/  EXIT ;  /* 0x000000000000794d */ /* 0x000fea0003800000 */
.L_x_3112:
        /* <DEDUP_REMOVED lines=9> */
.L_x_3875:


//--------------------- .text._ZN7cutlass13device_kernelIN5flash11enable_sm90INS1_16FlashAttnBwdSm90INS1_25CollectiveMainloopBwdSm90ILi2ELi1ELi1EN4cute5tupleIJNS5_1CILi1EEES8_S8_EEENS6_IJNS7_ILi64EEENS7_ILi96EEENS7_ILi192EEEEEENS_10bfloat16_tEfNS_4arch4Sm90ELb1ELb0ELb1ELb1ELb0ELb0ELb1ELb0ELi3ELi1ELi1ELi1ELb0EEENS1_21CollectiveEpilogueBwdISD_SE_SG_Li384ELb1ELb1ELi3EEENS1_25SingleTileBwdLPTSchedulerILb1ELi96ELb0EEEEEEEEEvNT_6ParamsE --------------------------
	.section	.text._ZN7cutlass13device_kernelIN5flash11enable_sm90INS1_16FlashAttnBwdSm90INS1_25CollectiveMainloopBwdSm90ILi2ELi1ELi1EN4cute5tupleIJNS5_1CILi1EEES8_S8_EEENS6_IJNS7_ILi64EEENS7_ILi96EEENS7_ILi192EEEEEENS_10bfloat16_tEfNS_4arch4Sm90ELb1ELb0ELb1ELb1ELb0ELb0ELb1ELb0ELi3ELi1ELi1ELi1ELb0EEENS1_21CollectiveEpilogueBwdISD_SE_SG_Li384ELb1ELb1ELi3EEENS1_25SingleTileBwdLPTSchedulerILb1ELi96ELb0EEEEEEEEEvNT_6ParamsE,"ax",@progbits
	.align	128
.text._ZN7cutlass13device_kernelIN5flash11enable_sm90INS1_16FlashAttnBwdSm90INS1_25CollectiveMainloopBwdSm90ILi2ELi1ELi1EN4cute5tupleIJNS5_1CILi1EEES8_S8_EEENS6_IJNS7_ILi64EEENS7_ILi96EEENS7_ILi192EEEEEENS_10bfloat16_tEfNS_4arch4Sm90ELb1ELb0ELb1ELb1ELb0ELb0ELb1ELb0ELi3ELi1ELi1ELi1ELb0EEENS1_21CollectiveEpilogueBwdISD_SE_SG_Li384ELb1ELb1ELi3EEENS1_25SingleTileBwdLPTSchedulerILb1ELi96ELb0EEEEEEEEEvNT_6ParamsE:
        .type           _ZN7cutlass13device_kernelIN5flash11enable_sm90INS1_16FlashAttnBwdSm90INS1_25CollectiveMainloopBwdSm90ILi2ELi1ELi1EN4cute5tupleIJNS5_1CILi1EEES8_S8_EEENS6_IJNS7_ILi64EEENS7_ILi96EEENS7_ILi192EEEEEENS_10bfloat16_tEfNS_4arch4Sm90ELb1ELb0ELb1ELb1ELb0ELb0ELb1ELb0ELi3ELi1ELi1ELi1ELb0EEENS1_21CollectiveEpilogueBwdISD_SE_SG_Li384ELb1ELb1ELi3EEENS1_25SingleTileBwdLPTSchedulerILb1ELi96ELb0EEEEEEEEEvNT_6ParamsE,@function
        .size           _ZN7cutlass13device_kernelIN5flash11enable_sm90INS1_16FlashAttnBwdSm90INS1_25CollectiveMainloopBwdSm90ILi2ELi1ELi1EN4cute5tupleIJNS5_1CILi1EEES8_S8_EEENS6_IJNS7_ILi64EEENS7_ILi96EEENS7_ILi192EEEEEENS_10bfloat16_tEfNS_4arch4Sm90ELb1ELb0ELb1ELb1ELb0ELb0ELb1ELb0ELi3ELi1ELi1ELi1ELb0EEENS1_21CollectiveEpilogueBwdISD_SE_SG_Li384ELb1ELb1ELi3EEENS1_25SingleTileBwdLPTSchedulerILb1ELi96ELb0EEEEEEEEEvNT_6ParamsE,(.L_x_3876 - _ZN7cutlass13device_kernelIN5flash11enable_sm90INS1_16FlashAttnBwdSm90INS1_25CollectiveMainloopBwdSm90ILi2ELi1ELi1EN4cute5tupleIJNS5_1CILi1EEES8_S8_EEENS6_IJNS7_ILi64EEENS7_ILi96EEENS7_ILi192EEEEEENS_10bfloat16_tEfNS_4arch4Sm90ELb1ELb0ELb1ELb1ELb0ELb0ELb1ELb0ELi3ELi1ELi1ELi1ELb0EEENS1_21CollectiveEpilogueBwdISD_SE_SG_Li384ELb1ELb1ELi3EEENS1_25SingleTileBwdLPTSchedulerILb1ELi96ELb0EEEEEEEEEvNT_6ParamsE)
        .other          _ZN7cutlass13device_kernelIN5flash11enable_sm90INS1_16FlashAttnBwdSm90INS1_25CollectiveMainloopBwdSm90ILi2ELi1ELi1EN4cute5tupleIJNS5_1CILi1EEES8_S8_EEENS6_IJNS7_ILi64EEENS7_ILi96EEENS7_ILi192EEEEEENS_10bfloat16_tEfNS_4arch4Sm90ELb1ELb0ELb1ELb1ELb0ELb0ELb1ELb0ELi3ELi1ELi1ELi1ELb0EEENS1_21CollectiveEpilogueBwdISD_SE_SG_Li384ELb1ELb1ELi3EEENS1_25SingleTileBwdLPTSchedulerILb1ELi96ELb0EEEEEEEEEvNT_6ParamsE,@"STO_CUDA_ENTRY STV_DEFAULT"
_ZN7cutlass13device_kernelIN5flash11enable_sm90INS1_16FlashAttnBwdSm90INS1_25CollectiveMainloopBwdSm90ILi2ELi1ELi1EN4cute5tupleIJNS5_1CILi1EEES8_S8_EEENS6_IJNS7_ILi64EEENS7_ILi96EEENS7_ILi192EEEEEENS_10bfloat16_tEfNS_4arch4Sm90ELb1ELb0ELb1ELb1ELb0ELb0ELb1ELb0ELi3ELi1ELi1ELi1ELb0EEENS1_21CollectiveEpilogueBwdISD_SE_SG_Li384ELb1ELb1ELi3EEENS1_25SingleTileBwdLPTSchedulerILb1ELi96ELb0EEEEEEEEEvNT_6ParamsE:
        /* <DEDUP_REMOVED lines=23> */
.L_x_3114:
[----:B------:R-:W-:Y:S05]  /*0170*/  BSYNC B0 ;  /* 0x0000000000007941 */ /* 0x000fea0003800000 */
.L_x_3113:
        /* <DEDUP_REMOVED lines=34> */
.L_x_3115:
        /* <DEDUP_REMOVED lines=20> */
.L_x_3116:
        /* <DEDUP_REMOVED lines=9> */
.L_x_3119:
        /* <DEDUP_REMOVED lines=24> */
[----:B------:R-:W1:Y:S01]  /*06f0*/  LDC R2, c[0x0][0x8dc] ;  /* 0x00023700ff027b82 */ /* 0x000e620000000800 */
[----:B------:R-:W-:Y:S01]  /*0700*/  IMAD.U32 R3, RZ, RZ, UR4 ;  /* 0x00000004ff037e24 */ /* 0x000fe2000f8e00ff */
[----:B-1----:R-:W-:-:S13]  /*0710*/  ISETP.NE.AND P0, PT, R2, 0x1, PT ;  /* 0x000000010200780c */ /* 0x002fda0003f05270 */
[----:B------:R-:W1:Y:S02]  /*0720*/  @P0 LDC.64 R4, c[0x0][0x8e0] ;  /* 0x00023800ff040b82 */ /* 0x000e640000000a00 */
[----:B-1----:R-:W-:-:S05]  /*0730*/  @P0 IMAD.HI.U32 R0, R4, UR4, RZ ;  /* 0x0000000404000c27 */ /* 0x002fca000f8e00ff */
[----:B------:R-:W-:-:S05]  /*0740*/  @P0 SHF.R.U32.HI R3, RZ, R5, R0 ;  /* 0x00000005ff030219 */ /* 0x000fca0000011600 */
[----:B------:R1:W-:Y:S01]  /*0750*/  STL [R1+0x10], R3 ;  /* 0x0000100301007387 */ /* 0x0003e20000100800 */
[----:B------:R-:W-:Y:S01]  /*0760*/  IMAD R0, R3, R2, RZ ;  /* 0x0000000203007224 */ /* 0x000fe200078e02ff */
[----:B------:R-:W-:Y:S06]  /*0770*/  BRA `(.L_x_3121) ;  /* 0x0000000000207947 */ /* 0x000fec0003800000 */
.L_x_3120:
[----:B------:R-:W1:Y:S01]  /*0780*/  LDC R2, c[0x0][0x8c4] ;  /* 0x00023100ff027b82 */ /* 0x000e620000000800 */
[----:B------:R-:W-:Y:S01]  /*0790*/  IMAD.U32 R3, RZ, RZ, UR4 ;  /* 0x00000004ff037e24 */ /* 0x000fe2000f8e00ff */
[----:B-1----:R-:W-:-:S13]  /*07a0*/  ISETP.NE.AND P0, PT, R2, 0x1, PT ;  /* 0x000000010200780c */ /* 0x002fda0003f05270 */
[----:B------:R-:W1:Y:S02]  /*07b0*/  @P0 LDC.64 R4, c[0x0][0x8c8] ;  /* 0x00023200ff040b82 */ /* 0x000e640000000a00 */
[----:B-1----:R-:W-:-:S05]  /*07c0*/  @P0 IMAD.HI.U32 R0, R4, UR4, RZ ;  /* 0x0000000404000c27 */ /* 0x002fca000f8e00ff */
[----:B------:R-:W-:-:S05]  /*07d0*/  @P0 SHF.R.U32.HI R3, RZ, R5, R0 ;  /* 0x00000005ff030219 */ /* 0x000fca0000011600 */
[----:B------:R2:W-:Y:S01]  /*07e0*/  STL [R1+0x10], R3 ;  /* 0x0000100301007387 */ /* 0x0005e20000100800 */
[----:B------:R-:W-:-:S07]  /*07f0*/  IMAD R0, R3, R2, RZ ;  /* 0x0000000203007224 */ /* 0x000fce00078e02ff */
.L_x_3121:
[----:B------:R-:W3:Y:S01]  /*0800*/  LDC R2, c[0x0][0x8b8] ;  /* 0x00022e00ff027b82 */ /* 0x000ee20000000800 */
[----:B------:R-:W-:Y:S01]  /*0810*/  IADD3 R0, -R0, UR4, RZ ;  /* 0x0000000400007c10 */ /* 0x000fe2000fffe1ff */
[----:B------:R-:W-:Y:S02]  /*0820*/  ULDC.64 UR4, c[0x0][0x8f8] ;  /* 0x00023e0000047ab9 */ /* 0x000fe40000000a00 */
[----:B------:R-:W-:-:S04]  /*0830*/  ISETP.NE.U32.AND P0, PT, RZ, UR4, PT ;  /* 0x00000004ff007c0c */ /* 0x000fc8000bf05070 */
[----:B------:R-:W4:Y:S01]  /*0840*/  LDC R5, c[0x0][0x8c4] ;  /* 0x00023100ff057b82 */ /* 0x000f220000000800 */
[----:B------:R-:W-:Y:S02]  /*0850*/  ISETP.NE.AND.EX P0, PT, RZ, UR5, PT, P0 ;  /* 0x00000005ff007c0c */ /* 0x000fe4000bf05300 */
[----:B---3--:R-:W-:Y:S01]  /*0860*/  ISETP.NE.AND P1, PT, R2, 0x1, PT ;  /* 0x000000010200780c */ /* 0x008fe20003f25270 */
[----:B----4-:R-:W-:-:S04]  /*0870*/  IMAD R4, R5, UR6, R0 ;  /* 0x0000000605047c24 */ /* 0x010fc8000f8e0200 */
[----:B------:R-:W-:-:S08]  /*0880*/  IMAD.MOV.U32 R5, RZ, RZ, R4 ;  /* 0x000000ffff057224 */ /* 0x000fd000078e0004 */
[----:B-12---:R-:W1:Y:S08]  /*0890*/  @P1 LDC R3, c[0x0][0x8bc] ;  /* 0x00022f00ff031b82 */ /* 0x006e700000000800 */
[----:B------:R-:W2:Y:S01]  /*08a0*/  @P1 LDC R7, c[0x0][0x8c0] ;  /* 0x00023000ff071b82 */ /* 0x000ea20000000800 */
[----:B-1----:R-:W-:-:S05]  /*08b0*/  @P1 IMAD.HI.U32 R0, R4, R3, RZ ;  /* 0x0000000304001227 */ /* 0x002fca00078e00ff */
[----:B--2---:R-:W-:-:S05]  /*08c0*/  @P1 SHF.R.U32.HI R5, RZ, R7, R0 ;  /* 0x00000007ff051219 */ /* 0x004fca0000011600 */
[----:B------:R-:W-:-:S04]  /*08d0*/  IMAD.MOV R3, RZ, RZ, -R5 ;  /* 0x000000ffff037224 */ /* 0x000fc800078e0a05 */
[----:B------:R-:W-:-:S05]  /*08e0*/  IMAD R8, R2, R3, R4 ;  /* 0x0000000302087224 */ /* 0x000fca00078e0204 */
[----:B------:R1:W-:Y:S01]  /*08f0*/  STL [R1+0x14], R8 ;  /* 0x0000140801007387 */ /* 0x0003e20000100800 */
[----:B------:R-:W-:Y:S05]  /*0900*/  @!P0 BRA `(.L_x_3122) ;  /* 0x0000000000108947 */ /* 0x000fea0003800000 */
[----:B------:R-:W2:Y:S02]  /*0910*/  LDC.64 R2, c[0x0][0x8f8] ;  /* 0x00023e00ff027b82 */ /* 0x000ea40000000a00 */
[----:B--2---:R-:W-:-:S05]  /*0920*/  IMAD.WIDE R2, R5, 0x4, R2 ;  /* 0x0000000405027825 */ /* 0x004fca00078e0202 */
[----:B------:R3:W5:Y:S01]  /*0930*/  LDG.E R0, desc[UR38][R2.64] ;  /* 0x0000002602007981 */ /* 0x000762000c1e1900 */
[----:B------:R-:W-:Y:S05]  /*0940*/  BRA `(.L_x_3123) ;  /* 0x00000000002c7947 */ /* 0x000fea0003800000 */
.L_x_3122:
[----:B------:R-:W-:Y:S02]  /*0950*/  ULDC.64 UR4, c[0x0][0x8f0] ;  /* 0x00023c0000047ab9 */ /* 0x000fe40000000a00 */
[----:B------:R-:W-:-:S04]  /*0960*/  ISETP.NE.U32.AND P0, PT, RZ, UR4, PT ;  /* 0x00000004ff007c0c */ /* 0x000fc8000bf05070 */
[----:B------:R-:W-:-:S13]  /*0970*/  ISETP.NE.AND.EX P0, PT, RZ, UR5, PT, P0 ;  /* 0x00000005ff007c0c */ /* 0x000fda000bf05300 */
[----:B------:R-:W-:Y:S05]  /*0980*/  @!P0 BRA `(.L_x_3124) ;  /* 0x0000000000188947 */ /* 0x000fea0003800000 */
[----:B------:R-:W2:Y:S02]  /*0990*/  LDC.64 R2, c[0x0][0x8f0] ;  /* 0x00023c00ff027b82 */ /* 0x000ea40000000a00 */
[----:B--2---:R-:W-:-:S05]  /*09a0*/  IMAD.WIDE R2, R5, 0x4, R2 ;  /* 0x0000000405027825 */ /* 0x004fca00078e0202 */
[----:B------:R-:W2:Y:S04]  /*09b0*/  LDG.E R0, desc[UR38][R2.64] ;  /* 0x0000002602007981 */ /* 0x000ea8000c1e1900 */
[----:B------:R-:W2:Y:S02]  /*09c0*/  LDG.E R7, desc[UR38][R2.64+0x4] ;  /* 0x0000042602077981 */ /* 0x000ea4000c1e1900 */
[----:B--2---:R-:W-:Y:S01]  /*09d0*/  IMAD.IADD R0, R7, 0x1, -R0 ;  /* 0x0000000107007824 */ /* 0x004fe200078e0a00 */
[----:B------:R-:W-:Y:S06]  /*09e0*/  BRA `(.L_x_3123) ;  /* 0x0000000000047947 */ /* 0x000fec0003800000 */
.L_x_3124:
[----:B------:R-:W2:Y:S02]  /*09f0*/  LDC R0, c[0x0][0x8ec] ;  /* 0x00023b00ff007b82 */ /* 0x000ea40000000800 */
.L_x_3123:
[----:B------:R-:W4:Y:S01]  /*0a00*/  LDL R4, [R1+0x10] ;  /* 0x0000100001047983 */ /* 0x000f220000100800 */
[----:B--2--5:R-:W-:-:S04]  /*0a10*/  VIADD R0, R0, 0x5f ;  /* 0x0000005f00007836 */ /* 0x024fc80000000000 */
[----:B------:R-:W-:-:S05]  /*0a20*/  IMAD.HI R0, R0, 0x2aaaaaab, RZ ;  /* 0x2aaaaaab00007827 */ /* 0x000fca00078e02ff */
[----:B---3--:R-:W-:-:S04]  /*0a30*/  SHF.R.U32.HI R3, RZ, 0x1f, R0 ;  /* 0x0000001fff037819 */ /* 0x008fc80000011600 */
[----:B------:R-:W-:-:S04]  /*0a40*/  LEA.HI.SX32 R3, R0, R3, 0x1c ;  /* 0x0000000300037211 */ /* 0x000fc800078fe2ff */
[----:B----4-:R-:W-:-:S04]  /*0a50*/  ISETP.GE.AND P0, PT, R4, R3, PT ;  /* 0x000000030400720c */ /* 0x010fc80003f06270 */
[----:B------:R-:W-:-:S04]  /*0a60*/  SEL R6, R5, 0xffffffff, !P0 ;  /* 0xffffffff05067807 */ /* 0x000fc80004000000 */
[----:B------:R-:W-:Y:S01]  /*0a70*/  ISETP.GE.AND P0, PT, R6, RZ, PT ;  /* 0x000000ff0600720c */ /* 0x000fe20003f06270 */
[----:B------:R2:W-:-:S12]  /*0a80*/  STL [R1+0xc], R6 ;  /* 0x00000c0601007387 */ /* 0x0005d80000100800 */
[----:B--2---:R-:W-:Y:S05]  /*0a90*/  @!P0 BRA `(.L_x_3125) ;  /* 0x000000a800748947 */ /* 0x004fea0003800000 */
[----:B------:R-:W-:Y:S01]  /*0aa0*/  SHF.R.S32.HI R0, RZ, 0x1f, R8 ;  /* 0x0000001fff007819 */ /* 0x000fe20000011408 */
[----:B------:R-:W-:Y:S01]  /*0ab0*/  ULDC.64 UR4, c[0x0][0x780] ;  /* 0x0001e00000047ab9 */ /* 0x000fe20000000a00 */
[----:B------:R-:W2:Y:S01]  /*0ac0*/  LDC R17, c[0x0][0x290] ;  /* 0x0000a400ff117b82 */ /* 0x000ea20000000800 */
[----:B------:R-:W-:Y:S02]  /*0ad0*/  ISETP.NE.U32.AND P0, PT, RZ, UR4, PT ;  /* 0x00000004ff007c0c */ /* 0x000fe4000bf05070 */
[----:B------:R3:W-:Y:S02]  /*0ae0*/  STL [R1+0x18], R0 ;  /* 0x0000180001007387 */ /* 0x0007e40000100800 */
[----:B------:R-:W-:-:S13]  /*0af0*/  ISETP.NE.AND.EX P0, PT, RZ, UR5, PT, P0 ;  /* 0x00000005ff007c0c */ /* 0x000fda000bf05300 */
[----:B---3--:R-:W-:Y:S05]  /*0b00*/  @!P0 BRA `(.L_x_3126) ;  /* 0x0000000000108947 */ /* 0x008fea0003800000 */
[----:B------:R-:W3:Y:S02]  /*0b10*/  LDC.64 R18, c[0x0][0x780] ;  /* 0x0001e000ff127b82 */ /* 0x000ee40000000a00 */
[----:B---3--:R-:W-:-:S06]  /*0b20*/  IMAD.WIDE R18, R6, 0x4, R18 ;  /* 0x0000000406127825 */ /* 0x008fcc00078e0212 */
[----:B------:R3:W5:Y:S01]  /*0b30*/  LDG.E R18, desc[UR38][R18.64] ;  /* 0x0000002612127981 */ /* 0x000762000c1e1900 */
[----:B------:R-:W-:Y:S05]  /*0b40*/  BRA `(.L_x_3127) ;  /* 0x0000000000287947 */ /* 0x000fea0003800000 */
.L_x_3126:
[----:B------:R-:W-:Y:S01]  /*0b50*/  ULDC.64 UR4, c[0x0][0x770] ;  /* 0x0001dc0000047ab9 */ /* 0x000fe20000000a00 */
[----:B------:R-:W4:Y:S01]  /*0b60*/  LDC R18, c[0x0][0x280] ;  /* 0x0000a000ff127b82 */ /* 0x000f220000000800 */
[----:B------:R-:W-:-:S04]  /*0b70*/  ISETP.NE.U32.AND P0, PT, RZ, UR4, PT ;  /* 0x00000004ff007c0c */ /* 0x000fc8000bf05070 */
[----:B------:R-:W-:-:S13]  /*0b80*/  ISETP.NE.AND.EX P0, PT, RZ, UR5, PT, P0 ;  /* 0x00000005ff007c0c */ /* 0x000fda000bf05300 */
[----:B------:R-:W-:Y:S05]  /*0b90*/  @!P0 BRA `(.L_x_3127) ;  /* 0x0000000000148947 */ /* 0x000fea0003800000 */
[----:B------:R-:W3:Y:S02]  /*0ba0*/  LDC.64 R2, c[0x0][0x770] ;  /* 0x0001dc00ff027b82 */ /* 0x000ee40000000a00 */
[----:B---3--:R-:W-:-:S05]  /*0bb0*/  IMAD.WIDE R2, R6, 0x4, R2 ;  /* 0x0000000406027825 */ /* 0x008fca00078e0202 */
[----:B----4-:R-:W3:Y:S04]  /*0bc0*/  LDG.E R18, desc[UR38][R2.64] ;  /* 0x0000002602127981 */ /* 0x010ee8000c1e1900 */
[----:B------:R-:W3:Y:S02]  /*0bd0*/  LDG.E R5, desc[UR38][R2.64+0x4] ;  /* 0x0000042602057981 */ /* 0x000ee4000c1e1900 */
[----:B---3--:R-:W-:-:S07]  /*0be0*/  IMAD.IADD R18, R5, 0x1, -R18 ;  /* 0x0000000105127824 */ /* 0x008fce00078e0a12 */
.L_x_3127:
[----:B------:R-:W-:Y:S02]  /*0bf0*/  ULDC.64 UR4, c[0x0][0x788] ;  /* 0x0001e20000047ab9 */ /* 0x000fe40000000a00 */
[----:B------:R-:W-:-:S04]  /*0c00*/  ISETP.NE.U32.AND P0, PT, RZ, UR4, PT ;  /* 0x00000004ff007c0c */ /* 0x000fc8000bf05070 */
[----:B------:R-:W-:-:S13]  /*0c10*/  ISETP.NE.AND.EX P0, PT, RZ, UR5, PT, P0 ;  /* 0x00000005ff007c0c */ /* 0x000fda000bf05300 */
[----:B------:R-:W-:Y:S05]  /*0c20*/  @!P0 BRA `(.L_x_3128) ;  /* 0x0000000000108947 */ /* 0x000fea0003800000 */
[----:B------:R-:W1:Y:S02]  /*0c30*/  LDC.64 R2, c[0x0][0x788] ;  /* 0x0001e200ff027b82 */ /* 0x000e640000000a00 */
[----:B-1----:R-:W-:-:S05]  /*0c40*/  IMAD.WIDE R2, R6, 0x4, R2 ;  /* 0x0000000406027825 */ /* 0x002fca00078e0202 */
[----:B--2---:R1:W5:Y:S01]  /*0c50*/  LDG.E R17, desc[UR38][R2.64] ;  /* 0x0000002602117981 */ /* 0x004362000c1e1900 */
[----:B------:R-:W-:Y:S05]  /*0c60*/  BRA `(.L_x_3129) ;  /* 0x0000000000247947 */ /* 0x000fea0003800000 */
.L_x_3128:
[----:B------:R-:W-:Y:S02]  /*0c70*/  ULDC.64 UR4, c[0x0][0x778] ;  /* 0x0001de0000047ab9 */ /* 0x000fe40000000a00 */
[----:B------:R-:W-:-:S04]  /*0c80*/  ISETP.NE.U32.AND P0, PT, RZ, UR4, PT ;  /* 0x00000004ff007c0c */ /* 0x000fc8000bf05070 */
[----:B------:R-:W-:-:S13]  /*0c90*/  ISETP.NE.AND.EX P0, PT, RZ, UR5, PT, P0 ;  /* 0x00000005ff007c0c */ /* 0x000fda000bf05300 */
[----:B------:R-:W-:Y:S05]  /*0ca0*/  @!P0 BRA `(.L_x_3129) ;  /* 0x0000000000148947 */ /* 0x000fea0003800000 */
[----:B------:R-:W1:Y:S02]  /*0cb0*/  LDC.64 R2, c[0x0][0x778] ;  /* 0x0001de00ff027b82 */ /* 0x000e640000000a00 */
[----:B-1----:R-:W-:-:S05]  /*0cc0*/  IMAD.WIDE R2, R6, 0x4, R2 ;  /* 0x0000000406027825 */ /* 0x002fca00078e0202 */
[----:B--2---:R-:W2:Y:S04]  /*0cd0*/  LDG.E R17, desc[UR38][R2.64] ;  /* 0x0000002602117981 */ /* 0x004ea8000c1e1900 */
[----:B------:R-:W2:Y:S02]  /*0ce0*/  LDG.E R0, desc[UR38][R2.64+0x4] ;  /* 0x0000042602007981 */ /* 0x000ea4000c1e1900 */
[----:B--2---:R-:W-:-:S07]  /*0cf0*/  IMAD.IADD R17, R0, 0x1, -R17 ;  /* 0x0000000100117824 */ /* 0x004fce00078e0a11 */
.L_x_3129:
[----:B--2-45:R-:W-:Y:S01]  /*0d00*/  IMAD.IADD R0, R18, 0x1, -R17 ;  /* 0x0000000112007824 */ /* 0x034fe200078e0a11 */
[----:B------:R-:W-:Y:S01]  /*0d10*/  ULDC UR4, c[0x0][0x74c] ;  /* 0x0001d30000047ab9 */ /* 0x000fe20000000800 */
[----:B------:R-:W-:Y:S02]  /*0d20*/  PLOP3.LUT P0, PT, PT, PT, PT, 0x80, 0x0 ;  /* 0x000000000000781c */ /* 0x000fe40003f0f070 */
[----:B------:R-:W-:Y:S01]  /*0d30*/  CS2R R70, SRZ ;  /* 0x0000000000467805 */ /* 0x000fe2000001ff00 */
[----:B-1----:R-:W-:Y:S01]  /*0d40*/  IMAD R2, R4, 0x60, R0 ;  /* 0x0000006004027824 */ /* 0x002fe200078e0200 */
[----:B------:R-:W-:Y:S01]  /*0d50*/  CS2R R68, SRZ ;  /* 0x0000000000447805 */ /* 0x000fe2000001ff00 */
[----:B------:R-:W-:Y:S01]  /*0d60*/  VIADD R0, R18, 0x3f ;  /* 0x0000003f12007836 */ /* 0x000fe20000000000 */
[----:B------:R-:W-:Y:S01]  /*0d70*/  CS2R R66, SRZ ;  /* 0x0000000000427805 */ /* 0x000fe2000001ff00 */
[----:B------:R-:W-:Y:S01]  /*0d80*/  VIADD R2, R2, -UR4 ;  /* 0x8000000402027c36 */ /* 0x000fe20008000000 */
[----:B------:R-:W-:-:S02]  /*0d90*/  CS2R R64, SRZ ;  /* 0x0000000000407805 */ /* 0x000fc4000001ff00 */
[----:B------:R-:W-:Y:S02]  /*0da0*/  CS2R R62, SRZ ;  /* 0x00000000003e7805 */ /* 0x000fe4000001ff00 */
[----:B------:R-:W-:Y:S02]  /*0db0*/  SHF.R.S32.HI R3, RZ, 0x1f, R0 ;  /* 0x0000001fff037819 */ /* 0x000fe40000011400 */
[----:B------:R-:W-:Y:S02]  /*0dc0*/  CS2R R60, SRZ ;  /* 0x00000000003c7805 */ /* 0x000fe4000001ff00 */
[----:B------:R-:W-:Y:S02]  /*0dd0*/  SHF.R.S32.HI R5, RZ, 0x1f, R2 ;  /* 0x0000001fff057819 */ /* 0x000fe40000011402 */
[----:B------:R-:W-:Y:S02]  /*0de0*/  CS2R R58, SRZ ;  /* 0x00000000003a7805 */ /* 0x000fe4000001ff00 */
[----:B------:R-:W-:-:S02]  /*0df0*/  LEA.HI R3, R3, R0, RZ, 0x6 ;  /* 0x0000000003037211 */ /* 0x000fc400078f30ff */
[----:B------:R-:W-:Y:S02]  /*0e00*/  CS2R R56, SRZ ;  /* 0x0000000000387805 */ /* 0x000fe4000001ff00 */
[----:B------:R-:W-:Y:S02]  /*0e10*/  LEA.HI R5, R5, R2, RZ, 0x6 ;  /* 0x0000000205057211 */ /* 0x000fe400078f30ff */
[----:B------:R-:W-:Y:S02]  /*0e20*/  CS2R R54, SRZ ;  /* 0x0000000000367805 */ /* 0x000fe4000001ff00 */
[----:B------:R-:W-:Y:S02]  /*0e30*/  SHF.R.S32.HI R4, RZ, 0x6, R3 ;  /* 0x00000006ff047819 */ /* 0x000fe40000011403 */
[----:B------:R-:W-:Y:S02]  /*0e40*/  CS2R R52, SRZ ;  /* 0x0000000000347805 */ /* 0x000fe4000001ff00 */
[----:B------:R-:W-:-:S02]  /*0e50*/  SHF.R.S32.HI R5, RZ, 0x6, R5 ;  /* 0x00000006ff057819 */ /* 0x000fc40000011405 */
[----:B------:R-:W-:Y:S02]  /*0e60*/  CS2R R50, SRZ ;  /* 0x0000000000327805 */ /* 0x000fe4000001ff00 */
[----:B------:R-:W-:Y:S01]  /*0e70*/  CS2R R48, SRZ ;  /* 0x0000000000307805 */ /* 0x000fe2000001ff00 */
[----:B------:R1:W-:Y:S01]  /*0e80*/  STL [R1+0x8], R4 ;  /* 0x0000080401007387 */ /* 0x0003e20000100800 */
[----:B------:R-:W-:Y:S02]  /*0e90*/  VIMNMX R16, RZ, R5, !PT ;  /* 0x00000005ff107248 */ /* 0x000fe40007fe0100 */
[----:B------:R-:W-:Y:S02]  /*0ea0*/  CS2R R46, SRZ ;  /* 0x00000000002e7805 */ /* 0x000fe4000001ff00 */
[----:B------:R-:W-:Y:S02]  /*0eb0*/  CS2R R44, SRZ ;  /* 0x00000000002c7805 */ /* 0x000fe4000001ff00 */
[----:B------:R-:W-:-:S02]  /*0ec0*/  CS2R R42, SRZ ;  /* 0x00000000002a7805 */ /* 0x000fc4000001ff00 */
[----:B------:R-:W-:Y:S02]  /*0ed0*/  ISETP.GT.AND P1, PT, R4, R16, PT ;  /* 0x000000100400720c */ /* 0x000fe40003f24270 */
        /* <DEDUP_REMOVED lines=33> */
[----:B-1----:R-:W-:Y:S06]  /*10f0*/  @!P1 BRA `(.L_x_3130) ;  /* 0x0000003400189947 */ /* 0x002fec0003800000 */
        /* <DEDUP_REMOVED lines=24> */
[----:B--23--:R-:W-:Y:S05]  /*1280*/  CALL.ABS.NOINC R14 ;  /* 0x000000000e007343 */ /* 0x00cfea0003c00000 */
.L_x_3132:
        /* <DEDUP_REMOVED lines=15> */
.L_x_3131:
        /* <DEDUP_REMOVED lines=20> */
.L_x_3134:
        /* <DEDUP_REMOVED lines=15> */
.L_x_3133:
        /* <DEDUP_REMOVED lines=8> */
.L_x_3274:
[----:B------:R-:W-:Y:S01]  /*1630*/  SHF.L.U32 R10, RZ, 0x1f, RZ ;  /* 0x0000001fff0a7819 */ /* 0x000fe200000006ff */
[----:B--2---:R-:W-:Y:S01]  /*1640*/  IMAD.HI R4, R14, 0x55555556, RZ ;  /* 0x555555560e047827 */ /* 0x004fe200078e02ff */
[----:B------:R-:W-:Y:S02]  /*1650*/  LOP3.LUT R5, R2, 0xffffff80, RZ, 0xc0, !PT ;  /* 0xffffff8002057812 */ /* 0x000fe400078ec0ff */
[----:B------:R-:W2:Y:S01]  /*1660*/  SYNCS.PHASECHK.TRANS64.TRYWAIT P0, [UR36+0x36400], R10 ;  /* 0x0364000aff0075a7 */ /* 0x000ea20008000164 */
[-C--:B------:R-:W-:Y:S01]  /*1670*/  LEA.HI R2, R3, R0.reuse, RZ, 0x5 ;  /* 0x0000000003027211 */ /* 0x080fe200078f28ff */
[----:B------:R-:W-:Y:S01]  /*1680*/  IMAD.HI R8, R13, 0x55555556, RZ ;  /* 0x555555560d087827 */ /* 0x000fe200078e02ff */
[----:B------:R-:W-:Y:S02]  /*1690*/  LEA.HI R7, R3, R0, RZ, 0x4 ;  /* 0x0000000003077211 */ /* 0x000fe400078f20ff */
[--C-:B------:R-:W-:Y:S02]  /*16a0*/  SHF.R.S32.HI R6, RZ, 0x5, R2.reuse ;  /* 0x00000005ff067819 */ /* 0x100fe40000011402 */
[----:B------:R-:W-:Y:S01]  /*16b0*/  SHF.R.S32.HI R11, RZ, 0x1f, R2 ;  /* 0x0000001fff0b7819 */ /* 0x000fe20000011402 */
[----:B------:R-:W-:Y:S01]  /*16c0*/  IMAD.IADD R2, R0, 0x1, -R5 ;  /* 0x0000000100027824 */ /* 0x000fe200078e0a05 */
[----:B------:R-:W-:-:S02]  /*16d0*/  LEA.HI R3, R4, R4, RZ, 0x1 ;  /* 0x0000000404037211 */ /* 0x000fc400078f08ff */
[----:B------:R-:W-:Y:S02]  /*16e0*/  LOP3.LUT R9, R7, 0xfffffff0, RZ, 0xc0, !PT ;  /* 0xfffffff007097812 */ /* 0x000fe400078ec0ff */
[----:B------:R-:W-:Y:S01]  /*16f0*/  LEA.HI R11, R11, R6, RZ, 0x2 ;  /* 0x000000060b0b7211 */ /* 0x000fe200078f10ff */
[----:B------:R-:W-:Y:S01]  /*1700*/  IMAD R4, R3, -0x3, R14 ;  /* 0xfffffffd03047824 */ /* 0x000fe200078e020e */
[----:B------:R-:W-:Y:S01]  /*1710*/  LEA.HI R8, R8, R8, RZ, 0x1 ;  /* 0x0000000808087211 */ /* 0x000fe200078f08ff */
[----:B------:R-:W-:Y:S01]  /*1720*/  IMAD.IADD R9, R0, 0x1, -R9 ;  /* 0x0000000100097824 */ /* 0x000fe200078e0a09 */
[----:B------:R-:W-:Y:S02]  /*1730*/  SHF.R.S32.HI R3, RZ, 0x1f, R2 ;  /* 0x0000001fff037819 */ /* 0x000fe40000011402 */
[----:B------:R-:W-:Y:S01]  /*1740*/  LOP3.LUT R11, R11, 0x3ffffc, RZ, 0xc0, !PT ;  /* 0x003ffffc0b0b7812 */ /* 0x000fe200078ec0ff */
[----:B--2---:R-:W-:Y:S06]  /*1750*/  @P0 BRA `(.L_x_3136) ;  /* 0x0000000000080947 */ /* 0x004fec0003800000 */
[----:B------:R-:W2:Y:S02]  /*1760*/  SYNCS.PHASECHK.TRANS64.TRYWAIT P0, [UR36+0x36400], R10 ;  /* 0x0364000aff0075a7 */ /* 0x000ea40008000164 */
[----:B--2---:R-:W-:Y:S05]  /*1770*/  @!P0 BRA `(.L_x_3137) ;  /* 0x0000009c00608947 */ /* 0x004fea0003800000 */
.L_x_3136:
[----:B------:R-:W4:Y:S04]  /*1780*/  LDL R20, [R1+0x10] ;  /* 0x0000100001147983 */ /* 0x000f280000100800 */
[----:B---3--:R-:W3:Y:S01]  /*1790*/  LDL.LU R19, [R1+0x4] ;  /* 0x0000040001137983 */ /* 0x008ee20000300800 */
[----:B--2---:R-:W-:Y:S01]  /*17a0*/  LEA.HI R0, R3, R2, RZ, 0x2 ;  /* 0x0000000203007211 */ /* 0x004fe200078f10ff */
[----:B------:R-:W-:Y:S01]  /*17b0*/  IMAD R14, R8, -0x3, R13 ;  /* 0xfffffffd080e7824 */ /* 0x000fe200078e020d */
[----:B------:R-:W-:Y:S01]  /*17c0*/  LEA.HI R8, R9, R9, RZ, 0x1 ;  /* 0x0000000909087211 */ /* 0x000fe200078f08ff */
[----:B------:R-:W-:Y:S01]  /*17d0*/  IMAD.IADD R12, R6, 0x1, -R11 ;  /* 0x00000001060c7824 */ /* 0x000fe200078e0a0b */
[----:B------:R-:W-:Y:S02]  /*17e0*/  SHF.R.S32.HI R5, RZ, 0x2, R0 ;  /* 0x00000002ff057819 */ /* 0x000fe40000011400 */
[----:B------:R-:W-:-:S02]  /*17f0*/  CS2R R70, SRZ ;  /* 0x0000000000467805 */ /* 0x000fc4000001ff00 */
[----:B------:R-:W-:Y:S02]  /*1800*/  SHF.R.S32.HI R6, RZ, 0x1f, R0 ;  /* 0x0000001fff067819 */ /* 0x000fe40000011400 */
[----:B------:R-:W-:Y:S02]  /*1810*/  CS2R R68, SRZ ;  /* 0x0000000000447805 */ /* 0x000fe4000001ff00 */
[----:B------:R-:W-:Y:S02]  /*1820*/  LOP3.LUT R15, R0, 0x7ffffffc, RZ, 0xc0, !PT ;  /* 0x7ffffffc000f7812 */ /* 0x000fe400078ec0ff */
[----:B------:R-:W-:Y:S02]  /*1830*/  CS2R R66, SRZ ;  /* 0x0000000000427805 */ /* 0x000fe4000001ff00 */
[----:B------:R-:W-:Y:S02]  /*1840*/  SHF.R.S32.HI R0, RZ, 0x1, R8 ;  /* 0x00000001ff007819 */ /* 0x000fe40000011408 */
[----:B------:R-:W-:-:S02]  /*1850*/  CS2R R64, SRZ ;  /* 0x0000000000407805 */ /* 0x000fc4000001ff00 */
[----:B------:R-:W-:Y:S01]  /*1860*/  SHF.R.S32.HI R11, RZ, 0x1f, R8 ;  /* 0x0000001fff0b7819 */ /* 0x000fe20000011408 */
[----:B------:R-:W-:Y:S01]  /*1870*/  IMAD.IADD R15, R2, 0x1, -R15 ;  /* 0x00000001020f7824 */ /* 0x000fe200078e0a0f */
[----:B------:R-:W-:Y:S02]  /*1880*/  SHF.R.S32.HI R10, RZ, 0x1f, R9 ;  /* 0x0000001fff0a7819 */ /* 0x000fe40000011409 */
[----:B------:R-:W-:Y:S02]  /*1890*/  CS2R R62, SRZ ;  /* 0x00000000003e7805 */ /* 0x000fe4000001ff00 */
[----:B------:R-:W-:Y:S01]  /*18a0*/  LEA.HI R11, R11, R0, RZ, 0x2 ;  /* 0x000000000b0b7211 */ /* 0x000fe200078f10ff */
[----:B------:R-:W-:Y:S01]  /*18b0*/  IMAD R14, R14, 0x10, R15 ;  /* 0x000000100e0e7824 */ /* 0x000fe200078e020f */
[----:B------:R-:W-:Y:S01]  /*18c0*/  LEA.HI R10, R10, R9, RZ, 0x3 ;  /* 0x000000090a0a7211 */ /* 0x000fe200078f18ff */
[----:B------:R-:W-:Y:S01]  /*18d0*/  IMAD R15, R13, 0x400, R2 ;  /* 0x000004000d0f7824 */ /* 0x000fe200078e0202 */
[----:B------:R-:W-:Y:S01]  /*18e0*/  LOP3.LUT R11, R11, 0xfffffffc, RZ, 0xc0, !PT ;  /* 0xfffffffc0b0b7812 */ /* 0x000fe200078ec0ff */
[----:B------:R-:W-:Y:S01]  /*18f0*/  IMAD.SHL.U32 R157, R14, 0x2, RZ ;  /* 0x000000020e9d7824 */ /* 0x000fe200078e00ff */
[----:B------:R-:W-:Y:S01]  /*1900*/  SHF.R.S32.HI R7, RZ, 0x4, R7 ;  /* 0x00000004ff077819 */ /* 0x000fe20000011407 */
[----:B------:R-:W-:Y:S01]  /*1910*/  IMAD.SHL.U32 R10, R10, 0x20, RZ ;  /* 0x000000200a0a7824 */ /* 0x000fe200078e00ff */
[----:B------:R-:W-:Y:S01]  /*1920*/  LOP3.LUT R8, R8, 0x7fffffe, RZ, 0xc0, !PT ;  /* 0x07fffffe08087812 */ /* 0x000fe200078ec0ff */
[----:B------:R-:W-:Y:S01]  /*1930*/  IMAD.IADD R11, R0, 0x1, -R11 ;  /* 0x00000001000b7824 */ /* 0x000fe200078e0a0b */
[----:B------:R-:W-:Y:S01]  /*1940*/  LEA.HI R6, R6, R5, RZ, 0x3 ;  /* 0x0000000506067211 */ /* 0x000fe200078f18ff */
[----:B------:R-:W-:Y:S01]  /*1950*/  IMAD.SHL.U32 R7, R7, 0x8, RZ ;  /* 0x0000000807077824 */ /* 0x000fe200078e00ff */
[----:B------:R-:W-:Y:S01]  /*1960*/  LOP3.LUT R10, R10, 0x7fffff00, RZ, 0xc0, !PT ;  /* 0x7fffff000a0a7812 */ /* 0x000fe200078ec0ff */
[----:B------:R-:W-:Y:S01]  /*1970*/  IMAD.SHL.U32 R0, R11, 0x40, RZ ;  /* 0x000000400b007824 */ /* 0x000fe200078e00ff */
[----:B------:R-:W-:Y:S01]  /*1980*/  LOP3.LUT R6, R6, 0xfffffff8, RZ, 0xc0, !PT ;  /* 0xfffffff806067812 */ /* 0x000fe200078ec0ff */
[----:B------:R-:W-:Y:S01]  /*1990*/  IMAD.IADD R9, R9, 0x1, -R8 ;  /* 0x0000000109097824 */ /* 0x000fe200078e0a08 */
[----:B------:R-:W-:Y:S01]  /*19a0*/  LEA.HI R3, R3, R2, RZ, 0x5 ;  /* 0x0000000203037211 */ /* 0x000fe200078f28ff */
[----:B------:R-:W-:Y:S01]  /*19b0*/  IMAD R10, R13, 0x800, R10 ;  /* 0x000008000d0a7824 */ /* 0x000fe200078e020a */
[----:B------:R-:W-:Y:S01]  /*19c0*/  LOP3.LUT R0, R0, 0xc0, RZ, 0xc0, !PT ;  /* 0x000000c000007812 */ /* 0x000fe200078ec0ff */
[----:B------:R-:W-:Y:S01]  /*19d0*/  IMAD.IADD R6, R5, 0x1, -R6 ;  /* 0x0000000105067824 */ /* 0x000fe200078e0a06 */
[----:B------:R-:W-:Y:S01]  /*19e0*/  SHF.R.S32.HI R3, RZ, 0x5, R3 ;  /* 0x00000005ff037819 */ /* 0x000fe20000011403 */
[----:B------:R-:W-:Y:S01]  /*19f0*/  IMAD R9, R9, 0x20, R10 ;  /* 0x0000002009097824 */ /* 0x000fe200078e020a */
[----:B------:R-:W-:Y:S01]  /*1a00*/  LOP3.LUT R7, R0, 0x8, R7, 0xf8, !PT ;  /* 0x0000000800077812 */ /* 0x000fe200078ef807 */
[----:B------:R-:W-:Y:S01]  /*1a10*/  IMAD.MOV.U32 R10, RZ, RZ, 0x20 ;  /* 0x00000020ff0a7424 */ /* 0x000fe200078e00ff */
[----:B------:R-:W-:Y:S01]  /*1a20*/  SHF.R.U32.HI R0, RZ, 0x3, R0 ;  /* 0x00000003ff007819 */ /* 0x000fe20000011600 */
[----:B------:R-:W-:Y:S01]  /*1a30*/  IMAD R9, R12, 0x200, R9 ;  /* 0x000002000c097824 */ /* 0x000fe200078e0209 */
[----:B------:R-:W-:Y:S01]  /*1a40*/  LOP3.LUT P0, RZ, R11, 0x2, RZ, 0xc0, !PT ;  /* 0x000000020bff7812 */ /* 0x000fe2000780c0ff */
[----:B------:R-:W-:Y:S01]  /*1a50*/  IMAD R6, R3, 0x10, R6 ;  /* 0x0000001003067824 */ /* 0x000fe200078e0206 */
[----:B------:R-:W-:Y:S01]  /*1a60*/  LOP3.LUT R0, R7, R0, RZ, 0x3c, !PT ;  /* 0x0000000007007212 */ /* 0x000fe200078e3cff */
[----:B------:R-:W-:Y:S01]  /*1a70*/  IMAD.SHL.U32 R3, R15, 0x4, RZ ;  /* 0x000000040f037824 */ /* 0x000fe200078e00ff */
[----:B------:R-:W-:Y:S01]  /*1a80*/  SEL R10, R10, 0xffffffe0, !P0 ;  /* 0xffffffe00a0a7807 */ /* 0x000fe20004000000 */
[----:B------:R-:W-:Y:S01]  /*1a90*/  IMAD.MOV.U32 R7, RZ, RZ, RZ ;  /* 0x000000ffff077224 */ /* 0x000fe200078e00ff */
[----:B------:R-:W-:Y:S01]  /*1aa0*/  CS2R R60, SRZ ;  /* 0x00000000003c7805 */ /* 0x000fe2000001ff00 */
[----:B------:R-:W-:Y:S01]  /*1ab0*/  IMAD.IADD R0, R9, 0x1, R0 ;  /* 0x0000000109007824 */ /* 0x000fe200078e0200 */
[----:B------:R-:W-:Y:S01]  /*1ac0*/  CS2R R58, SRZ ;  /* 0x00000000003a7805 */ /* 0x000fe2000001ff00 */
[----:B------:R-:W-:Y:S01]  /*1ad0*/  IMAD.MOV.U32 R5, RZ, RZ, RZ ;  /* 0x000000ffff057224 */ /* 0x000fe200078e00ff */
[----:B------:R-:W-:-:S02]  /*1ae0*/  CS2R R56, SRZ ;  /* 0x0000000000387805 */ /* 0x000fc4000001ff00 */
[----:B------:R-:W-:Y:S02]  /*1af0*/  CS2R R54, SRZ ;  /* 0x0000000000367805 */ /* 0x000fe4000001ff00 */
[----:B------:R-:W-:Y:S02]  /*1b00*/  LEA R155, R0, UR36, 0x1 ;  /* 0x00000024009b7c11 */ /* 0x000fe4000f8e08ff */
[----:B------:R-:W-:Y:S02]  /*1b10*/  CS2R R52, SRZ ;  /* 0x0000000000347805 */ /* 0x000fe4000001ff00 */
[----:B------:R-:W-:Y:S02]  /*1b20*/  LEA R0, R3, UR36, 0x2 ;  /* 0x0000002403007c11 */ /* 0x000fe4000f8e10ff */
[----:B------:R-:W-:Y:S02]  /*1b30*/  CS2R R50, SRZ ;  /* 0x0000000000327805 */ /* 0x000fe4000001ff00 */
[----:B------:R-:W-:-:S02]  /*1b40*/  IADD3 R3, R10, 0x30400, R155 ;  /* 0x000304000a037810 */ /* 0x000fc40007ffe09b */
        /* <DEDUP_REMOVED lines=37> */
[----:B----4-:R-:W-:-:S04]  /*1da0*/  IMAD R17, R20, -0x60, R17 ;  /* 0xffffffa014117824 */ /* 0x010fc800078e0211 */
[----:B------:R-:W-:Y:S01]  /*1db0*/  IMAD.IADD R2, R17, 0x1, -R157 ;  /* 0x0000000111027824 */ /* 0x000fe200078e0a9d */
[----:B------:R-:W-:Y:S02]  /*1dc0*/  IADD3 R18, -R18, 0x1, R17 ;  /* 0x0000000112127810 */ /* 0x000fe40007ffe111 */
[----:B---3--:R-:W-:Y:S02]  /*1dd0*/  LOP3.LUT R8, R19, 0x1, RZ, 0xfc, !PT ;  /* 0x0000000113087812 */ /* 0x008fe400078efcff */
[----:B------:R2:W-:Y:S01]  /*1de0*/  STL [R1], R2 ;  /* 0x0000000201007387 */ /* 0x0005e20000100800 */
[----:B------:R-:W-:-:S03]  /*1df0*/  IMAD.IADD R157, R18, 0x1, -R157 ;  /* 0x00000001129d7824 */ /* 0x000fc600078e0a9d */
[----:B------:R3:W-:Y:S01]  /*1e00*/  STL [R1+0x4], R3 ;  /* 0x0000040301007387 */ /* 0x0007e20000100800 */
[----:B--2---:R-:W-:-:S07]  /*1e10*/  IMAD.MOV.U32 R2, RZ, RZ, RZ ;  /* 0x000000ffff027224 */ /* 0x004fce00078e00ff */
.L_x_3148:
[----:B------:R-:W-:-:S13]  /*1e20*/  ISETP.NE.AND P0, PT, R8, 0x3, PT ;  /* 0x000000030800780c */ /* 0x000fda0003f05270 */
[----:B------:R-:W-:Y:S05]  /*1e30*/  @!P0 BRA `(.L_x_3138) ;  /* 0x0000000000048947 */ /* 0x000fea0003800000 */
[----:B------:R-:W-:Y:S01]  /*1e40*/  BPT.TRAP 0x1 ;  /* 0x000000040000795c */ /* 0x000fe20000300000 */
.L_x_3138:
[----:B---3--:R-:W-:Y:S02]  /*1e50*/  LEA R3, R2, UR36, 0x3 ;  /* 0x0000002402037c11 */ /* 0x008fe4000f8e18ff */
[----:B------:R-:W-:-:S04]  /*1e60*/  SHF.L.U32 R10, R7, 0x1f, RZ ;  /* 0x0000001f070a7819 */ /* 0x000fc800000006ff */
[----:B------:R2:W3:Y:S01]  /*1e70*/  SYNCS.PHASECHK.TRANS64.TRYWAIT P1, [R3+URZ+0x36410], R10 ;  /* 0x0364100a030075a7 */ /* 0x0004e2000802017f */
[----:B------:R-:W-:Y:S05]  /*1e80*/  @!P0 BRA `(.L_x_3139) ;  /* 0x0000000000048947 */ /* 0x000fea0003800000 */
[----:B------:R-:W-:Y:S01]  /*1e90*/  BPT.TRAP 0x1 ;  /* 0x000000040000795c */ /* 0x000fe20000300000 */
.L_x_3139:
[----:B---3--:R-:W-:Y:S05]  /*1ea0*/  @P1 BRA `(.L_x_3140) ;  /* 0x0000000000081947 */ /* 0x008fea0003800000 */
[----:B------:R-:W3:Y:S02]  /*1eb0*/  SYNCS.PHASECHK.TRANS64.TRYWAIT P1, [R3+URZ+0x36410], R10 ;  /* 0x0364100a030075a7 */ /* 0x000ee4000802017f */
[----:B---3--:R-:W-:Y:S05]  /*1ec0*/  @!P1 BRA `(.L_x_3141) ;  /* 0x0000009400a49947 */ /* 0x008fea0003800000 */
.L_x_3140:
        /* <DEDUP_REMOVED lines=99> */
[----:B------:R4:W1:Y:S04]  /*2500*/  LDS R142, [R9+0x30000] ;  /* 0x03000000098e7984 */ /* 0x0008680000000800 */
[----:B------:R4:W1:Y:S01]  /*2510*/  LDS R139, [R9+0x30020] ;  /* 0x03002000098b7984 */ /* 0x0008620000000800 */
[----:B------:R-:W-:Y:S05]  /*2520*/  @!P0 BRA `(.L_x_3142) ;  /* 0x0000000000048947 */ /* 0x000fea0003800000 */
[----:B------:R-:W-:Y:S01]  /*2530*/  BPT.TRAP 0x1 ;  /* 0x000000040000795c */ /* 0x000fe20000300000 */
.L_x_3142:
[----:B------:R-:W-:-:S04]  /*2540*/  SHF.L.U32 R14, R5, 0x1f, RZ ;  /* 0x0000001f050e7819 */ /* 0x000fc800000006ff */
[----:B------:R1:W1:Y:S01]  /*2550*/  SYNCS.PHASECHK.TRANS64.TRYWAIT P1, [UR36+0x36430], R14 ;  /* 0x0364300eff0075a7 */ /* 0x0002620008020164 */
[----:B------:R-:W-:Y:S05]  /*2560*/  @!P0 BRA `(.L_x_3143) ;  /* 0x0000000000048947 */ /* 0x000fea0003800000 */
[----:B------:R-:W-:Y:S01]  /*2570*/  BPT.TRAP 0x1 ;  /* 0x000000040000795c */ /* 0x000fe20000300000 */
.L_x_3143:
[----:B------:R-:W5:Y:S01]  /*2580*/  LDL R15, [R1] ;  /* 0x00000000010f7983 */ /* 0x000f620000100800 */
[----:B------:R-:W-:Y:S01]  /*2590*/  FMUL.FTZ R11, R120, UR40 ;  /* 0x00000028780b7c20 */ /* 0x000fe20008410000 */
[----:B------:R-:W-:Y:S01]  /*25a0*/  FMUL.FTZ R12, R121, UR40 ;  /* 0x00000028790c7c20 */ /* 0x000fe20008410000 */
[----:B----4-:R-:W-:Y:S01]  /*25b0*/  FMUL.FTZ R9, R122, UR40 ;  /* 0x000000287a097c20 */ /* 0x010fe20008410000 */
[----:B--23--:R-:W-:Y:S01]  /*25c0*/  FMUL.FTZ R10, R123, UR40 ;  /* 0x000000287b0a7c20 */ /* 0x00cfe20008410000 */
[----:B-1----:R-:W-:Y:S01]  /*25d0*/  FMUL.FTZ R13, R124, UR40 ;  /* 0x000000287c0d7c20 */ /* 0x002fe20008410000 */
        /* <DEDUP_REMOVED lines=15> */
[----:B------:R-:W4:Y:S08]  /*26d0*/  MUFU.TANH R10, R10 ;  /* 0x0000000a000a7308 */ /* 0x000f300000002400 */
        /* <DEDUP_REMOVED lines=11> */
[----:B-1234-:R-:W-:Y:S06]  /*2790*/  @P1 BRA `(.L_x_3144) ;  /* 0x0000000000081947 */ /* 0x01efec0003800000 */
[----:B------:R-:W1:Y:S02]  /*27a0*/  SYNCS.PHASECHK.TRANS64.TRYWAIT P1, [UR36+0x36430], R14 ;  /* 0x0364300eff0075a7 */ /* 0x000e640008020164 */
[----:B-1----:R-:W-:Y:S05]  /*27b0*/  @!P1 BRA `(.L_x_3145) ;  /* 0x0000008c007c9947 */ /* 0x002fea0003800000 */
.L_x_3144:
        /* <DEDUP_REMOVED lines=17> */
[----:B------:R-:W4:Y:S01]  /*28d0*/  MUFU.TANH R136, R136 ;  /* 0x0000008800887308 */ /* 0x000f220000002400 */
[----:B------:R-:W-:Y:S01]  /*28e0*/  FSEL R151, R17, -INF , P5 ;  /* 0xff80000011977808 */ /* 0x000fe20002800000 */
[----:B------:R-:W-:Y:S01]  /*28f0*/  ULOP3.LUT UR6, UR6, 0x10000, URZ, 0xfc, !UPT ;  /* 0x0001000006067892 */ /* 0x000fe2000f8efc3f */
[----:B------:R-:W-:Y:S01]  /*2900*/  FSEL R149, R22, -INF , P6 ;  /* 0xff80000016957808 */ /* 0x000fe20003000000 */
[----:B------:R-:W-:Y:S01]  /*2910*/  ULOP3.LUT UR8, UR5, 0x10000, URZ, 0xfc, !UPT ;  /* 0x0001000005087892 */ /* 0x000fe2000f8efc3f */
[----:B------:R-:W-:Y:S01]  /*2920*/  FSEL R143, R23, -INF , P1 ;  /* 0xff800000178f7808 */ /* 0x000fe20000800000 */
[--C-:B------:R-:W-:Y:S01]  /*2930*/  FFMA.FTZ R153, R153, UR41, -R142.reuse ;  /* 0x0000002999997c23 */ /* 0x100fe2000801088e */
        /* <DEDUP_REMOVED lines=13> */
[----:B------:R-:W-:Y:S01]  /*2a10*/  MUFU.EX2 R151, R151 ;  /* 0x0000009700977308 */ /* 0x000fe20000000800 */
[----:B--2---:R-:W-:Y:S02]  /*2a20*/  VIMNMX R120, R121, R120, PT ;  /* 0x0000007879787248 */ /* 0x004fe40003fe0100 */
[C---:B------:R-:W-:Y:S01]  /*2a30*/  FSEL R121, R11.reuse, -INF , P2 ;  /* 0xff8000000b797808 */ /* 0x040fe20001000000 */
[----:B------:R-:W-:Y:S01]  /*2a40*/  FFMA.FTZ R11, -R11, R11, 1 ;  /* 0x3f8000000b0b7423 */ /* 0x000fe2000001010b */
[----:B------:R-:W-:Y:S02]  /*2a50*/  ISETP.GT.AND P2, PT, R15, 0x18, PT ;  /* 0x000000180f00780c */ /* 0x000fe40003f44270 */
[----:B------:R-:W-:Y:S01]  /*2a60*/  FSEL R15, R13, -INF , P4 ;  /* 0xff8000000d0f7808 */ /* 0x000fe20002000000 */
[--C-:B------:R-:W-:Y:S01]  /*2a70*/  FFMA.FTZ R154, R121, UR41, -R142.reuse ;  /* 0x00000029799a7c23 */ /* 0x100fe2000801088e */
[C---:B------:R-:W-:Y:S01]  /*2a80*/  ISETP.GT.AND P4, PT, R120.reuse, RZ, PT ;  /* 0x000000ff7800720c */ /* 0x040fe20003f84270 */
[----:B------:R-:W-:Y:S01]  /*2a90*/  FFMA.FTZ R13, -R13, R13, 1 ;  /* 0x3f8000000d0d7423 */ /* 0x000fe2000001010d */
[----:B------:R-:W-:Y:S01]  /*2aa0*/  ISETP.GT.AND P5, PT, R120, 0x1, PT ;  /* 0x000000017800780c */ /* 0x000fe20003fa4270 */
[----:B------:R-:W-:Y:S01]  /*2ab0*/  FFMA.FTZ R14, R15, UR41, -R142 ;  /* 0x000000290f0e7c23 */ /* 0x000fe2000801088e */
[----:B------:R-:W-:Y:S01]  /*2ac0*/  FSEL R123, R138, -INF , P2 ;  /* 0xff8000008a7b7808 */ /* 0x000fe20001000000 */
[----:B------:R-:W1:Y:S01]  /*2ad0*/  MUFU.EX2 R154, R154 ;  /* 0x0000009a009a7308 */ /* 0x000e620000000800 */
[----:B------:R-:W-:-:S02]  /*2ae0*/  FSEL R144, R9, -INF , P4 ;  /* 0xff80000009907808 */ /* 0x000fc40002000000 */
        /* <DEDUP_REMOVED lines=8> */
[----:B------:R-:W-:Y:S02]  /*2b70*/  ISETP.GT.AND P4, PT, R120, 0x18, PT ;  /* 0x000000187800780c */ /* 0x000fe40003f84270 */
[----:B------:R-:W-:-:S02]  /*2b80*/  FSEL R150, R10, -INF , P5 ;  /* 0xff8000000a967808 */ /* 0x000fc40002800000 */
        /* <DEDUP_REMOVED lines=11> */
[----:B----4-:R-:W-:Y:S01]  /*2c40*/  FSEL R122, R136, -INF , P5 ;  /* 0xff800000887a7808 */ /* 0x010fe20002800000 */
        /* <DEDUP_REMOVED lines=86> */
[----:B------:R-:W-:Y:S02]  /*31b0*/  FADD.FTZ R125, R125, -R145 ;  /* 0x800000917d7d7221 */ /* 0x000fe40000010000 */
[----:B-1----:R-:W-:Y:S01]  /*31c0*/  FMUL.FTZ R120, R154, R120 ;  /* 0x000000789a787220 */ /* 0x002fe20000410000 */
[----:B--2---:R-:W-:-:S03]  /*31d0*/  FMUL.FTZ R124, R14, R124 ;  /* 0x0000007c0e7c7220 */ /* 0x004fc60000410000 */
[----:B------:R-:W-:Y:S01]  /*31e0*/  FMUL.FTZ R11, R11, R120 ;  /* 0x000000780b0b7220 */ /* 0x000fe20000410000 */
[----:B------:R-:W-:Y:S01]  /*31f0*/  FADD.FTZ R120, R121, -R145 ;  /* 0x8000009179787221 */ /* 0x000fe20000010000 */
[C---:B------:R-:W-:Y:S01]  /*3200*/  FMUL.FTZ R125, R151.reuse, R125 ;  /* 0x0000007d977d7220 */ /* 0x040fe20000410000 */
[----:B------:R-:W-:Y:S01]  /*3210*/  F2FP.BF16.F32.PACK_AB R14, R151, R14 ;  /* 0x0000000e970e723e */ /* 0x000fe200000010ff */
[----:B------:R-:W1:Y:S01]  /*3220*/  MUFU.EX2 R121, R156 ;  /* 0x0000009c00797308 */ /* 0x000e620000000800 */
[----:B------:R-:W-:Y:S01]  /*3230*/  FMUL.FTZ R120, R153, R120 ;  /* 0x0000007899787220 */ /* 0x000fe20000410000 */
[----:B------:R1:W2:Y:S01]  /*3240*/  LDS R151, [R15+0x30220] ;  /* 0x030220000f977984 */ /* 0x0002a20000000800 */
[----:B------:R-:W-:Y:S02]  /*3250*/  FMUL.FTZ R124, R13, R124 ;  /* 0x0000007c0d7c7220 */ /* 0x000fe40000410000 */
[----:B------:R-:W-:Y:S01]  /*3260*/  FMUL.FTZ R120, R12, R120 ;  /* 0x000000780c787220 */ /* 0x000fe20000410000 */
[----:B------:R-:W-:-:S02]  /*3270*/  F2FP.BF16.F32.PACK_AB R12, R153, R154 ;  /* 0x0000009a990c723e */ /* 0x000fc400000010ff */
[----:B------:R-:W4:Y:S01]  /*3280*/  LDL R153, [R1+0x4] ;  /* 0x0000040001997983 */ /* 0x000f220000100800 */
[----:B---3--:R-:W-:Y:S01]  /*3290*/  F2FP.BF16.F32.PACK_AB R13, R150, R144 ;  /* 0x00000090960d723e */ /* 0x008fe200000010ff */
[----:B------:R-:W3:Y:S01]  /*32a0*/  MUFU.EX2 R143, R143 ;  /* 0x0000008f008f7308 */ /* 0x000ee20000000800 */
[--C-:B------:R-:W-:Y:S01]  /*32b0*/  FADD.FTZ R128, R128, -R145.reuse ;  /* 0x8000009180807221 */ /* 0x100fe20000010000 */
[--C-:B------:R-:W-:Y:S01]  /*32c0*/  FADD.FTZ R132, R132, -R145.reuse ;  /* 0x8000009184847221 */ /* 0x100fe20000010000 */
[--C-:B------:R-:W-:Y:S01]  /*32d0*/  FADD.FTZ R129, R129, -R145.reuse ;  /* 0x8000009181817221 */ /* 0x100fe20000010000 */
[----:B------:R-:W-:Y:S01]  /*32e0*/  FFMA.FTZ R23, -R23, R23, 1 ;  /* 0x3f80000017177423 */ /* 0x000fe20000010117 */
[----:B------:R-:W-:Y:S01]  /*32f0*/  R2UR UR10, R4 ;  /* 0x00000000040a72ca */ /* 0x000fe200000e0000 */
[----:B------:R-:W-:Y:S01]  /*3300*/  FFMA.FTZ R17, -R17, R17, 1 ;  /* 0x3f80000011117423 */ /* 0x000fe20000010111 */
[----:B-1----:R-:W-:Y:S01]  /*3310*/  F2FP.BF16.F32.PACK_AB R15, R152, R121 ;  /* 0x00000079980f723e */ /* 0x002fe200000010ff */
[----:B------:R-:W-:Y:S01]  /*3320*/  BAR.SYNC.DEFER_BLOCKING 0x9, 0x180 ;  /* 0x0246000000007b1d */ /* 0x000fe20000010000 */
[----:B------:R-:W-:Y:S01]  /*3330*/  FFMA.FTZ R22, -R22, R22, 1 ;  /* 0x3f80000016167423 */ /* 0x000fe20000010116 */
[----:B------:R-:W-:Y:S01]  /*3340*/  FFMA.FTZ R9, -R9, R9, 1 ;  /* 0x3f80000009097423 */ /* 0x000fe20000010109 */
[----:B------:R-:W-:Y:S01]  /*3350*/  FADD.FTZ R133, R133, -R145 ;  /* 0x8000009185857221 */ /* 0x000fe20000010000 */
[----:B------:R-:W-:Y:S01]  /*3360*/  FMUL.FTZ R17, R17, R125 ;  /* 0x0000007d11117220 */ /* 0x000fe20000410000 */
[----:B------:R-:W-:Y:S01]  /*3370*/  FFMA.FTZ R125, -R138, R138, 1 ;  /* 0x3f8000008a7d7423 */ /* 0x000fe2000001018a */
[----:B------:R-:W1:Y:S01]  /*3380*/  MUFU.EX2 R142, R142 ;  /* 0x0000008e008e7308 */ /* 0x000e620000000800 */
[----:B------:R-:W-:Y:S01]  /*3390*/  FFMA.FTZ R20, -R20, R20, 1 ;  /* 0x3f80000014147423 */ /* 0x000fe20000010114 */
[----:B------:R-:W-:Y:S01]  /*33a0*/  FFMA.FTZ R21, -R21, R21, 1 ;  /* 0x3f80000015157423 */ /* 0x000fe20000010115 */
[----:B---3--:R-:W-:Y:S01]  /*33b0*/  FMUL.FTZ R129, R143, R129 ;  /* 0x000000818f817220 */ /* 0x008fe20000410000 */
[----:B------:R-:W-:Y:S01]  /*33c0*/  USHF.R.U32.HI UR5, URZ, 0x4, UR37 ;  /* 0x000000043f057899 */ /* 0x000fe20008011625 */
[----:B------:R-:W-:Y:S01]  /*33d0*/  F2FP.BF16.F32.PACK_AB R120, R120, R11 ;  /* 0x0000000b7878723e */ /* 0x000fe200000010ff */
[----:B------:R-:W-:Y:S01]  /*33e0*/  ULEA UR4, UR10, UR4, 0xd ;  /* 0x000000040a047291 */ /* 0x000fe2000f8e683f */
[----:B------:R-:W-:Y:S01]  /*33f0*/  FMUL.FTZ R23, R23, R129 ;  /* 0x0000008117177220 */ /* 0x000fe20000410000 */
[----:B------:R-:W-:Y:S01]  /*3400*/  MUFU.EX2 R148, R148 ;  /* 0x0000009400947308 */ /* 0x000fe20000000800 */
[----:B------:R-:W-:-:S02]  /*3410*/  ULOP3.LUT UR5, UR5, 0x3fff, URZ, 0xc0, !UPT ;  /* 0x00003fff05057892 */ /* 0x000fc4000f8ec03f */
[----:B------:R-:W-:Y:S02]  /*3420*/  USHF.R.U32.HI UR4, URZ, 0x4, UR4 ;  /* 0x000000043f047899 */ /* 0x000fe40008011604 */
[----:B------:R-:W-:Y:S02]  /*3430*/  ULOP3.LUT UR9, UR5, 0x1000000, URZ, 0xfc, !UPT ;  /* 0x0100000005097892 */ /* 0x000fe4000f8efc3f */
[----:B------:R-:W-:Y:S01]  /*3440*/  ULOP3.LUT UR8, UR4, 0x3fff, URZ, 0xc0, !UPT ;  /* 0x00003fff04087892 */ /* 0x000fe2000f8ec03f */
[----:B------:R-:W3:Y:S01]  /*3450*/  MUFU.EX2 R147, R147 ;  /* 0x0000009300937308 */ /* 0x000ee20000000800 */
[----:B-1----:R-:W-:Y:S01]  /*3460*/  FMUL.FTZ R133, R142, R133 ;  /* 0x000000858e857220 */ /* 0x002fe20000410000 */
[----:B------:R1:W-:Y:S01]  /*3470*/  STSM.16.M88.4 [R155+0x30400], R12 ;  /* 0x0304000c9b007844 */ /* 0x0003e20000000200 */
[--C-:B--2---:R-:W-:Y:S01]  /*3480*/  FADD.FTZ R126, R126, -R151.reuse ;  /* 0x800000977e7e7221 */ /* 0x104fe20000010000 */
[--C-:B------:R-:W-:Y:S01]  /*3490*/  FADD.FTZ R129, R127, -R151.reuse ;  /* 0x800000977f817221 */ /* 0x100fe20000010000 */
[--C-:B------:R-:W-:Y:S01]  /*34a0*/  FADD.FTZ R127, R134, -R151.reuse ;  /* 0x80000097867f7221 */ /* 0x100fe20000010000 */
[----:B------:R-:W-:Y:S01]  /*34b0*/  UMOV UR6, UR9 ;  /* 0x0000000900067c82 */ /* 0x000fe20008000000 */
[----:B------:R-:W-:Y:S01]  /*34c0*/  FMUL.FTZ R126, R121, R126 ;  /* 0x0000007e797e7220 */ /* 0x000fe20000410000 */
[----:B------:R-:W2:Y:S01]  /*34d0*/  MUFU.EX2 R146, R146 ;  /* 0x0000009200927308 */ /* 0x000ea20000000800 */
[----:B------:R-:W-:Y:S01]  /*34e0*/  FFMA.FTZ R121, -R10, R10, 1 ;  /* 0x3f8000000a797423 */ /* 0x000fe2000001010a */
[----:B------:R-:W-:Y:S01]  /*34f0*/  FMUL.FTZ R129, R152, R129 ;  /* 0x0000008198817220 */ /* 0x000fe20000410000 */
[----:B------:R-:W-:Y:S01]  /*3500*/  FFMA.FTZ R10, -R19, R19, 1 ;  /* 0x3f800000130a7423 */ /* 0x000fe20000010113 */
[----:B------:R-:W-:Y:S01]  /*3510*/  UMOV UR7, 0x80000020 ;  /* 0x8000002000077882 */ /* 0x000fe20000000000 */
[----:B------:R-:W-:Y:S01]  /*3520*/  UMOV UR4, UR8 ;  /* 0x0000000800047c82 */ /* 0x000fe20008000000 */
[----:B------:R-:W-:Y:S01]  /*3530*/  UMOV UR5, 0x40000040 ;  /* 0x4000004000057882 */ /* 0x000fe20000000000 */
[----:B------:R-:W-:Y:S01]  /*3540*/  FMUL.FTZ R129, R10, R129 ;  /* 0x000000810a817220 */ /* 0x000fe20000410000 */
[----:B------:R-:W5:Y:S01]  /*3550*/  MUFU.EX2 R139, R139 ;  /* 0x0000008b008b7308 */ /* 0x000f620000000800 */
[----:B------:R-:W-:Y:S01]  /*3560*/  FFMA.FTZ R10, -R137, R137, 1 ;  /* 0x3f800000890a7423 */ /* 0x000fe20000010189 */
[--C-:B-1----:R-:W-:Y:S01]  /*3570*/  FADD.FTZ R13, R122, -R151.reuse ;  /* 0x800000977a0d7221 */ /* 0x102fe20000010000 */
[--C-:B------:R-:W-:Y:S01]  /*3580*/  FADD.FTZ R15, R123, -R151.reuse ;  /* 0x800000977b0f7221 */ /* 0x100fe20000010000 */
[--C-:B------:R-:W-:Y:S01]  /*3590*/  FADD.FTZ R123, R130, -R151.reuse ;  /* 0x80000097827b7221 */ /* 0x100fe20000010000 */
[--C-:B------:R-:W-:Y:S01]  /*35a0*/  FADD.FTZ R122, R131, -R151.reuse ;  /* 0x80000097837a7221 */ /* 0x100fe20000010000 */
[----:B------:R-:W-:Y:S01]  /*35b0*/  FMUL.FTZ R144, R144, R13 ;  /* 0x0000000d90907220 */ /* 0x000fe20000410000 */
[----:B------:R-:W-:Y:S01]  /*35c0*/  FMUL.FTZ R150, R150, R15 ;  /* 0x0000000f96967220 */ /* 0x000fe20000410000 */
[----:B------:R-:W1:Y:S01]  /*35d0*/  MUFU.EX2 R12, R149 ;  /* 0x00000095000c7308 */ /* 0x000e620000000800 */
[----:B---3--:R-:W-:Y:S01]  /*35e0*/  F2FP.BF16.F32.PACK_AB R13, R147, R148 ;  /* 0x00000094930d723e */ /* 0x008fe200000010ff */
[----:B------:R-:W-:Y:S01]  /*35f0*/  FADD.FTZ R130, R135, -R151 ;  /* 0x8000009787827221 */ /* 0x000fe20000010000 */
[----:B------:R-:W-:Y:S01]  /*3600*/  FFMA.FTZ R131, -R18, R18, 1 ;  /* 0x3f80000012837423 */ /* 0x000fe20000010112 */
[----:B------:R-:W-:Y:S01]  /*3610*/  FMUL.FTZ R144, R9, R144 ;  /* 0x0000009009907220 */ /* 0x000fe20000410000 */
[----:B------:R-:W-:Y:S01]  /*3620*/  FMUL.FTZ R123, R148, R123 ;  /* 0x0000007b947b7220 */ /* 0x000fe20000410000 */
[----:B------:R-:W-:Y:S01]  /*3630*/  FMUL.FTZ R122, R147, R122 ;  /* 0x0000007a937a7220 */ /* 0x000fe20000410000 */
[----:B--2---:R-:W-:Y:S01]  /*3640*/  FMUL.FTZ R127, R146, R127 ;  /* 0x0000007f927f7220 */ /* 0x004fe20000410000 */
[----:B------:R-:W2:Y:S01]  /*3650*/  MUFU.EX2 R14, R140 ;  /* 0x0000008c000e7308 */ /* 0x000ea20000000800 */
[C---:B-----5:R-:W-:Y:S01]  /*3660*/  F2FP.BF16.F32.PACK_AB R15, R139.reuse, R146 ;  /* 0x000000928b0f723e */ /* 0x060fe200000010ff */
[----:B------:R-:W-:Y:S01]  /*3670*/  FMUL.FTZ R130, R139, R130 ;  /* 0x000000828b827220 */ /* 0x000fe20000410000 */
[----:B------:R-:W-:Y:S01]  /*3680*/  FFMA.FTZ R9, -R136, R136, 1 ;  /* 0x3f80000088097423 */ /* 0x000fe20000010188 */
[----:B------:R-:W-:Y:S01]  /*3690*/  FMUL.FTZ R121, R121, R150 ;  /* 0x0000009679797220 */ /* 0x000fe20000410000 */
[----:B------:R-:W-:Y:S01]  /*36a0*/  FMUL.FTZ R126, R131, R126 ;  /* 0x0000007e837e7220 */ /* 0x000fe20000410000 */
[----:B------:R-:W-:Y:S01]  /*36b0*/  FMUL.FTZ R18, R21, R122 ;  /* 0x0000007a15127220 */ /* 0x000fe20000410000 */
[----:B------:R-:W-:Y:S01]  /*36c0*/  FMUL.FTZ R10, R10, R127 ;  /* 0x0000007f0a0a7220 */ /* 0x000fe20000410000 */
[----:B------:R-:W-:Y:S01]  /*36d0*/  FMUL.FTZ R9, R9, R130 ;  /* 0x0000008209097220 */ /* 0x000fe20000410000 */
[----:B-1----:R-:W-:Y:S01]  /*36e0*/  FMUL.FTZ R128, R12, R128 ;  /* 0x000000800c807220 */ /* 0x002fe20000410000 */
[----:B------:R-:W-:Y:S01]  /*36f0*/  F2FP.BF16.F32.PACK_AB R12, R143, R12 ;  /* 0x0000000c8f0c723e */ /* 0x000fe200000010ff */
[----:B------:R-:W-:Y:S01]  /*3700*/  UMOV UR11, 0x40000040 ;  /* 0x40000040000b7882 */ /* 0x000fe20000000000 */
[----:B------:R-:W-:Y:S01]  /*3710*/  F2FP.BF16.F32.PACK_AB R122, R17, R124 ;  /* 0x0000007c117a723e */ /* 0x000fe200000010ff */
[----:B------:R-:W-:Y:S01]  /*3720*/  FMUL.FTZ R22, R22, R128 ;  /* 0x0000008016167220 */ /* 0x000fe20000410000 */
[----:B------:R-:W-:Y:S01]  /*3730*/  FFMA.FTZ R128, -R141, R141, 1 ;  /* 0x3f8000008d807423 */ /* 0x000fe2000001018d */
[----:B------:R-:W-:Y:S01]  /*3740*/  F2FP.BF16.F32.PACK_AB R121, R121, R144 ;  /* 0x000000907979723e */ /* 0x000fe200000010ff */
[----:B--2---:R-:W-:Y:S01]  /*3750*/  FMUL.FTZ R132, R14, R132 ;  /* 0x000000840e847220 */ /* 0x004fe20000410000 */
[----:B------:R-:W-:Y:S01]  /*3760*/  F2FP.BF16.F32.PACK_AB R14, R142, R14 ;  /* 0x0000000e8e0e723e */ /* 0x000fe200000010ff */
[----:B------:R-:W-:-:S02]  /*3770*/  FMUL.FTZ R128, R128, R133 ;  /* 0x0000008580807220 */ /* 0x000fc40000410000 */
[----:B------:R-:W-:Y:S02]  /*3780*/  FMUL.FTZ R125, R125, R132 ;  /* 0x000000847d7d7220 */ /* 0x000fe40000410000 */
[----:B----4-:R1:W-:Y:S01]  /*3790*/  STSM.16.M88.4 [R153], R12 ;  /* 0x0000000c99007844 */ /* 0x0103e20000000200 */
        /* <DEDUP_REMOVED lines=8> */
[----:B------:R-:W-:Y:S02]  /*3820*/  F2FP.BF16.F32.PACK_AB R12, R23, R22 ;  /* 0x00000016170c723e */ /* 0x000fe400000010ff */
        /* <DEDUP_REMOVED lines=88> */
.L_x_3146:
        /* <DEDUP_REMOVED lines=60> */
.L_x_3147:
        /* <DEDUP_REMOVED lines=12> */
[----:B----4-:R-:W-:Y:S05]  /*4230*/  @!P1 BRA `(.L_x_3148) ;  /* 0xffffffd800f89947 */ /* 0x010fea000383ffff */
        /* <DEDUP_REMOVED lines=50> */
.L_x_3130:
[----:B------:R-:W-:Y:S05]  /*4560*/  @P0 BRA `(.L_x_3149) ;  /* 0x0000001400f40947 */ /* 0x000fea0003800000 */
[----:B------:R-:W2:Y:S01]  /*4570*/  LDL R120, [R1+0xc] ;  /* 0x00000c0001787983 */ /* 0x000ea20000100800 */
[----:B------:R-:W1:Y:S01]  /*4580*/  S2UR UR5, SR_CgaCtaId ;  /* 0x00000000000579c3 */ /* 0x000e620000008800 */
[----:B------:R-:W-:Y:S01]  /*4590*/  UMOV UR4, 0x400 ;  /* 0x0000040000047882 */ /* 0x000fe20000000000 */
[----:B------:R-:W-:Y:S01]  /*45a0*/  F2FP.BF16.F32.PACK_AB R72, R73, R72 ;  /* 0x000000484948723e */ /* 0x000fe200000010ff */
[----:B------:R-:W4:Y:S01]  /*45b0*/  S2R R0, SR_TID.X ;  /* 0x0000000000007919 */ /* 0x000f220000002100 */
        /* <DEDUP_REMOVED lines=10> */
[----:B-1----:R-:W-:Y:S01]  /*4660*/  ULEA UR4, UR5, UR4, 0x18 ;  /* 0x0000000405047291 */ /* 0x002fe2000f8ec03f */
[----:B------:R-:W-:-:S02]  /*4670*/  F2FP.BF16.F32.PACK_AB R90, R93, R92 ;  /* 0x0000005c5d5a723e */ /* 0x000fc400000010ff */
[----:B------:R-:W-:Y:S02]  /*4680*/  F2FP.BF16.F32.PACK_AB R91, R95, R94 ;  /* 0x0000005e5f5b723e */ /* 0x000fe400000010ff */
[----:B------:R-:W-:Y:S02]  /*4690*/  F2FP.BF16.F32.PACK_AB R97, R99, R98 ;  /* 0x000000626361723e */ /* 0x000fe400000010ff */
[----:B------:R-:W-:Y:S02]  /*46a0*/  F2FP.BF16.F32.PACK_AB R104, R105, R104 ;  /* 0x000000686968723e */ /* 0x000fe400000010ff */
[----:B------:R-:W-:Y:S01]  /*46b0*/  F2FP.BF16.F32.PACK_AB R98, R101, R100 ;  /* 0x000000646562723e */ /* 0x000fe200000010ff */
[----:B----4-:R-:W-:Y:S01]  /*46c0*/  VIADD R0, R0, 0xffffff80 ;  /* 0xffffff8000007836 */ /* 0x010fe20000000000 */
        /* <DEDUP_REMOVED lines=33> */
[----:B------:R-:W2:Y:S01]  /*48e0*/  LDC.64 R4, c[0x0][0x870] ;  /* 0x00021c00ff047b82 */ /* 0x000ea20000000a00 */
        /* <DEDUP_REMOVED lines=27> */
[----:B------:R-:W-:Y:S01]  /*4aa0*/  STSM.16.MT88.4 [R8], R24 ;  /* 0x0000001808007844 */ /* 0x000fe20000004200 */
[----:B-1----:R-:W-:-:S03]  /*4ab0*/  ISETP.NE.U32.AND P0, PT, R2, RZ, PT ;  /* 0x000000ff0200720c */ /* 0x002fc60003f05070 */
[----:B------:R-:W-:Y:S01]  /*4ac0*/  STSM.16.MT88.4 [R8+0x800], R32 ;  /* 0x0008002008007844 */ /* 0x000fe20000004200 */
[----:B------:R-:W-:-:S03]  /*4ad0*/  ISETP.NE.AND.EX P0, PT, R3, RZ, PT, P0 ;  /* 0x000000ff0300720c */ /* 0x000fc60003f05300 */
[----:B------:R1:W-:Y:S04]  /*4ae0*/  STSM.16.MT88.4 [R8+0x1000], R40 ;  /* 0x0010002808007844 */ /* 0x0003e80000004200 */
[----:B------:R-:W-:Y:S04]  /*4af0*/  STSM.16.MT88.4 [R8+0x1800], R48 ;  /* 0x0018003008007844 */ /* 0x000fe80000004200 */
[----:B------:R-:W-:Y:S04]  /*4b00*/  STSM.16.MT88.4 [R8+0x2000], R56 ;  /* 0x0020003808007844 */ /* 0x000fe80000004200 */
[----:B------:R4:W-:Y:S01]  /*4b10*/  STSM.16.MT88.4 [R8+0x2800], R64 ;  /* 0x0028004008007844 */ /* 0x0009e20000004200 */
[----:B--2---:R-:W-:Y:S01]  /*4b20*/  IMAD.WIDE R6, R120, 0x4, R4 ;  /* 0x0000000478067825 */ /* 0x004fe200078e0204 */
[----:B------:R-:W-:Y:S08]  /*4b30*/  BAR.SYNC.DEFER_BLOCKING 0x1, 0x180 ;  /* 0x0046000000007b1d */ /* 0x000ff00000010000 */
[----:B------:R-:W2:Y:S01]  /*4b40*/  LDC.64 R4, c[0x0][0x878] ;  /* 0x00021e00ff047b82 */ /* 0x000ea20000000a00 */
[----:B------:R-:W3:Y:S01]  /*4b50*/  @P0 LDG.E R3, desc[UR38][R6.64] ;  /* 0x0000002606030981 */ /* 0x000ee2000c1e1900 */
[----:B------:R-:W-:-:S06]  /*4b60*/  IMAD.HI R10, R0, 0x2aaaaaab, RZ ;  /* 0x2aaaaaab000a7827 */ /* 0x000fcc00078e02ff */
[----:B------:R-:W4:Y:S01]  /*4b70*/  LDC R9, c[0x0][0x808] ;  /* 0x00020200ff097b82 */ /* 0x000f220000000800 */
[----:B--2---:R-:W-:-:S04]  /*4b80*/  ISETP.NE.U32.AND P1, PT, R4, RZ, PT ;  /* 0x000000ff0400720c */ /* 0x004fc80003f25070 */
[----:B------:R-:W-:Y:S02]  /*4b90*/  ISETP.NE.AND.EX P1, PT, R5, RZ, PT, P1 ;  /* 0x000000ff0500720c */ /* 0x000fe40003f25310 */
[----:B------:R-:W-:-:S04]  /*4ba0*/  SHF.R.U32.HI R11, RZ, 0x1f, R10 ;  /* 0x0000001fff0b7819 */ /* 0x000fc8000001160a */
[----:B-1----:R-:W-:-:S07]  /*4bb0*/  LEA.HI.SX32 R43, R10, R11, 0x1e ;  /* 0x0000000b0a2b7211 */ /* 0x002fce00078ff2ff */
[----:B------:R-:W1:Y:S01]  /*4bc0*/  @P1 LDC.64 R4, c[0x0][0x878] ;  /* 0x00021e00ff041b82 */ /* 0x000e620000000a00 */
[C---:B------:R-:W-:Y:S02]  /*4bd0*/  IMAD R0, R43.reuse, -0x18, R0 ;  /* 0xffffffe82b007824 */ /* 0x040fe400078e0200 */
[----:B----4-:R-:W-:-:S03]  /*4be0*/  IMAD.SHL.U32 R8, R43, 0x40, RZ ;  /* 0x000000402b087824 */ /* 0x010fc600078e00ff */
[----:B------:R-:W-:Y:S01]  /*4bf0*/  SHF.R.S32.HI R13, RZ, 0x1f, R0 ;  /* 0x0000001fff0d7819 */ /* 0x000fe20000011400 */
[----:B------:R-:W-:-:S03]  /*4c00*/  IMAD.SHL.U32 R2, R0, 0x8, RZ ;  /* 0x0000000800027824 */ /* 0x000fc600078e00ff */
[----:B------:R-:W-:Y:S02]  /*4c10*/  LEA.HI R12, R13, R0, RZ, 0x3 ;  /* 0x000000000d0c7211 */ /* 0x000fe400078f18ff */
[----:B------:R-:W-:Y:S02]  /*4c20*/  LOP3.LUT R13, R8, 0x1c0, RZ, 0xc0, !PT ;  /* 0x000001c0080d7812 */ /* 0x000fe400078ec0ff */
[----:B------:R-:W-:Y:S02]  /*4c30*/  LEA.HI R11, R10, R11, RZ, 0x1b ;  /* 0x0000000b0a0b7211 */ /* 0x000fe400078fd8ff */
[----:B------:R-:W-:Y:S02]  /*4c40*/  LOP3.LUT R0, R13, 0x38, R2, 0xf8, !PT ;  /* 0x000000380d007812 */ /* 0x000fe400078ef802 */
[----:B------:R-:W-:Y:S02]  /*4c50*/  SHF.R.S32.HI R12, RZ, 0x3, R12 ;  /* 0x00000003ff0c7819 */ /* 0x000fe4000001140c */
[----:B------:R-:W-:Y:S01]  /*4c60*/  SHF.R.U32.HI R13, RZ, 0x3, R13 ;  /* 0x00000003ff0d7819 */ /* 0x000fe2000001160d */
[----:B-1----:R-:W-:-:S03]  /*4c70*/  @P1 IMAD.WIDE R4, R120, 0x4, R4 ;  /* 0x0000000478041825 */ /* 0x002fc600078e0204 */
[----:B------:R-:W-:Y:S01]  /*4c80*/  LOP3.LUT R0, R0, R13, RZ, 0x3c, !PT ;  /* 0x0000000d00007212 */ /* 0x000fe200078e3cff */
[----:B------:R-:W-:Y:S01]  /*4c90*/  IMAD R11, R12, 0xc, R11 ;  /* 0x0000000c0c0b7824 */ /* 0x000fe200078e020b */
[----:B------:R3:W5:Y:S01]  /*4ca0*/  @P1 LDG.E R9, desc[UR38][R4.64] ;  /* 0x0000002604091981 */ /* 0x000762000c1e1900 */
[----:B------:R-:W-:Y:S02]  /*4cb0*/  CS2R R24, SRZ ;  /* 0x0000000000187805 */ /* 0x000fe4000001ff00 */
[----:B------:R-:W-:Y:S01]  /*4cc0*/  IMAD.U32 R0, R11, 0x200, R0 ;  /* 0x000002000b007824 */ /* 0x000fe200078e0000 */
[----:B---3--:R-:W-:Y:S01]  /*4cd0*/  @P0 SHF.R.S32.HI R4, RZ, 0x1f, R3 ;  /* 0x0000001fff040819 */ /* 0x008fe20000011403 */
[----:B------:R-:W-:Y:S06]  /*4ce0*/  @P1 BRA `(.L_x_3150) ;  /* 0x0000000000101947 */ /* 0x000fec0003800000 */
[----:B------:R-:W-:Y:S05]  /*4cf0*/  @!P0 BRA `(.L_x_3150) ;  /* 0x00000000000c8947 */ /* 0x000fea0003800000 */
[----:B------:R-:W2:Y:S04]  /*4d00*/  LDG.E R8, desc[UR38][R6.64] ;  /* 0x0000002606087981 */ /* 0x000ea8000c1e1900 */
[----:B-----5:R-:W2:Y:S02]  /*4d10*/  LDG.E R9, desc[UR38][R6.64+0x4] ;  /* 0x0000042606097981 */ /* 0x020ea4000c1e1900 */
[----:B--2---:R-:W-:-:S07]  /*4d20*/  IMAD.IADD R9, R9, 0x1, -R8 ;  /* 0x0000000109097824 */ /* 0x004fce00078e0a08 */
.L_x_3150:
[----:B------:R-:W2:Y:S01]  /*4d30*/  LDL.LU R38, [R1+0x10] ;  /* 0x0000100001267983 */ /* 0x000ea20000300800 */
[----:B------:R-:W-:Y:S01]  /*4d40*/  LEA R0, R0, UR4, 0x1 ;  /* 0x0000000400007c11 */ /* 0x000fe2000f8e08ff */
[----:B------:R-:W-:Y:S01]  /*4d50*/  @P0 IMAD.MOV.U32 R24, RZ, RZ, R3 ;  /* 0x000000ffff180224 */ /* 0x000fe200078e0003 */
[----:B------:R-:W-:Y:S01]  /*4d60*/  ULDC.64 UR4, c[0x0][0x850] ;  /* 0x0002140000047ab9 */ /* 0x000fe20000000a00 */
[----:B------:R-:W3:Y:S01]  /*4d70*/  LDL R47, [R1+0x18] ;  /* 0x00001800012f7983 */ /* 0x000ee20000100800 */
[----:B------:R-:W-:Y:S01]  /*4d80*/  @P0 IMAD.MOV.U32 R25, RZ, RZ, R4 ;  /* 0x000000ffff190224 */ /* 0x000fe200078e0004 */
[----:B------:R-:W-:Y:S02]  /*4d90*/  ULDC UR6, c[0x0][0x83c] ;  /* 0x00020f0000067ab9 */ /* 0x000fe40000000800 */
[----:B------:R-:W4:Y:S01]  /*4da0*/  LDL R46, [R1+0x14] ;  /* 0x00001400012e7983 */ /* 0x000f220000100800 */
[C---:B------:R-:W-:Y:S01]  /*4db0*/  VIADD R26, R43.reuse, 0x10 ;  /* 0x000000102b1a7836 */ /* 0x040fe20000000000 */
[C---:B------:R-:W-:Y:S01]  /*4dc0*/  IADD3 R24, P1, R43.reuse, R24, RZ ;  /* 0x000000182b187210 */ /* 0x040fe20007f3e0ff */
[C---:B------:R-:W-:Y:S01]  /*4dd0*/  VIADD R32, R43.reuse, 0x30 ;  /* 0x000000302b207836 */ /* 0x040fe20000000000 */
[----:B------:R1:W1:Y:S01]  /*4de0*/  LDS.128 R28, [R0+0x9800] ;  /* 0x00980000001c7984 */ /* 0x0002620000000c00 */
[----:B------:R-:W-:Y:S01]  /*4df0*/  SEL R45, R120, RZ, !P0 ;  /* 0x000000ff782d7207 */ /* 0x000fe20004000000 */
[C---:B------:R-:W-:Y:S01]  /*4e00*/  VIADD R33, R43.reuse, 0x40 ;  /* 0x000000402b217836 */ /* 0x040fe20000000000 */
[----:B------:R-:W-:Y:S01]  /*4e10*/  LEA.HI.X.SX32 R25, R43, R25, 0x1, P1 ;  /* 0x000000192b197211 */ /* 0x000fe200008f0eff */
[----:B------:R1:W1:Y:S01]  /*4e20*/  LDS.128 R20, [R0+0x800] ;  /* 0x0008000000147984 */ /* 0x0002620000000c00 */
[----:B------:R-:W-:Y:S03]  /*4e30*/  BSSY B0, `(.L_x_3151) ;  /* 0x0000028000007945 */ /* 0x000fe60003800000 */
[----:B------:R1:W1:Y:S04]  /*4e40*/  LDS.128 R16, [R0+0x1000] ;  /* 0x0010000000107984 */ /* 0x0002680000000c00 */
[----:B------:R1:W1:Y:S04]  /*4e50*/  LDS.128 R12, [R0+0x1800] ;  /* 0x00180000000c7984 */ /* 0x0002680000000c00 */
[----:B------:R1:W1:Y:S01]  /*4e60*/  LDS.128 R4, [R0+0x2800] ;  /* 0x0028000000047984 */ /* 0x0002620000000c00 */
[----:B--2--5:R-:W-:-:S03]  /*4e70*/  IMAD R3, R38, -0x60, R9 ;  /* 0xffffffa026037824 */ /* 0x024fc600078e0209 */
[----:B------:R2:W1:Y:S01]  /*4e80*/  LDS.128 R8, [R0+0x2000] ;  /* 0x0020000000087984 */ /* 0x0004620000000c00 */
[----:B------:R-:W-:Y:S01]  /*4e90*/  IMAD.WIDE R24, R38, 0x60, R24 ;  /* 0x0000006026187825 */ /* 0x000fe200078e0218 */
[----:B------:R-:W-:-:S03]  /*4ea0*/  VIMNMX R44, R3, 0x60, PT ;  /* 0x00000060032c7848 */ /* 0x000fc60003fe0100 */
[----:B------:R-:W-:Y:S02]  /*4eb0*/  VIADD R3, R43, 0x20 ;  /* 0x000000202b037836 */ /* 0x000fe40000000000 */
[----:B---3--:R-:W-:Y:S01]  /*4ec0*/  IMAD R34, R47, UR4, RZ ;  /* 0x000000042f227c24 */ /* 0x008fe2000f8e02ff */
[-C--:B------:R-:W-:Y:S02]  /*4ed0*/  ISETP.GE.AND P3, PT, R43, R44.reuse, PT ;  /* 0x0000002c2b00720c */ /* 0x080fe40003f66270 */
[----:B------:R-:W-:Y:S01]  /*4ee0*/  ISETP.GE.AND P5, PT, R3, R44, PT ;  /* 0x0000002c0300720c */ /* 0x000fe20003fa6270 */
[----:B----4-:R-:W-:Y:S01]  /*4ef0*/  IMAD R35, R46, UR5, R34 ;  /* 0x000000052e237c24 */ /* 0x010fe2000f8e0222 */
[----:B------:R-:W-:Y:S02]  /*4f00*/  SHF.R.S32.HI R3, RZ, 0x1f, R2 ;  /* 0x0000001fff037819 */ /* 0x000fe40000011402 */
[----:B------:R-:W-:Y:S02]  /*4f10*/  SHF.R.S32.HI R34, RZ, 0x1f, R120 ;  /* 0x0000001fff227819 */ /* 0x000fe40000011478 */
[----:B------:R-:W-:-:S02]  /*4f20*/  ISETP.GE.OR P6, PT, R2, UR6, P3 ;  /* 0x0000000602007c0c */ /* 0x000fc40009fc6670 */
[-C--:B------:R-:W-:Y:S01]  /*4f30*/  ISETP.GE.AND P4, PT, R26, R44.reuse, PT ;  /* 0x0000002c1a00720c */ /* 0x080fe20003f86270 */
[----:B------:R-:W-:Y:S01]  /*4f40*/  IMAD.WIDE.U32 R26, R46, UR4, R2 ;  /* 0x000000042e1a7c25 */ /* 0x000fe2000f8e0002 */
[----:B------:R-:W-:Y:S01]  /*4f50*/  SEL R42, R34, RZ, !P0 ;  /* 0x000000ff222a7207 */ /* 0x000fe20004000000 */
[----:B------:R-:W-:Y:S01]  /*4f60*/  ULDC.64 UR4, c[0x0][0x858] ;  /* 0x0002160000047ab9 */ /* 0x000fe20000000a00 */
[-C--:B------:R-:W-:Y:S01]  /*4f70*/  ISETP.GE.AND P2, PT, R32, R44.reuse, PT ;  /* 0x0000002c2000720c */ /* 0x080fe20003f46270 */
[----:B------:R-:W-:Y:S01]  /*4f80*/  IMAD.IADD R27, R27, 0x1, R35 ;  /* 0x000000011b1b7824 */ /* 0x000fe200078e0223 */
[----:B------:R-:W-:Y:S01]  /*4f90*/  ISETP.GE.AND P1, PT, R33, R44, PT ;  /* 0x0000002c2100720c */ /* 0x000fe20003f26270 */
[----:B------:R-:W-:Y:S01]  /*4fa0*/  IMAD R32, R42, UR4, RZ ;  /* 0x000000042a207c24 */ /* 0x000fe2000f8e02ff */
[----:B------:R-:W-:Y:S01]  /*4fb0*/  ISETP.GE.OR P0, PT, R2, UR6, P4 ;  /* 0x0000000602007c0c */ /* 0x000fe2000a706670 */
[----:B------:R-:W-:-:S04]  /*4fc0*/  IMAD.WIDE.U32 R40, R45, UR4, R26 ;  /* 0x000000042d287c25 */ /* 0x000fc8000f8e001a */
[----:B------:R-:W-:-:S04]  /*4fd0*/  IMAD R37, R45, UR5, R32 ;  /* 0x000000052d257c24 */ /* 0x000fc8000f8e0220 */
        /* <DEDUP_REMOVED lines=13> */
.L_x_3152:
[----:B------:R-:W-:Y:S05]  /*50b0*/  BSYNC B0 ;  /* 0x0000000000007941 */ /* 0x000fea0003800000 */
.L_x_3151:
        /* <DEDUP_REMOVED lines=15> */
.L_x_3154:
[----:B------:R-:W-:Y:S05]  /*51b0*/  BSYNC B0 ;  /* 0x0000000000007941 */ /* 0x000fea0003800000 */
.L_x_3153:
[----:B-1-3--:R1:W3:Y:S01]  /*51c0*/  LDS.128 R28, [R0+0xa000] ;  /* 0x00a00000001c7984 */ /* 0x00a2e20000000c00 */
[C---:B------:R-:W-:Y:S01]  /*51d0*/  ISETP.GE.OR P6, PT, R2.reuse, UR6, P5 ;  /* 0x0000000602007c0c */ /* 0x040fe2000afc6670 */
[----:B------:R-:W-:Y:S01]  /*51e0*/  BSSY B0, `(.L_x_3155) ;  /* 0x0000010000007945 */ /* 0x000fe20003800000 */
[----:B------:R-:W-:-:S11]  /*51f0*/  ISETP.GE.OR P0, PT, R2, UR6, P2 ;  /* 0x0000000602007c0c */ /* 0x000fd60009706670 */
[----:B-1----:R-:W-:Y:S05]  /*5200*/  @P6 BRA `(.L_x_3156) ;  /* 0x0000000000346947 */ /* 0x002fea0003800000 */
        /* <DEDUP_REMOVED lines=12> */
[----:B---3--:R1:W-:Y:S02]  /*52d0*/  STG.E.128 desc[UR38][R32.64], R28 ;  /* 0x0000001c20007986 */ /* 0x0083e4000c101d26 */
.L_x_3156:
[----:B------:R-:W-:Y:S05]  /*52e0*/  BSYNC B0 ;  /* 0x0000000000007941 */ /* 0x000fea0003800000 */
.L_x_3155:
[----:B-1-3--:R1:W3:Y:S01]  /*52f0*/  LDS.128 R28, [R0+0xa800] ;  /* 0x00a80000001c7984 */ /* 0x00a2e20000000c00 */
[----:B------:R-:W-:Y:S01]  /*5300*/  BSSY B0, `(.L_x_3157) ;  /* 0x0000010000007945 */ /* 0x000fe20003800000 */
[----:B------:R-:W-:-:S03]  /*5310*/  VIADD R43, R43, 0x50 ;  /* 0x000000502b2b7836 */ /* 0x000fc60000000000 */
        /* <DEDUP_REMOVED lines=14> */
.L_x_3158:
[----:B------:R-:W-:Y:S05]  /*5400*/  BSYNC B0 ;  /* 0x0000000000007941 */ /* 0x000fea0003800000 */
.L_x_3157:
[----:B---34-:R3:W4:Y:S01]  /*5410*/  LDS.128 R28, [R0+0xb000] ;  /* 0x00b00000001c7984 */ /* 0x0187220000000c00 */
[----:B------:R-:W-:Y:S01]  /*5420*/  ISETP.GE.OR P6, PT, R2, UR6, P1 ;  /* 0x0000000602007c0c */ /* 0x000fe20008fc6670 */
[----:B------:R-:W-:Y:S01]  /*5430*/  BSSY B0, `(.L_x_3159) ;  /* 0x0000010000007945 */ /* 0x000fe20003800000 */
[----:B------:R-:W-:-:S11]  /*5440*/  ISETP.GE.AND P0, PT, R43, R44, PT ;  /* 0x0000002c2b00720c */ /* 0x000fd60003f06270 */
        /* <DEDUP_REMOVED lines=13> */
[----:B----4-:R2:W-:Y:S02]  /*5520*/  STG.E.128 desc[UR38][R32.64], R28 ;  /* 0x0000001c20007986 */ /* 0x0105e4000c101d26 */
.L_x_3160:
[----:B------:R-:W-:Y:S05]  /*5530*/  BSYNC B0 ;  /* 0x0000000000007941 */ /* 0x000fea0003800000 */
.L_x_3159:
[----:B--2-4-:R2:W4:Y:S01]  /*5540*/  LDS.128 R28, [R0+0xb800] ;  /* 0x00b80000001c7984 */ /* 0x0145220000000c00 */
[----:B------:R-:W-:Y:S01]  /*5550*/  ISETP.GE.OR P6, PT, R2, UR6, P0 ;  /* 0x0000000602007c0c */ /* 0x000fe200087c6670 */
[----:B------:R-:W-:-:S12]  /*5560*/  BSSY B0, `(.L_x_3161) ;  /* 0x000000f000007945 */ /* 0x000fd80003800000 */
        /* <DEDUP_REMOVED lines=14> */
.L_x_3162:
[----:B------:R-:W-:Y:S05]  /*5650*/  BSYNC B0 ;  /* 0x0000000000007941 */ /* 0x000fea0003800000 */
.L_x_3161:
[----:B------:R-:W-:Y:S01]  /*5660*/  ULDC.64 UR4, c[0x0][0x820] ;  /* 0x0002080000047ab9 */ /* 0x000fe20000000a00 */
[----:B------:R-:W-:Y:S01]  /*5670*/  ULDC UR6, c[0x0][0x80c] ;  /* 0x0002030000067ab9 */ /* 0x000fe20000000800 */
[----:B--2-4-:R-:W-:Y:S01]  /*5680*/  IMAD R28, R47, UR4, RZ ;  /* 0x000000042f1c7c24 */ /* 0x014fe2000f8e02ff */
[----:B------:R-:W-:Y:S01]  /*5690*/  ISETP.GE.OR P3, PT, R2, UR6, P3 ;  /* 0x0000000602007c0c */ /* 0x000fe20009f66670 */
[----:B------:R-:W-:Y:S01]  /*56a0*/  IMAD.WIDE.U32 R26, R46, UR4, R2 ;  /* 0x000000042e1a7c25 */ /* 0x000fe2000f8e0002 */
[----:B------:R-:W-:Y:S01]  /*56b0*/  BSSY B0, `(.L_x_3163) ;  /* 0x0000019000007945 */ /* 0x000fe20003800000 */
[----:B------:R-:W-:Y:S02]  /*56c0*/  ISETP.GE.OR P4, PT, R2, UR6, P4 ;  /* 0x0000000602007c0c */ /* 0x000fe4000a786670 */
[----:B------:R-:W-:Y:S01]  /*56d0*/  IMAD R3, R46, UR5, R28 ;  /* 0x000000052e037c24 */ /* 0x000fe2000f8e021c */
[----:B------:R-:W-:Y:S01]  /*56e0*/  ULDC.64 UR4, c[0x0][0x828] ;  /* 0x00020a0000047ab9 */ /* 0x000fe20000000a00 */
[----:B------:R2:W4:Y:S01]  /*56f0*/  LDS.128 R28, [R0] ;  /* 0x00000000001c7984 */ /* 0x0005220000000c00 */
[C---:B------:R-:W-:Y:S01]  /*5700*/  ISETP.GE.OR P5, PT, R2.reuse, UR6, P5 ;  /* 0x0000000602007c0c */ /* 0x040fe2000afa6670 */
[----:B------:R-:W-:Y:S01]  /*5710*/  IMAD.IADD R27, R27, 0x1, R3 ;  /* 0x000000011b1b7824 */ /* 0x000fe200078e0203 */
[----:B------:R-:W-:Y:S01]  /*5720*/  ISETP.GE.OR P2, PT, R2, UR6, P2 ;  /* 0x0000000602007c0c */ /* 0x000fe20009746670 */
[----:B------:R-:W-:Y:S01]  /*5730*/  IMAD R3, R42, UR4, RZ ;  /* 0x000000042a037c24 */ /* 0x000fe2000f8e02ff */
[C---:B------:R-:W-:Y:S01]  /*5740*/  ISETP.GE.OR P1, PT, R2.reuse, UR6, P1 ;  /* 0x0000000602007c0c */ /* 0x040fe20008f26670 */
[----:B------:R-:W-:Y:S01]  /*5750*/  IMAD.WIDE.U32 R34, R45, UR4, R26 ;  /* 0x000000042d227c25 */ /* 0x000fe2000f8e001a */
[----:B------:R-:W-:-:S03]  /*5760*/  ISETP.GE.OR P0, PT, R2, UR6, P0 ;  /* 0x0000000602007c0c */ /* 0x000fc60008706670 */
[----:B------:R-:W-:-:S04]  /*5770*/  IMAD R3, R45, UR5, R3 ;  /* 0x000000052d037c24 */ /* 0x000fc8000f8e0203 */
        /* <DEDUP_REMOVED lines=11> */
[----:B----4-:R2:W-:Y:S02]  /*5830*/  STG.E.128 desc[UR38][R32.64], R28 ;  /* 0x0000001c20007986 */ /* 0x0105e4000c101d26 */
.L_x_3164:
[----:B------:R-:W-:Y:S05]  /*5840*/  BSYNC B0 ;  /* 0x0000000000007941 */ /* 0x000fea0003800000 */
.L_x_3163:
[----:B------:R-:W-:Y:S04]  /*5850*/  BSSY B0, `(.L_x_3165) ;  /* 0x000000f000007945 */ /* 0x000fe80003800000 */
[----:B------:R-:W-:Y:S05]  /*5860*/  @P4 BRA `(.L_x_3166) ;  /* 0x0000000000344947 */ /* 0x000fea0003800000 */
[----:B--2-4-:R-:W-:Y:S01]  /*5870*/  IADD3 R29, P3, R24, 0x10, RZ ;  /* 0x00000010181d7810 */ /* 0x014fe20007f7e0ff */
[----:B------:R-:W-:Y:S01]  /*5880*/  ULDC.64 UR4, c[0x0][0x818] ;  /* 0x0002060000047ab9 */ /* 0x000fe20000000a00 */
[----:B------:R-:W-:Y:S02]  /*5890*/  IMAD.MOV.U32 R2, RZ, RZ, R34 ;  /* 0x000000ffff027224 */ /* 0x000fe400078e0022 */
[----:B------:R-:W-:Y:S02]  /*58a0*/  IMAD.MOV.U32 R3, RZ, RZ, R27 ;  /* 0x000000ffff037224 */ /* 0x000fe400078e001b */
[----:B-1-3--:R-:W-:Y:S02]  /*58b0*/  IMAD.X R0, RZ, RZ, R25, P3 ;  /* 0x000000ffff007224 */ /* 0x00afe400018e0619 */
        /* <DEDUP_REMOVED lines=8> */
.L_x_3166:
[----:B------:R-:W-:Y:S05]  /*5940*/  BSYNC B0 ;  /* 0x0000000000007941 */ /* 0x000fea0003800000 */
.L_x_3165:
[----:B------:R-:W-:Y:S04]  /*5950*/  BSSY B0, `(.L_x_3167) ;  /* 0x000000f000007945 */ /* 0x000fe80003800000 */
[----:B------:R-:W-:Y:S05]  /*5960*/  @P5 BRA `(.L_x_3168) ;  /* 0x0000000000345947 */ /* 0x000fea0003800000 */
[----:B-1----:R-:W-:Y:S01]  /*5970*/  IADD3 R21, P3, R24, 0x20, RZ ;  /* 0x0000002018157810 */ /* 0x002fe20007f7e0ff */
[----:B------:R-:W-:Y:S01]  /*5980*/  ULDC.64 UR4, c[0x0][0x818] ;  /* 0x0002060000047ab9 */ /* 0x000fe20000000a00 */
[----:B------:R-:W-:Y:S02]  /*5990*/  IMAD.MOV.U32 R2, RZ, RZ, R34 ;  /* 0x000000ffff027224 */ /* 0x000fe400078e0022 */
[----:B------:R-:W-:Y:S02]  /*59a0*/  IMAD.MOV.U32 R3, RZ, RZ, R27 ;  /* 0x000000ffff037224 */ /* 0x000fe400078e001b */
[----:B---3--:R-:W-:Y:S02]  /*59b0*/  IMAD.X R0, RZ, RZ, R25, P3 ;  /* 0x000000ffff007224 */ /* 0x008fe400018e0619 */
        /* <DEDUP_REMOVED lines=8> */
.L_x_3168:
[----:B------:R-:W-:Y:S05]  /*5a40*/  BSYNC B0 ;  /* 0x0000000000007941 */ /* 0x000fea0003800000 */
.L_x_3167:
        /* <DEDUP_REMOVED lines=15> */
.L_x_3170:
[----:B------:R-:W-:Y:S05]  /*5b40*/  BSYNC B0 ;  /* 0x0000000000007941 */ /* 0x000fea0003800000 */
.L_x_3169:
        /* <DEDUP_REMOVED lines=15> */
.L_x_3172:
[----:B------:R-:W-:Y:S05]  /*5c40*/  BSYNC B0 ;  /* 0x0000000000007941 */ /* 0x000fea0003800000 */
.L_x_3171:
        /* <DEDUP_REMOVED lines=15> */
.L_x_3149:
[----:B------:R-:W2:Y:S01]  /*5d40*/  LDL R15, [R1+0xc] ;  /* 0x00000c00010f7983 */ /* 0x000ea20000100800 */
[----:B------:R-:W2:Y:S08]  /*5d50*/  LDC.64 R2, c[0x0][0x870] ;  /* 0x00021c00ff027b82 */ /* 0x000eb00000000a00 */
[----:B------:R-:W1:Y:S08]  /*5d60*/  LDC.64 R4, c[0x0][0x870] ;  /* 0x00021c00ff047b82 */ /* 0x000e700000000a00 */
[----:B------:R-:W4:Y:S01]  /*5d70*/  LDC R0, c[0x0][0x808] ;  /* 0x00020200ff007b82 */ /* 0x000f220000000800 */
[----:B-1----:R-:W-:-:S04]  /*5d80*/  ISETP.NE.U32.AND P0, PT, R4, RZ, PT ;  /* 0x000000ff0400720c */ /* 0x002fc80003f05070 */
[----:B------:R-:W-:Y:S01]  /*5d90*/  ISETP.NE.AND.EX P0, PT, R5, RZ, PT, P0 ;  /* 0x000000ff0500720c */ /* 0x000fe20003f05300 */
[----:B--2---:R-:W-:Y:S02]  /*5da0*/  IMAD.WIDE R6, R15, 0x4, R2 ;  /* 0x000000040f067825 */ /* 0x004fe400078e0202 */
[----:B------:R-:W1:Y:S10]  /*5db0*/  LDC.64 R2, c[0x0][0x878] ;  /* 0x00021e00ff027b82 */ /* 0x000e740000000a00 */
[----:B------:R-:W2:Y:S01]  /*5dc0*/  @P0 LDG.E R5, desc[UR38][R6.64] ;  /* 0x0000002606050981 */ /* 0x000ea2000c1e1900 */
[----:B-1----:R-:W-:-:S04]  /*5dd0*/  ISETP.NE.U32.AND P1, PT, R2, RZ, PT ;  /* 0x000000ff0200720c */ /* 0x002fc80003f25070 */
[----:B------:R-:W-:-:S13]  /*5de0*/  ISETP.NE.AND.EX P1, PT, R3, RZ, PT, P1 ;  /* 0x000000ff0300720c */ /* 0x000fda0003f25310 */
[----:B------:R-:W1:Y:S02]  /*5df0*/  @P1 LDC.64 R2, c[0x0][0x878] ;  /* 0x00021e00ff021b82 */ /* 0x000e640000000a00 */
[----:B-1----:R-:W-:-:S05]  /*5e00*/  @P1 IMAD.WIDE R8, R15, 0x4, R2 ;  /* 0x000000040f081825 */ /* 0x002fca00078e0202 */
[----:B----4-:R1:W5:Y:S01]  /*5e10*/  @P1 LDG.E R0, desc[UR38][R8.64] ;  /* 0x0000002608001981 */ /* 0x010362000c1e1900 */
[----:B------:R-:W4:Y:S02]  /*5e20*/  S2R R2, SR_TID.X ;  /* 0x0000000000027919 */ /* 0x000f240000002100 */
[----:B----4-:R-:W-:Y:S01]  /*5e30*/  VIADD R10, R2, 0xffffff80 ;  /* 0xffffff80020a7836 */ /* 0x010fe20000000000 */
[----:B------:R-:W-:-:S03]  /*5e40*/  CS2R R2, SRZ ;  /* 0x0000000000027805 */ /* 0x000fc6000001ff00 */
[----:B------:R-:W-:-:S05]  /*5e50*/  IMAD.HI R4, R10, 0x2aaaaaab, RZ ;  /* 0x2aaaaaab0a047827 */ /* 0x000fca00078e02ff */
[----:B------:R-:W-:-:S04]  /*5e60*/  SHF.R.U32.HI R11, RZ, 0x1f, R4 ;  /* 0x0000001fff0b7819 */ /* 0x000fc80000011604 */
[----:B------:R-:W-:-:S05]  /*5e70*/  LEA.HI.SX32 R17, R4, R11, 0x1e ;  /* 0x0000000b04117211 */ /* 0x000fca00078ff2ff */
[----:B------:R-:W-:Y:S02]  /*5e80*/  IMAD R10, R17, -0x18, R10 ;  /* 0xffffffe8110a7824 */ /* 0x000fe400078e020a */
[--C-:B--2---:R-:W-:Y:S01]  /*5e90*/  @P0 IMAD.MOV.U32 R2, RZ, RZ, R5.reuse ;  /* 0x000000ffff020224 */ /* 0x104fe200078e0005 */
[----:B------:R-:W-:-:S04]  /*5ea0*/  @P0 SHF.R.S32.HI R3, RZ, 0x1f, R5 ;  /* 0x0000001fff030819 */ /* 0x000fc80000011405 */
[----:B------:R-:W-:Y:S01]  /*5eb0*/  IADD3 R4, P2, R17, R2, RZ ;  /* 0x0000000211047210 */ /* 0x000fe20007f5e0ff */
[----:B-1----:R-:W-:-:S12]  /*5ec0*/  @P1 BRA `(.L_x_3173) ;  /* 0x0000000000101947 */ /* 0x002fd80003800000 */
[----:B------:R-:W-:Y:S05]  /*5ed0*/  @!P0 BRA `(.L_x_3173) ;  /* 0x00000000000c8947 */ /* 0x000fea0003800000 */
[----:B------:R-:W2:Y:S04]  /*5ee0*/  LDG.E R9, desc[UR38][R6.64] ;  /* 0x0000002606097981 */ /* 0x000ea8000c1e1900 */
[----:B-----5:R-:W2:Y:S02]  /*5ef0*/  LDG.E R0, desc[UR38][R6.64+0x4] ;  /* 0x0000042606007981 */ /* 0x020ea4000c1e1900 */
[----:B--2---:R-:W-:-:S07]  /*5f00*/  IMAD.IADD R0, R0, 0x1, -R9 ;  /* 0x0000000100007824 */ /* 0x004fce00078e0a09 */
.L_x_3173:
[----:B------:R-:W2:Y:S01]  /*5f10*/  LDL.LU R18, [R1+0x10] ;  /* 0x0000100001127983 */ /* 0x000ea20000300800 */
[----:B------:R-:W-:Y:S01]  /*5f20*/  VIADD R7, R17, 0x10 ;  /* 0x0000001011077836 */ /* 0x000fe20000000000 */
[----:B------:R-:W-:Y:S01]  /*5f30*/  ULDC.64 UR4, c[0x0][0x820] ;  /* 0x0002080000047ab9 */ /* 0x000fe20000000a00 */
[----:B------:R-:W-:Y:S01]  /*5f40*/  IMAD.SHL.U32 R10, R10, 0x8, RZ ;  /* 0x000000080a0a7824 */ /* 0x000fe200078e00ff */
[----:B------:R-:W4:Y:S01]  /*5f50*/  LDL R20, [R1+0x18] ;  /* 0x0000180001147983 */ /* 0x000f220000100800 */
[----:B------:R-:W-:-:S03]  /*5f60*/  ULDC UR6, c[0x0][0x80c] ;  /* 0x0002030000067ab9 */ /* 0x000fc60000000800 */
[----:B------:R-:W3:Y:S01]  /*5f70*/  LDL R16, [R1+0x14] ;  /* 0x0000140001107983 */ /* 0x000ee20000100800 */
[----:B------:R-:W-:Y:S01]  /*5f80*/  SHF.R.S32.HI R11, RZ, 0x1f, R10 ;  /* 0x0000001fff0b7819 */ /* 0x000fe2000001140a */
[C---:B------:R-:W-:Y:S01]  /*5f90*/  VIADD R9, R17.reuse, 0x20 ;  /* 0x0000002011097836 */ /* 0x040fe20000000000 */
[C---:B------:R-:W-:Y:S01]  /*5fa0*/  LEA.HI.X.SX32 R5, R17.reuse, R3, 0x1, P2 ;  /* 0x0000000311057211 */ /* 0x040fe200010f0eff */
[----:B------:R-:W-:Y:S01]  /*5fb0*/  VIADD R13, R17, 0x40 ;  /* 0x00000040110d7836 */ /* 0x000fe20000000000 */
[----:B------:R-:W-:Y:S01]  /*5fc0*/  BSSY B0, `(.L_x_3174) ;  /* 0x0000022000007945 */ /* 0x000fe20003800000 */
[----:B--2--5:R-:W-:Y:S02]  /*5fd0*/  IMAD R12, R18, -0x60, R0 ;  /* 0xffffffa0120c7824 */ /* 0x024fe400078e0200 */
[----:B----4-:R-:W-:-:S03]  /*5fe0*/  IMAD R0, R20, UR4, RZ ;  /* 0x0000000414007c24 */ /* 0x010fc6000f8e02ff */
[-C--:B------:R-:W-:Y:S02]  /*5ff0*/  ISETP.GE.AND P4, PT, R7, R12.reuse, PT ;  /* 0x0000000c0700720c */ /* 0x080fe40003f86270 */
[-C--:B------:R-:W-:Y:S01]  /*6000*/  ISETP.GE.AND P3, PT, R17, R12.reuse, PT ;  /* 0x0000000c1100720c */ /* 0x080fe20003f66270 */
[C---:B---3--:R-:W-:Y:S01]  /*6010*/  IMAD R7, R16.reuse, UR5, R0 ;  /* 0x0000000510077c24 */ /* 0x048fe2000f8e0200 */
[----:B------:R-:W-:Y:S01]  /*6020*/  SHF.R.S32.HI R0, RZ, 0x1f, R15 ;  /* 0x0000001fff007819 */ /* 0x000fe2000001140f */
[----:B------:R-:W-:Y:S01]  /*6030*/  IMAD.WIDE.U32 R2, R16, UR4, R10 ;  /* 0x0000000410027c25 */ /* 0x000fe2000f8e000a */
[----:B------:R-:W-:Y:S01]  /*6040*/  ISETP.GE.OR P6, PT, R10, UR6, P3 ;  /* 0x000000060a007c0c */ /* 0x000fe20009fc6670 */
[----:B------:R-:W-:Y:S01]  /*6050*/  ULDC.64 UR4, c[0x0][0x828] ;  /* 0x00020a0000047ab9 */ /* 0x000fe20000000a00 */
[----:B------:R-:W-:Y:S01]  /*6060*/  SEL R14, R0, RZ, !P0 ;  /* 0x000000ff000e7207 */ /* 0x000fe20004000000 */
[----:B------:R-:W-:Y:S01]  /*6070*/  IMAD.IADD R3, R3, 0x1, R7 ;  /* 0x0000000103037824 */ /* 0x000fe200078e0207 */
[-C--:B------:R-:W-:Y:S01]  /*6080*/  ISETP.GE.AND P5, PT, R9, R12.reuse, PT ;  /* 0x0000000c0900720c */ /* 0x080fe20003fa6270 */
[----:B------:R-:W-:Y:S01]  /*6090*/  VIADD R9, R17, 0x30 ;  /* 0x0000003011097836 */ /* 0x000fe20000000000 */
[----:B------:R-:W-:Y:S01]  /*60a0*/  SEL R15, R15, RZ, !P0 ;  /* 0x000000ff0f0f7207 */ /* 0x000fe20004000000 */
[----:B------:R-:W-:Y:S01]  /*60b0*/  IMAD R0, R14, UR4, RZ ;  /* 0x000000040e007c24 */ /* 0x000fe2000f8e02ff */
[----:B------:R-:W-:-:S02]  /*60c0*/  ISETP.GE.AND P1, PT, R13, R12, PT ;  /* 0x0000000c0d00720c */ /* 0x000fc40003f26270 */
        /* <DEDUP_REMOVED lines=17> */
.L_x_3175:
[----:B------:R-:W-:Y:S05]  /*61e0*/  BSYNC B0 ;  /* 0x0000000000007941 */ /* 0x000fea0003800000 */
.L_x_3174:
        /* <DEDUP_REMOVED lines=12> */
[----:B-1----:R-:W-:Y:S01]  /*62b0*/  LEA R18, P0, R4, UR4, 0x1 ;  /* 0x0000000404127c11 */ /* 0x002fe2000f8008ff */
[----:B------:R-:W-:-:S05]  /*62c0*/  IMAD.IADD R5, R5, 0x1, R13 ;  /* 0x0000000105057824 */ /* 0x000fca00078e020d */
[----:B------:R-:W-:-:S05]  /*62d0*/  LEA.HI.X R19, R4, UR5, R5, 0x1, P0 ;  /* 0x0000000504137c11 */ /* 0x000fca00080f0c05 */
[----:B------:R2:W-:Y:S02]  /*62e0*/  STG.E.128 desc[UR38][R18.64], RZ ;  /* 0x000000ff12007986 */ /* 0x0005e4000c101d26 */
.L_x_3177:
[----:B------:R-:W-:Y:S05]  /*62f0*/  BSYNC B0 ;  /* 0x0000000000007941 */ /* 0x000fea0003800000 */
.L_x_3176:
        /* <DEDUP_REMOVED lines=12> */
[----:B-12---:R-:W-:Y:S01]  /*63c0*/  LEA R18, P6, R4, UR4, 0x1 ;  /* 0x0000000404127c11 */ /* 0x006fe2000f8c08ff */
[----:B------:R-:W-:-:S05]  /*63d0*/  IMAD.IADD R5, R5, 0x1, R13 ;  /* 0x0000000105057824 */ /* 0x000fca00078e020d */
[----:B------:R-:W-:-:S05]  /*63e0*/  LEA.HI.X R19, R4, UR5, R5, 0x1, P6 ;  /* 0x0000000504137c11 */ /* 0x000fca000b0f0c05 */
[----:B------:R3:W-:Y:S02]  /*63f0*/  STG.E.128 desc[UR38][R18.64], RZ ;  /* 0x000000ff12007986 */ /* 0x0007e4000c101d26 */
.L_x_3179:
[----:B------:R-:W-:Y:S05]  /*6400*/  BSYNC B0 ;  /* 0x0000000000007941 */ /* 0x000fea0003800000 */
.L_x_3178:
        /* <DEDUP_REMOVED lines=13> */
[----:B-123--:R-:W-:Y:S01]  /*64e0*/  LEA R18, P0, R4, UR4, 0x1 ;  /* 0x0000000404127c11 */ /* 0x00efe2000f8008ff */
[----:B------:R-:W-:-:S05]  /*64f0*/  IMAD.IADD R5, R5, 0x1, R13 ;  /* 0x0000000105057824 */ /* 0x000fca00078e020d */
[----:B------:R-:W-:-:S05]  /*6500*/  LEA.HI.X R19, R4, UR5, R5, 0x1, P0 ;  /* 0x0000000504137c11 */ /* 0x000fca00080f0c05 */
[----:B------:R4:W-:Y:S02]  /*6510*/  STG.E.128 desc[UR38][R18.64], RZ ;  /* 0x000000ff12007986 */ /* 0x0009e4000c101d26 */
.L_x_3181:
[----:B------:R-:W-:Y:S05]  /*6520*/  BSYNC B0 ;  /* 0x0000000000007941 */ /* 0x000fea0003800000 */
.L_x_3180:
        /* <DEDUP_REMOVED lines=16> */
.L_x_3183:
[----:B------:R-:W-:Y:S05]  /*6630*/  BSYNC B0 ;  /* 0x0000000000007941 */ /* 0x000fea0003800000 */
.L_x_3182:
[----:B------:R-:W-:Y:S01]  /*6640*/  ISETP.GE.OR P6, PT, R10, UR6, P0 ;  /* 0x000000060a007c0c */ /* 0x000fe200087c6670 */
[----:B------:R-:W-:-:S12]  /*6650*/  BSSY B0, `(.L_x_3184) ;  /* 0x000000f000007945 */ /* 0x000fd80003800000 */
        /* <DEDUP_REMOVED lines=14> */
.L_x_3185:
[----:B------:R-:W-:Y:S05]  /*6740*/  BSYNC B0 ;  /* 0x0000000000007941 */ /* 0x000fea0003800000 */
.L_x_3184:
[----:B------:R-:W-:Y:S01]  /*6750*/  ULDC.64 UR4, c[0x0][0x850] ;  /* 0x0002140000047ab9 */ /* 0x000fe20000000a00 */
[----:B------:R-:W-:Y:S01]  /*6760*/  ULDC UR6, c[0x0][0x83c] ;  /* 0x00020f0000067ab9 */ /* 0x000fe20000000800 */
[----:B------:R-:W-:Y:S01]  /*6770*/  IMAD R0, R20, UR4, RZ ;  /* 0x0000000414007c24 */ /* 0x000fe2000f8e02ff */
[----:B------:R-:W-:Y:S01]  /*6780*/  ISETP.GE.OR P3, PT, R10, UR6, P3 ;  /* 0x000000060a007c0c */ /* 0x000fe20009f66670 */
[----:B------:R-:W-:Y:S01]  /*6790*/  IMAD.WIDE.U32 R4, R16, UR4, R10 ;  /* 0x0000000410047c25 */ /* 0x000fe2000f8e000a */
[----:B------:R-:W-:Y:S01]  /*67a0*/  BSSY B0, `(.L_x_3186) ;  /* 0x0000018000007945 */ /* 0x000fe20003800000 */
[----:B------:R-:W-:Y:S02]  /*67b0*/  ISETP.GE.OR P4, PT, R10, UR6, P4 ;  /* 0x000000060a007c0c */ /* 0x000fe4000a786670 */
[----:B-1----:R-:W-:Y:S01]  /*67c0*/  IMAD R7, R16, UR5, R0 ;  /* 0x0000000510077c24 */ /* 0x002fe2000f8e0200 */
[----:B------:R-:W-:Y:S01]  /*67d0*/  ULDC.64 UR4, c[0x0][0x858] ;  /* 0x0002160000047ab9 */ /* 0x000fe20000000a00 */
[----:B------:R-:W-:Y:S01]  /*67e0*/  ISETP.GE.OR P5, PT, R10, UR6, P5 ;  /* 0x000000060a007c0c */ /* 0x000fe2000afa6670 */
[----:B------:R-:W-:Y:S01]  /*67f0*/  IMAD R0, R14, UR4, RZ ;  /* 0x000000040e007c24 */ /* 0x000fe2000f8e02ff */
[C---:B------:R-:W-:Y:S01]  /*6800*/  ISETP.GE.OR P2, PT, R10.reuse, UR6, P2 ;  /* 0x000000060a007c0c */ /* 0x040fe20009746670 */
[----:B------:R-:W-:Y:S01]  /*6810*/  IMAD.IADD R5, R5, 0x1, R7 ;  /* 0x0000000105057824 */ /* 0x000fe200078e0207 */
[C---:B------:R-:W-:Y:S01]  /*6820*/  ISETP.GE.OR P1, PT, R10.reuse, UR6, P1 ;  /* 0x000000060a007c0c */ /* 0x040fe20008f26670 */
[C---:B------:R-:W-:Y:S01]  /*6830*/  IMAD R7, R15.reuse, UR5, R0 ;  /* 0x000000050f077c24 */ /* 0x040fe2000f8e0200 */
[----:B------:R-:W-:Y:S01]  /*6840*/  ISETP.GE.OR P0, PT, R10, UR6, P0 ;  /* 0x000000060a007c0c */ /* 0x000fe20008706670 */
[----:B------:R-:W-:-:S04]  /*6850*/  IMAD.WIDE.U32 R8, R15, UR4, R4 ;  /* 0x000000040f087c25 */ /* 0x000fc8000f8e0004 */
[----:B------:R-:W-:Y:S01]  /*6860*/  IMAD.IADD R7, R9, 0x1, R7 ;  /* 0x0000000109077824 */ /* 0x000fe200078e0207 */
[----:B------:R-:W-:Y:S07]  /*6870*/  @P3 BRA `(.L_x_3187) ;  /* 0x0000000000283947 */ /* 0x000fee0003800000 */
        /* <DEDUP_REMOVED lines=10> */
.L_x_3187:
[----:B------:R-:W-:Y:S05]  /*6920*/  BSYNC B0 ;  /* 0x0000000000007941 */ /* 0x000fea0003800000 */
.L_x_3186:
        /* <DEDUP_REMOVED lines=15> */
.L_x_3189:
[----:B------:R-:W-:Y:S05]  /*6a20*/  BSYNC B0 ;  /* 0x0000000000007941 */ /* 0x000fea0003800000 */
.L_x_3188:
        /* <DEDUP_REMOVED lines=15> */
.L_x_3191:
[----:B------:R-:W-:Y:S05]  /*6b20*/  BSYNC B0 ;  /* 0x0000000000007941 */ /* 0x000fea0003800000 */
.L_x_3190:
        /* <DEDUP_REMOVED lines=15> */
.L_x_3193:
[----:B------:R-:W-:Y:S05]  /*6c20*/  BSYNC B0 ;  /* 0x0000000000007941 */ /* 0x000fea0003800000 */
.L_x_3192:
        /* <DEDUP_REMOVED lines=15> */
.L_x_3195:
[----:B------:R-:W-:Y:S05]  /*6d20*/  BSYNC B0 ;  /* 0x0000000000007941 */ /* 0x000fea0003800000 */
.L_x_3194:
        /* <DEDUP_REMOVED lines=15> */
.L_x_3118:
        /* <DEDUP_REMOVED lines=29> */
.L_x_3197:
[----:B------:R-:W-:Y:S01]  /*6ff0*/  ULDC UR9, c[0x0][0x8c4] ;  /* 0x0002310000097ab9 */ /* 0x000fe20000000800 */
[----:B------:R-:W-:Y:S01]  /*7000*/  UMOV UR7, UR8 ;  /* 0x0000000800077c82 */ /* 0x000fe20008000000 */
[----:B------:R-:W-:-:S11]  /*7010*/  UISETP.NE.AND UP0, UPT, UR9, 0x1, UPT ;  /* 0x000000010900788c */ /* 0x000fd6000bf05270 */
[----:B------:R-:W-:Y:S02]  /*7020*/  @UP0 ULDC.64 UR10, c[0x0][0x8c8] ;  /* 0x00023200000a0ab9 */ /* 0x000fe40000000a00 */
[----:B------:R-:W-:-:S04]  /*7030*/  UIMAD.WIDE.U32 UR4, UR8, UR10, URZ ;  /* 0x0000000a080472a5 */ /* 0x000fc8000f8e003f */
[----:B------:R-:W-:-:S04]  /*7040*/  @UP0 USHF.R.U32.HI UR7, URZ, UR11, UR5 ;  /* 0x0000000b3f070299 */ /* 0x000fc80008011605 */
[----:B------:R-:W-:-:S12]  /*7050*/  UIMAD UR4, UR7, UR9, URZ ;  /* 0x00000009070472a4 */ /* 0x000fd8000f8e023f */
.L_x_3198:
        /* <DEDUP_REMOVED lines=9> */
[----:B------:R-:W-:-:S03]  /*70f0*/  @UP0 USHF.R.U32.HI UR17, URZ, UR6, UR5 ;  /* 0x000000063f110299 */ /* 0x000fc60008011605 */
[----:B------:R-:W-:Y:S01]  /*7100*/  ULDC.64 UR4, c[0x0][0x8f8] ;  /* 0x00023e0000047ab9 */ /* 0x000fe20000000a00 */
[----:B------:R-:W-:Y:S01]  /*7110*/  UIADD3 UR6, -UR17, URZ, URZ ;  /* 0x0000003f11067290 */ /* 0x000fe2000fffe13f */
[----:B------:R-:W-:-:S03]  /*7120*/  ISETP.NE.U32.AND P0, PT, RZ, UR4, PT ;  /* 0x00000004ff007c0c */ /* 0x000fc6000bf05070 */
[----:B------:R-:W-:Y:S01]  /*7130*/  UIMAD UR6, UR9, UR6, UR8 ;  /* 0x00000006090672a4 */ /* 0x000fe2000f8e0208 */
[----:B------:R-:W-:-:S13]  /*7140*/  ISETP.NE.AND.EX P0, PT, RZ, UR5, PT, P0 ;  /* 0x00000005ff007c0c */ /* 0x000fda000bf05300 */
        /* <DEDUP_REMOVED lines=8> */
.L_x_3199:
        /* <DEDUP_REMOVED lines=11> */
[----:B------:R-:W-:Y:S01]  /*7280*/  R2UR UR4, R0 ;  /* 0x00000000000472ca */ /* 0x000fe200000e0000 */
[----:B------:R-:W-:-:S14]  /*7290*/  BRA `(.L_x_3200) ;  /* 0x0000000000047947 */ /* 0x000fdc0003800000 */
.L_x_3201:
[----:B------:R-:W-:-:S05]  /*72a0*/  ULDC UR4, c[0x0][0x8ec] ;  /* 0x00023b0000047ab9 */ /* 0x000fca0000000800 */
.L_x_3200:
[----:B------:R-:W-:-:S04]  /*72b0*/  UIADD3 UR4, UR4, 0x5f, URZ ;  /* 0x0000005f04047890 */ /* 0x000fc8000fffe03f */
[----:B------:R-:W-:-:S04]  /*72c0*/  UIMAD.WIDE UR4, UR4, 0x2aaaaaab, URZ ;  /* 0x2aaaaaab040478a5 */ /* 0x000fc8000f8e023f */
[----:B------:R-:W-:-:S04]  /*72d0*/  USHF.R.U32.HI UR4, URZ, 0x1f, UR5 ;  /* 0x0000001f3f047899 */ /* 0x000fc80008011605 */
[----:B------:R-:W-:-:S04]  /*72e0*/  ULEA.HI.SX32 UR4, UR5, UR4, 0x1c ;  /* 0x0000000405047291 */ /* 0x000fc8000f8fe23f */
[----:B------:R-:W-:-:S04]  /*72f0*/  UISETP.GE.AND UP0, UPT, UR7, UR4, UPT ;  /* 0x000000040700728c */ /* 0x000fc8000bf06270 */
[----:B------:R-:W-:-:S06]  /*7300*/  USEL UR17, UR17, 0xffffffff, !UP0 ;  /* 0xffffffff11117887 */ /* 0x000fcc000c000000 */
[----:B------:R-:W-:-:S13]  /*7310*/  ISETP.LE.AND P0, PT, RZ, UR17, PT ;  /* 0x00000011ff007c0c */ /* 0x000fda000bf03270 */
[----:B------:R-:W-:Y:S05]  /*7320*/  @!P0 BRA `(.L_x_3125) ;  /* 0x0000004000508947 */ /* 0x000fea0003800000 */
[----:B------:R-:W-:Y:S01]  /*7330*/  ULDC.64 UR4, c[0x0][0x770] ;  /* 0x0001dc0000047ab9 */ /* 0x000fe20000000a00 */
[----:B------:R-:W-:Y:S01]  /*7340*/  ULDC.64 UR12, c[0x0][0x788] ;  /* 0x0001e200000c7ab9 */ /* 0x000fe20000000a00 */
        /* <DEDUP_REMOVED lines=19> */
[----:B------:R-:W-:-:S11]  /*7480*/  USHF.R.S32.HI UR11, URZ, 0x1f, UR6 ;  /* 0x0000001f3f0b7899 */ /* 0x000fd60008011406 */
        /* <DEDUP_REMOVED lines=16> */
.L_x_3202:
        /* <DEDUP_REMOVED lines=13> */
.L_x_3203:
        /* <DEDUP_REMOVED lines=12> */
.L_x_3204:
[----:B------:R-:W-:Y:S01]  /*7720*/  UIMAD UR7, UR7, 0x60, UR10 ;  /* 0x00000060070778a4 */ /* 0x000fe2000f8e020a */
[----:B------:R-:W-:Y:S01]  /*7730*/  ULDC UR9, c[0x0][0x74c] ;  /* 0x0001d30000097ab9 */ /* 0x000fe20000000800 */
[----:B------:R-:W-:Y:S02]  /*7740*/  UIADD3 UR10, UR10, 0x3f, URZ ;  /* 0x0000003f0a0a7890 */ /* 0x000fe4000fffe03f */
[----:B------:R-:W-:-:S04]  /*7750*/  UIADD3 UR7, UR7, -UR9, -UR8 ;  /* 0x8000000907077290 */ /* 0x000fc8000fffe808 */
        /* <DEDUP_REMOVED lines=11> */
[----:B------:R-:W-:Y:S01]  /*7810*/  ULDC.64 UR18, c[0x0][0x2d8] ;  /* 0x0000b60000127ab9 */ /* 0x000fe20000000a00 */
[----:B------:R-:W-:Y:S02]  /*7820*/  USHF.R.S32.HI UR9, URZ, 0x1f, UR17 ;  /* 0x0000001f3f097899 */ /* 0x000fe40008011411 */
[----:B------:R-:W-:Y:S02]  /*7830*/  UIMAD UR8, UR11, UR18, URZ ;  /* 0x000000120b0872a4 */ /* 0x000fe4000f8e023f */
[----:B------:R-:W-:Y:S02]  /*7840*/  UIMAD.WIDE.U32 UR10, UR6, UR18, URZ ;  /* 0x00000012060a72a5 */ /* 0x000fe4000f8e003f */
[----:B------:R-:W-:Y:S02]  /*7850*/  UIMAD UR19, UR6, UR19, UR8 ;  /* 0x00000013061372a4 */ /* 0x000fe4000f8e0208 */
[----:B------:R-:W-:Y:S02]  /*7860*/  UIADD3 UR6, UR7, -UR16, URZ ;  /* 0x8000001007067290 */ /* 0x000fe4000fffe03f */
[----:B------:R-:W-:-:S02]  /*7870*/  USEL UR17, UR17, URZ, !UP0 ;  /* 0x0000003f11117287 */ /* 0x000fc4000c000000 */
[----:B------:R-:W-:Y:S02]  /*7880*/  ULOP3.LUT UR6, UR6, 0x1, URZ, 0xc0, !UPT ;  /* 0x0000000106067892 */ /* 0x000fe4000f8ec03f */
[----:B------:R-:W-:Y:S02]  /*7890*/  USEL UR18, UR9, URZ, !UP0 ;  /* 0x0000003f09127287 */ /* 0x000fe4000c000000 */
[----:B------:R-:W-:Y:S02]  /*78a0*/  UISETP.NE.U32.AND UP0, UPT, UR6, 0x1, UPT ;  /* 0x000000010600788c */ /* 0x000fe4000bf05070 */
[----:B------:R-:W-:Y:S02]  /*78b0*/  UIADD3 UR8, UP1, UR4, UR10, URZ ;  /* 0x0000000a04087290 */ /* 0x000fe4000ff3e03f */
[----:B------:R-:W-:Y:S02]  /*78c0*/  UIADD3 UR19, UR11, UR19, URZ ;  /* 0x000000130b137290 */ /* 0x000fe4000fffe03f */
[----:B------:R-:W-:Y:S01]  /*78d0*/  PLOP3.LUT P1, PT, PT, PT, UP0, 0x80, 0x0 ;  /* 0x000000000000781c */ /* 0x000fe20003f2f008 */
[----:B------:R-:W-:Y:S01]  /*78e0*/  ULDC.64 UR36, c[0x0][0x2e0] ;  /* 0x0000b80000247ab9 */ /* 0x000fe20000000a00 */
[----:B------:R-:W-:-:S02]  /*78f0*/  UIADD3.X UR9, UR5, UR19, URZ, UP1, !UPT ;  /* 0x0000001305097290 */ /* 0x000fc40008ffe43f */
        /* <DEDUP_REMOVED lines=24> */
.L_x_3207:
[----:B------:R-:W-:Y:S05]  /*7a80*/  BSYNC B0 ;  /* 0x0000000000007941 */ /* 0x000fea0003800000 */
.L_x_3206:
        /* <DEDUP_REMOVED lines=18> */
.L_x_3209:
[----:B------:R-:W-:Y:S05]  /*7bb0*/  BSYNC B0 ;  /* 0x0000000000007941 */ /* 0x000fea0003800000 */
.L_x_3208:
        /* <DEDUP_REMOVED lines=19> */
.L_x_3211:
[----:B------:R-:W-:Y:S05]  /*7cf0*/  BSYNC B0 ;  /* 0x0000000000007941 */ /* 0x000fea0003800000 */
.L_x_3210:
[----:B------:R-:W-:Y:S06]  /*7d00*/  BAR.ARV 0xa, 0xa0 ;  /* 0x0282800000007b1d */ /* 0x000fec0000002000 */
[----:B------:R-:W-:Y:S04]  /*7d10*/  BSSY B0, `(.L_x_3212) ;  /* 0x0000003000007945 */ /* 0x000fe80003800000 */
[----:B------:R-:W-:Y:S05]  /*7d20*/  @!P0 BRA `(.L_x_3213) ;  /* 0x0000000000048947 */ /* 0x000fea0003800000 */
[----:B------:R-:W-:-:S04]  /*7d30*/  DEPBAR.LE SB0, 0x1 ;  /* 0x000080400000791a */ /* 0x000fc80000000000 */
.L_x_3213:
[----:B------:R-:W-:Y:S05]  /*7d40*/  BSYNC B0 ;  /* 0x0000000000007941 */ /* 0x000fea0003800000 */
.L_x_3212:
[----:B------:R-:W-:Y:S06]  /*7d50*/  BAR.ARV 0xb, 0xa0 ;  /* 0x02c2800000007b1d */ /* 0x000fec0000002000 */
[----:B------:R-:W-:Y:S04]  /*7d60*/  BSSY B0, `(.L_x_3214) ;  /* 0x0000003000007945 */ /* 0x000fe80003800000 */
[----:B------:R-:W-:Y:S05]  /*7d70*/  @!P0 BRA `(.L_x_3215) ;  /* 0x0000000000048947 */ /* 0x000fea0003800000 */
[----:B------:R-:W-:-:S04]  /*7d80*/  DEPBAR.LE SB0, 0x0 ;  /* 0x000080000000791a */ /* 0x000fc80000000000 */
.L_x_3215:
[----:B------:R-:W-:Y:S05]  /*7d90*/  BSYNC B0 ;  /* 0x0000000000007941 */ /* 0x000fea0003800000 */
.L_x_3214:
[----:B------:R-:W-:Y:S06]  /*7da0*/  BAR.ARV 0xc, 0xa0 ;  /* 0x0302800000007b1d */ /* 0x000fec0000002000 */
[----:B------:R-:W-:Y:S01]  /*7db0*/  UIADD3 UR20, UR16, 0x1, URZ ;  /* 0x0000000110147890 */ /* 0x000fe2000fffe03f */
[----:B------:R-:W-:Y:S11]  /*7dc0*/  BRA `(.L_x_3216) ;  /* 0x0000000000047947 */ /* 0x000ff60003800000 */
.L_x_3205:
[----:B------:R-:W-:-:S05]  /*7dd0*/  UMOV UR20, UR16 ;  /* 0x0000001000147c82 */ /* 0x000fca0008000000 */
.L_x_3216:
[----:B------:R-:W-:-:S04]  /*7de0*/  UIADD3 UR6, UR16, 0x1, URZ ;  /* 0x0000000110067890 */ /* 0x000fc8000fffe03f */
[----:B------:R-:W-:-:S06]  /*7df0*/  UISETP.NE.AND UP0, UPT, UR7, UR6, UPT ;  /* 0x000000060700728c */ /* 0x000fcc000bf05270 */
[----:B------:R-:W-:-:S13]  /*7e00*/  PLOP3.LUT P1, PT, PT, PT, UP0, 0x80, 0x0 ;  /* 0x000000000000781c */ /* 0x000fda0003f2f008 */
        /* <DEDUP_REMOVED lines=23> */
.L_x_3237:
        /* <DEDUP_REMOVED lines=32> */
.L_x_3218:
[----:B------:R-:W-:Y:S05]  /*8180*/  BSYNC B0 ;  /* 0x0000000000007941 */ /* 0x000fea0003800000 */
.L_x_3217:
        /* <DEDUP_REMOVED lines=12> */
.L_x_3220:
[----:B------:R-:W-:Y:S05]  /*8250*/  BSYNC B0 ;  /* 0x0000000000007941 */ /* 0x000fea0003800000 */
.L_x_3219:
        /* <DEDUP_REMOVED lines=13> */
.L_x_3222:
[----:B------:R-:W-:Y:S05]  /*8330*/  BSYNC B0 ;  /* 0x0000000000007941 */ /* 0x000fea0003800000 */
.L_x_3221:
[----:B------:R-:W-:Y:S06]  /*8340*/  BAR.ARV 0xa, 0xa0 ;  /* 0x0282800000007b1d */ /* 0x000fec0000002000 */
[----:B------:R-:W-:Y:S04]  /*8350*/  BSSY B0, `(.L_x_3223) ;  /* 0x0000003000007945 */ /* 0x000fe80003800000 */
[----:B------:R-:W-:Y:S05]  /*8360*/  @!P0 BRA `(.L_x_3224) ;  /* 0x0000000000048947 */ /* 0x000fea0003800000 */
[----:B------:R-:W-:-:S04]  /*8370*/  DEPBAR.LE SB0, 0x1 ;  /* 0x000080400000791a */ /* 0x000fc80000000000 */
.L_x_3224:
[----:B------:R-:W-:Y:S05]  /*8380*/  BSYNC B0 ;  /* 0x0000000000007941 */ /* 0x000fea0003800000 */
.L_x_3223:
[----:B------:R-:W-:Y:S06]  /*8390*/  BAR.ARV 0xb, 0xa0 ;  /* 0x02c2800000007b1d */ /* 0x000fec0000002000 */
[----:B------:R-:W-:Y:S04]  /*83a0*/  BSSY B0, `(.L_x_3225) ;  /* 0x0000003000007945 */ /* 0x000fe80003800000 */
[----:B------:R-:W-:Y:S05]  /*83b0*/  @!P0 BRA `(.L_x_3226) ;  /* 0x0000000000048947 */ /* 0x000fea0003800000 */
[----:B------:R-:W-:-:S04]  /*83c0*/  DEPBAR.LE SB0, 0x0 ;  /* 0x000080000000791a */ /* 0x000fc80000000000 */
.L_x_3226:
[----:B------:R-:W-:Y:S05]  /*83d0*/  BSYNC B0 ;  /* 0x0000000000007941 */ /* 0x000fea0003800000 */
.L_x_3225:
        /* <DEDUP_REMOVED lines=13> */
.L_x_3228:
[----:B------:R-:W-:Y:S05]  /*84b0*/  BSYNC B0 ;  /* 0x0000000000007941 */ /* 0x000fea0003800000 */
.L_x_3227:
        /* <DEDUP_REMOVED lines=12> */
.L_x_3230:
[----:B------:R-:W-:Y:S05]  /*8580*/  BSYNC B0 ;  /* 0x0000000000007941 */ /* 0x000fea0003800000 */
.L_x_3229:
        /* <DEDUP_REMOVED lines=13> */
.L_x_3232:
[----:B------:R-:W-:Y:S05]  /*8660*/  BSYNC B0 ;  /* 0x0000000000007941 */ /* 0x000fea0003800000 */
.L_x_3231:
[----:B------:R-:W-:Y:S06]  /*8670*/  BAR.ARV 0xa, 0xa0 ;  /* 0x0282800000007b1d */ /* 0x000fec0000002000 */
[----:B------:R-:W-:Y:S04]  /*8680*/  BSSY B0, `(.L_x_3233) ;  /* 0x0000003000007945 */ /* 0x000fe80003800000 */
[----:B------:R-:W-:Y:S05]  /*8690*/  @!P0 BRA `(.L_x_3234) ;  /* 0x0000000000048947 */ /* 0x000fea0003800000 */
[----:B------:R-:W-:-:S04]  /*86a0*/  DEPBAR.LE SB0, 0x1 ;  /* 0x000080400000791a */ /* 0x000fc80000000000 */
.L_x_3234:
[----:B------:R-:W-:Y:S05]  /*86b0*/  BSYNC B0 ;  /* 0x0000000000007941 */ /* 0x000fea0003800000 */
.L_x_3233:
[----:B------:R-:W-:Y:S01]  /*86c0*/  UIADD3 UR20, UR20, 0x2, URZ ;  /* 0x0000000214147890 */ /* 0x000fe2000fffe03f */
[----:B------:R-:W-:Y:S06]  /*86d0*/  BAR.ARV 0xb, 0xa0 ;  /* 0x02c2800000007b1d */ /* 0x000fec0000002000 */
[----:B------:R-:W-:Y:S01]  /*86e0*/  UISETP.GE.AND UP0, UPT, UR20, UR7, UPT ;  /* 0x000000071400728c */ /* 0x000fe2000bf06270 */
[----:B------:R-:W-:Y:S04]  /*86f0*/  BSSY B0, `(.L_x_3235) ;  /* 0x0000003000007945 */ /* 0x000fe80003800000 */
[----:B------:R-:W-:Y:S06]  /*8700*/  @!P0 BRA `(.L_x_3236) ;  /* 0x0000000000048947 */ /* 0x000fec0003800000 */
[----:B------:R-:W-:-:S04]  /*8710*/  DEPBAR.LE SB0, 0x0 ;  /* 0x000080000000791a */ /* 0x000fc80000000000 */
.L_x_3236:
[----:B------:R-:W-:Y:S05]  /*8720*/  BSYNC B0 ;  /* 0x0000000000007941 */ /* 0x000fea0003800000 */
.L_x_3235:
[----:B------:R-:W-:Y:S06]  /*8730*/  BAR.ARV 0xc, 0xa0 ;  /* 0x0302800000007b1d */ /* 0x000fec0000002000 */
[----:B------:R-:W-:Y:S01]  /*8740*/  PLOP3.LUT P1, PT, PT, PT, UP0, 0x80, 0x0 ;  /* 0x000000000000781c */ /* 0x000fe20003f2f008 */
[----:B------:R-:W-:Y:S02]  /*8750*/  UIADD3 UR47, UR47, 0x6000, URZ ;  /* 0x000060002f2f7890 */ /* 0x000fe4000fffe03f */
[----:B------:R-:W-:-:S10]  /*8760*/  UIADD3 UR6, UR6, 0x6000, URZ ;  /* 0x0000600006067890 */ /* 0x000fd4000fffe03f */
[----:B------:R-:W-:Y:S05]  /*8770*/  @!P1 BRA `(.L_x_3237) ;  /* 0xfffffff800009947 */ /* 0x000fea000383ffff */
[----:B------:R-:W-:Y:S05]  /*8780*/  BRA `(.L_x_3125) ;  /* 0x0000002c00387947 */ /* 0x000fea0003800000 */
.L_x_3196:
[----:B------:R-:W1:Y:S01]  /*8790*/  LDC R5, c[0x0][0x8d0] ;  /* 0x00023400ff057b82 */ /* 0x000e620000000800 */
[----:B------:R-:W2:Y:S01]  /*87a0*/  S2R R3, SR_CTAID.X ;  /* 0x0000000000037919 */ /* 0x000ea20000002500 */
[----:B------:R-:W-:Y:S01]  /*87b0*/  ULDC UR4, c[0x0][0x8e8] ;  /* 0x00023a0000047ab9 */ /* 0x000fe20000000800 */
[----:B-1----:R-:W-:Y:S01]  /*87c0*/  ISETP.NE.AND P0, PT, R5, 0x1, PT ;  /* 0x000000010500780c */ /* 0x002fe20003f05270 */
[----:B--2---:R-:W-:-:S12]  /*87d0*/  IMAD.MOV.U32 R2, RZ, RZ, R3 ;  /* 0x000000ffff027224 */ /* 0x004fd800078e0003 */
[----:B------:R-:W1:Y:S08]  /*87e0*/  @P0 LDC R0, c[0x0][0x8d4] ;  /* 0x00023500ff000b82 */ /* 0x000e700000000800 */
[----:B------:R-:W2:Y:S01]  /*87f0*/  @P0 LDC R7, c[0x0][0x8d8] ;  /* 0x00023600ff070b82 */ /* 0x000ea20000000800 */
[----:B-1----:R-:W-:-:S05]  /*8800*/  @P0 IMAD.HI.U32 R0, R3, R0, RZ ;  /* 0x0000000003000227 */ /* 0x002fca00078e00ff */
[----:B--2---:R-:W-:-:S04]  /*8810*/  @P0 SHF.R.U32.HI R2, RZ, R7, R0 ;  /* 0x00000007ff020219 */ /* 0x004fc80000011600 */
[----:B------:R-:W-:Y:S01]  /*8820*/  ISETP.GE.AND P0, PT, R2, UR4, PT ;  /* 0x0000000402007c0c */ /* 0x000fe2000bf06270 */
[----:B------:R-:W-:-:S04]  /*8830*/  IMAD.MOV R0, RZ, RZ, -R2 ;  /* 0x000000ffff007224 */ /* 0x000fc800078e0a02 */
[----:B------:R-:W-:-:S08]  /*8840*/  IMAD R5, R5, R0, R3 ;  /* 0x0000000005057224 */ /* 0x000fd000078e0203 */
[----:B------:R-:W-:Y:S05]  /*8850*/  @!P0 BRA `(.L_x_3238) ;  /* 0x0000000000208947 */ /* 0x000fea0003800000 */
[----:B------:R-:W1:Y:S01]  /*8860*/  LDC R3, c[0x0][0x8dc] ;  /* 0x00023700ff037b82 */ /* 0x000e620000000800 */
[----:B------:R-:W-:Y:S01]  /*8870*/  IMAD.MOV.U32 R0, RZ, RZ, R5 ;  /* 0x000000ffff007224 */ /* 0x000fe200078e0005 */
[----:B-1----:R-:W-:-:S13]  /*8880*/  ISETP.NE.AND P0, PT, R3, 0x1, PT ;  /* 0x000000010300780c */ /* 0x002fda0003f05270 */
[----:B------:R-:W1:Y:S02]  /*8890*/  @P0 LDC.64 R6, c[0x0][0x8e0] ;  /* 0x00023800ff060b82 */ /* 0x000e640000000a00 */
[----:B-1----:R-:W-:-:S05]  /*88a0*/  @P0 IMAD.HI.U32 R4, R5, R6, RZ ;  /* 0x0000000605040227 */ /* 0x002fca00078e00ff */
[----:B------:R-:W-:-:S05]  /*88b0*/  @P0 SHF.R.U32.HI R0, RZ, R7, R4 ;  /* 0x00000007ff000219 */ /* 0x000fca0000011604 */
[----:B------:R-:W-:Y:S01]  /*88c0*/  IMAD R3, R0, R3, RZ ;  /* 0x0000000300037224 */ /* 0x000fe200078e02ff */
[----:B------:R-:W-:Y:S06]  /*88d0*/  BRA `(.L_x_3239) ;  /* 0x00000000001c7947 */ /* 0x000fec0003800000 */
.L_x_3238:
[----:B------:R-:W1:Y:S01]  /*88e0*/  LDC R3, c[0x0][0x8c4] ;  /* 0x00023100ff037b82 */ /* 0x000e620000000800 */
[----:B------:R-:W-:Y:S01]  /*88f0*/  IMAD.MOV.U32 R0, RZ, RZ, R5 ;  /* 0x000000ffff007224 */ /* 0x000fe200078e0005 */
[----:B-1----:R-:W-:-:S13]  /*8900*/  ISETP.NE.AND P0, PT, R3, 0x1, PT ;  /* 0x000000010300780c */ /* 0x002fda0003f05270 */
[----:B------:R-:W1:Y:S02]  /*8910*/  @P0 LDC.64 R6, c[0x0][0x8c8] ;  /* 0x00023200ff060b82 */ /* 0x000e640000000a00 */
[----:B-1----:R-:W-:-:S05]  /*8920*/  @P0 IMAD.HI.U32 R4, R5, R6, RZ ;  /* 0x0000000605040227 */ /* 0x002fca00078e00ff */
[----:B------:R-:W-:-:S05]  /*8930*/  @P0 SHF.R.U32.HI R0, RZ, R7, R4 ;  /* 0x00000007ff000219 */ /* 0x000fca0000011604 */
[----:B------:R-:W-:-:S07]  /*8940*/  IMAD R3, R0, R3, RZ ;  /* 0x0000000300037224 */ /* 0x000fce00078e02ff */
.L_x_3239:
[----:B------:R-:W1:Y:S01]  /*8950*/  LDC R8, c[0x0][0x8b8] ;  /* 0x00022e00ff087b82 */ /* 0x000e620000000800 */
[----:B------:R-:W-:Y:S01]  /*8960*/  IMAD.IADD R3, R5, 0x1, -R3 ;  /* 0x0000000105037824 */ /* 0x000fe200078e0a03 */
[----:B------:R-:W-:-:S06]  /*8970*/  ULDC.64 UR6, c[0x0][0x8f8] ;  /* 0x00023e0000067ab9 */ /* 0x000fcc0000000a00 */
[----:B------:R-:W2:Y:S01]  /*8980*/  LDC R4, c[0x0][0x8c4] ;  /* 0x00023100ff047b82 */ /* 0x000ea20000000800 */
[C---:B-1----:R-:W-:Y:S02]  /*8990*/  ISETP.NE.AND P0, PT, R8.reuse, 0x1, PT ;  /* 0x000000010800780c */ /* 0x042fe40003f05270 */
[----:B------:R-:W-:Y:S01]  /*89a0*/  R2UR UR28, R8 ;  /* 0x00000000081c72ca */ /* 0x000fe200000e0000 */
[----:B--2---:R-:W-:-:S04]  /*89b0*/  IMAD R3, R2, R4, R3 ;  /* 0x0000000402037224 */ /* 0x004fc800078e0203 */
[----:B------:R-:W-:-:S06]  /*89c0*/  IMAD.MOV.U32 R9, RZ, RZ, R3 ;  /* 0x000000ffff097224 */ /* 0x000fcc00078e0003 */
[----:B------:R-:W1:Y:S01]  /*89d0*/  @P0 LDC R6, c[0x0][0x8bc] ;  /* 0x00022f00ff060b82 */ /* 0x000e620000000800 */
[----:B------:R-:W-:-:S07]  /*89e0*/  R2UR UR5, R3 ;  /* 0x00000000030572ca */ /* 0x000fce00000e0000 */
[----:B------:R-:W2:Y:S01]  /*89f0*/  @P0 LDC R7, c[0x0][0x8c0] ;  /* 0x00023000ff070b82 */ /* 0x000ea20000000800 */
[----:B-1----:R-:W-:-:S05]  /*8a00*/  @P0 IMAD.HI.U32 R2, R3, R6, RZ ;  /* 0x0000000603020227 */ /* 0x002fca00078e00ff */
[----:B--2---:R-:W-:Y:S02]  /*8a10*/  @P0 SHF.R.U32.HI R9, RZ, R7, R2 ;  /* 0x00000007ff090219 */ /* 0x004fe40000011602 */
[----:B------:R-:W-:-:S03]  /*8a20*/  ISETP.NE.U32.AND P0, PT, RZ, UR6, PT ;  /* 0x00000006ff007c0c */ /* 0x000fc6000bf05070 */
[----:B------:R-:W-:Y:S01]  /*8a30*/  IMAD.MOV R2, RZ, RZ, -R9 ;  /* 0x000000ffff027224 */ /* 0x000fe200078e0a09 */
[----:B------:R-:W-:-:S04]  /*8a40*/  ISETP.NE.AND.EX P0, PT, RZ, UR7, PT, P0 ;  /* 0x00000007ff007c0c */ /* 0x000fc8000bf05300 */
[----:B------:R-:W-:-:S13]  /*8a50*/  R2UR UR4, R2 ;  /* 0x00000000020472ca */ /* 0x000fda00000e0000 */
[----:B------:R-:W-:Y:S01]  /*8a60*/  UIMAD UR28, UR28, UR4, UR5 ;  /* 0x000000041c1c72a4 */ /* 0x000fe2000f8e0205 */
[----:B------:R-:W-:Y:S11]  /*8a70*/  @!P0 BRA `(.L_x_3240) ;  /* 0x0000000000108947 */ /* 0x000ff60003800000 */
[----:B------:R-:W1:Y:S02]  /*8a80*/  LDC.64 R2, c[0x0][0x8f8] ;  /* 0x00023e00ff027b82 */ /* 0x000e640000000a00 */
[----:B-1----:R-:W-:-:S05]  /*8a90*/  IMAD.WIDE R2, R9, 0x4, R2 ;  /* 0x0000000409027825 */ /* 0x002fca00078e0202 */
[----:B------:R1:W5:Y:S01]  /*8aa0*/  LDG.E R4, desc[UR38][R2.64] ;  /* 0x0000002602047981 */ /* 0x000362000c1e1900 */
[----:B------:R-:W-:Y:S05]  /*8ab0*/  BRA `(.L_x_3241) ;  /* 0x00000000002c7947 */ /* 0x000fea0003800000 */
.L_x_3240:
        /* <DEDUP_REMOVED lines=10> */
.L_x_3242:
[----:B------:R-:W2:Y:S02]  /*8b60*/  LDC R4, c[0x0][0x8ec] ;  /* 0x00023b00ff047b82 */ /* 0x000ea40000000800 */
.L_x_3241:
[----:B--2--5:R-:W-:Y:S02]  /*8b70*/  VIADD R4, R4, 0x5f ;  /* 0x0000005f04047836 */ /* 0x024fe40000000000 */
[----:B------:R-:W-:Y:S02]  /*8b80*/  IMAD.MOV.U32 R8, RZ, RZ, 0x1 ;  /* 0x00000001ff087424 */ /* 0x000fe400078e00ff */
[----:B------:R-:W-:-:S04]  /*8b90*/  IMAD.HI R4, R4, 0x2aaaaaab, RZ ;  /* 0x2aaaaaab04047827 */ /* 0x000fc800078e02ff */
[----:B-1----:R-:W-:Y:S01]  /*8ba0*/  IMAD.MOV.U32 R2, RZ, RZ, RZ ;  /* 0x000000ffff027224 */ /* 0x002fe200078e00ff */
[----:B------:R-:W-:Y:S01]  /*8bb0*/  SHF.R.U32.HI R3, RZ, 0x1f, R4 ;  /* 0x0000001fff037819 */ /* 0x000fe20000011604 */
[----:B------:R-:W-:-:S03]  /*8bc0*/  IMAD.MOV.U32 R16, RZ, RZ, 0x1 ;  /* 0x00000001ff107424 */ /* 0x000fc600078e00ff */
[----:B------:R-:W-:-:S04]  /*8bd0*/  LEA.HI.SX32 R3, R4, R3, 0x1c ;  /* 0x0000000304037211 */ /* 0x000fc800078fe2ff */
[----:B------:R-:W-:-:S04]  /*8be0*/  ISETP.GE.AND P0, PT, R0, R3, PT ;  /* 0x000000030000720c */ /* 0x000fc80003f06270 */
[----:B------:R-:W-:-:S04]  /*8bf0*/  SEL R9, R9, 0xffffffff, !P0 ;  /* 0xffffffff09097807 */ /* 0x000fc80004000000 */
[----:B------:R-:W-:-:S13]  /*8c00*/  ISETP.GE.AND P0, PT, R9, RZ, PT ;  /* 0x000000ff0900720c */ /* 0x000fda0003f06270 */
[----:B------:R-:W-:Y:S05]  /*8c10*/  @!P0 BRA `(.L_x_3243) ;  /* 0x0000002400908947 */ /* 0x000fea0003800000 */
[----:B------:R-:W1:Y:S01]  /*8c20*/  LDC.64 R10, c[0x0][0x770] ;  /* 0x0001dc00ff0a7b82 */ /* 0x000e620000000a00 */
[----:B------:R-:W-:-:S07]  /*8c30*/  ULDC.64 UR8, c[0x0][0x788] ;  /* 0x0001e20000087ab9 */ /* 0x000fce0000000a00 */
[----:B------:R-:W2:Y:S08]  /*8c40*/  LDC.64 R2, c[0x0][0x780] ;  /* 0x0001e000ff027b82 */ /* 0x000eb00000000a00 */
[----:B------:R-:W3:Y:S01]  /*8c50*/  LDC.64 R4, c[0x0][0x770] ;  /* 0x0001dc00ff047b82 */ /* 0x000ee20000000a00 */
[----:B-1----:R-:W-:-:S07]  /*8c60*/  ISETP.NE.U32.AND P0, PT, R10, RZ, PT ;  /* 0x000000ff0a00720c */ /* 0x002fce0003f05070 */
[----:B------:R-:W1:Y:S01]  /*8c70*/  LDC.64 R12, c[0x0][0x778] ;  /* 0x0001de00ff0c7b82 */ /* 0x000e620000000a00 */
[----:B------:R-:W-:Y:S01]  /*8c80*/  ISETP.NE.AND.EX P0, PT, R11, RZ, PT, P0 ;  /* 0x000000ff0b00720c */ /* 0x000fe20003f05300 */
[----:B---3--:R-:W-:-:S12]  /*8c90*/  IMAD.WIDE R4, R9, 0x4, R4 ;  /* 0x0000000409047825 */ /* 0x008fd800078e0204 */
[----:B------:R-:W-:Y:S01]  /*8ca0*/  VOTEU.ANY UP0, P0 ;  /* 0x00000000003f7886 */ /* 0x000fe20000000100 */
[----:B------:R-:W-:Y:S02]  /*8cb0*/  PLOP3.LUT P3, PT, PT, PT, UP0, 0x80, 0x0 ;  /* 0x000000000000781c */ /* 0x000fe40003f6f008 */
[----:B--2---:R-:W-:-:S04]  /*8cc0*/  ISETP.NE.U32.AND P0, PT, R2, RZ, PT ;  /* 0x000000ff0200720c */ /* 0x004fc80003f05070 */
[----:B------:R-:W-:Y:S02]  /*8cd0*/  ISETP.NE.AND.EX P1, PT, R3, RZ, PT, P0 ;  /* 0x000000ff0300720c */ /* 0x000fe40003f25300 */
[----:B------:R-:W2:Y:S05]  /*8ce0*/  LDC.64 R2, c[0x0][0x778] ;  /* 0x0001de00ff027b82 */ /* 0x000eaa0000000a00 */
[----:B------:R-:W3:Y:S01]  /*8cf0*/  @P3 LDG.E R16, desc[UR38][R4.64] ;  /* 0x0000002604103981 */ /* 0x000ee2000c1e1900 */
[----:B-1----:R-:W-:-:S03]  /*8d00*/  ISETP.NE.U32.AND P0, PT, R12, RZ, PT ;  /* 0x000000ff0c00720c */ /* 0x002fc60003f05070 */
[----:B------:R-:W4:Y:S01]  /*8d10*/  @P3 LDG.E R14, desc[UR38][R4.64] ;  /* 0x00000026040e3981 */ /* 0x000f22000c1e1900 */
[----:B------:R-:W-:Y:S01]  /*8d20*/  ISETP.NE.AND.EX P0, PT, R13, RZ, PT, P0 ;  /* 0x000000ff0d00720c */ /* 0x000fe20003f05300 */
[----:B------:R-:W1:Y:S08]  /*8d30*/  @P1 LDC.64 R6, c[0x0][0x780] ;  /* 0x0001e000ff061b82 */ /* 0x000e700000000a00 */
[----:B------:R-:W1:Y:S01]  /*8d40*/  LDC R13, c[0x0][0x280] ;  /* 0x0000a000ff0d7b82 */ /* 0x000e620000000800 */
[----:B------:R-:W-:-:S02]  /*8d50*/  IMAD.MOV.U32 R12, RZ, RZ, RZ ;  /* 0x000000ffff0c7224 */ /* 0x000fc400078e00ff */
[----:B--2---:R-:W-:-:S05]  /*8d60*/  IMAD.WIDE R2, R9, 0x4, R2 ;  /* 0x0000000409027825 */ /* 0x004fca00078e0202 */
[----:B------:R2:W5:Y:S01]  /*8d70*/  @P0 LDG.E R12, desc[UR38][R2.64] ;  /* 0x00000026020c0981 */ /* 0x000562000c1e1900 */
[----:B-1----:R-:W-:-:S05]  /*8d80*/  @P1 IMAD.WIDE R6, R9, 0x4, R6 ;  /* 0x0000000409061825 */ /* 0x002fca00078e0206 */
[----:B------:R2:W5:Y:S01]  /*8d90*/  @P1 LDG.E R13, desc[UR38][R6.64] ;  /* 0x00000026060d1981 */ /* 0x000562000c1e1900 */
[----:B------:R-:W-:Y:S01]  /*8da0*/  ISETP.NE.U32.AND P2, PT, RZ, UR8, PT ;  /* 0x00000008ff007c0c */ /* 0x000fe2000bf45070 */
[----:B------:R-:W-:-:S03]  /*8db0*/  UMOV UR6, URZ ;  /* 0x0000003f00067c82 */ /* 0x000fc60008000000 */
[----:B------:R-:W-:Y:S01]  /*8dc0*/  ISETP.NE.AND.EX P2, PT, RZ, UR9, PT, P2 ;  /* 0x00000009ff007c0c */ /* 0x000fe2000bf45320 */
[----:B---3--:R-:W-:-:S05]  /*8dd0*/  @P3 IMAD R16, R9, 0x40, R16 ;  /* 0x0000004009103824 */ /* 0x008fca00078e0210 */
[----:B------:R-:W-:-:S13]  /*8de0*/  @P3 R2UR UR4, R16 ;  /* 0x00000000100432ca */ /* 0x000fda00000e0000 */
[----:B------:R-:W-:-:S04]  /*8df0*/  @UP0 USHF.R.S32.HI UR5, URZ, 0x1f, UR4 ;  /* 0x0000001f3f050899 */ /* 0x000fc80008011404 */
[----:B------:R-:W-:-:S04]  /*8e00*/  @UP0 ULEA.HI UR5, UR5, UR4, URZ, 0x6 ;  /* 0x0000000405050291 */ /* 0x000fc8000f8f303f */
[----:B------:R-:W-:Y:S01]  /*8e10*/  @UP0 ULOP3.LUT UR7, UR5, 0xffffffc0, URZ, 0xc0, !UPT ;  /* 0xffffffc005070892 */ /* 0x000fe2000f8ec03f */
[----:B----4-:R-:W-:-:S03]  /*8e20*/  @P3 R2UR UR6, R14 ;  /* 0x000000000e0632ca */ /* 0x010fc600000e0000 */
[----:B------:R-:W-:Y:S01]  /*8e30*/  @UP0 USHF.R.S32.HI UR8, URZ, 0x1f, UR7 ;  /* 0x0000001f3f080899 */ /* 0x000fe20008011407 */
[----:B--2---:R-:W-:Y:S11]  /*8e40*/  @P1 BRA `(.L_x_3244) ;  /* 0x0000000000101947 */ /* 0x004ff60003800000 */
[----:B------:R-:W-:Y:S05]  /*8e50*/  @!P3 BRA `(.L_x_3244) ;  /* 0x00000000000cb947 */ /* 0x000fea0003800000 */
[----:B------:R-:W2:Y:S04]  /*8e60*/  LDG.E R6, desc[UR38][R4.64] ;  /* 0x0000002604067981 */ /* 0x000ea8000c1e1900 */
[----:B-----5:R-:W2:Y:S02]  /*8e70*/  LDG.E R13, desc[UR38][R4.64+0x4] ;  /* 0x00000426040d7981 */ /* 0x020ea4000c1e1900 */
[----:B--2---:R-:W-:-:S07]  /*8e80*/  IMAD.IADD R13, R13, 0x1, -R6 ;  /* 0x000000010d0d7824 */ /* 0x004fce00078e0a06 */
.L_x_3244:
[----:B------:R-:W-:Y:S01]  /*8e90*/  ULDC UR9, c[0x0][0x290] ;  /* 0x0000a40000097ab9 */ /* 0x000fe20000000800 */
[----:B------:R-:W-:Y:S01]  /*8ea0*/  UMOV UR4, URZ ;  /* 0x0000003f00047c82 */ /* 0x000fe20008000000 */
[----:B------:R-:W-:Y:S01]  /*8eb0*/  UMOV UR5, URZ ;  /* 0x0000003f00057c82 */ /* 0x000fe20008000000 */
[----:B------:R-:W-:Y:S01]  /*8ec0*/  IMAD.U32 R4, RZ, RZ, UR9 ;  /* 0x00000009ff047e24 */ /* 0x000fe2000f8e00ff */
[----:B------:R-:W-:Y:S01]  /*8ed0*/  @UP0 UMOV UR4, UR7 ;  /* 0x0000000700040c82 */ /* 0x000fe20008000000 */
[----:B------:R-:W-:Y:S01]  /*8ee0*/  @UP0 UMOV UR5, UR8 ;  /* 0x0000000800050c82 */ /* 0x000fe20008000000 */
[----:B------:R-:W-:Y:S05]  /*8ef0*/  @!P2 BRA `(.L_x_3245) ;  /* 0x000000000010a947 */ /* 0x000fea0003800000 */
[----:B------:R-:W1:Y:S02]  /*8f00*/  LDC.64 R2, c[0x0][0x788] ;  /* 0x0001e200ff027b82 */ /* 0x000e640000000a00 */
[----:B-1----:R-:W-:-:S05]  /*8f10*/  IMAD.WIDE R2, R9, 0x4, R2 ;  /* 0x0000000409027825 */ /* 0x002fca00078e0202 */
[----:B------:R1:W5:Y:S01]  /*8f20*/  LDG.E R4, desc[UR38][R2.64] ;  /* 0x0000002602047981 */ /* 0x000362000c1e1900 */
[----:B------:R-:W-:Y:S05]  /*8f30*/  BRA `(.L_x_3246) ;  /* 0x0000000000107947 */ /* 0x000fea0003800000 */
.L_x_3245:
[----:B------:R-:W-:Y:S05]  /*8f40*/  @!P0 BRA `(.L_x_3246) ;  /* 0x00000000000c8947 */ /* 0x000fea0003800000 */
[----:B------:R-:W2:Y:S04]  /*8f50*/  LDG.E R5, desc[UR38][R2.64] ;  /* 0x0000002602057981 */ /* 0x000ea8000c1e1900 */
[----:B------:R-:W2:Y:S02]  /*8f60*/  LDG.E R4, desc[UR38][R2.64+0x4] ;  /* 0x0000042602047981 */ /* 0x000ea4000c1e1900 */
[----:B--2---:R-:W-:-:S07]  /*8f70*/  IMAD.IADD R4, R4, 0x1, -R5 ;  /* 0x0000000104047824 */ /* 0x004fce00078e0a05 */
.L_x_3246:
[----:B-1---5:R-:W-:Y:S01]  /*8f80*/  IMAD R3, R0, 0x60, R13 ;  /* 0x0000006000037824 */ /* 0x022fe200078e020d */
[----:B------:R-:W-:Y:S01]  /*8f90*/  ULDC UR7, c[0x0][0x74c] ;  /* 0x0001d30000077ab9 */ /* 0x000fe20000000800 */
[----:B------:R-:W-:Y:S02]  /*8fa0*/  VIADD R13, R13, 0x3f ;  /* 0x0000003f0d0d7836 */ /* 0x000fe40000000000 */
[----:B------:R-:W-:Y:S01]  /*8fb0*/  IMAD.MOV.U32 R16, RZ, RZ, 0x1 ;  /* 0x00000001ff107424 */ /* 0x000fe200078e00ff */
[----:B------:R-:W-:Y:S02]  /*8fc0*/  IADD3 R3, R3, -UR7, -R4 ;  /* 0x8000000703037c10 */ /* 0x000fe4000fffe804 */
[----:B------:R-:W-:Y:S02]  /*8fd0*/  SHF.R.S32.HI R2, RZ, 0x1f, R13 ;  /* 0x0000001fff027819 */ /* 0x000fe4000001140d */
[----:B------:R-:W-:Y:S02]  /*8fe0*/  SHF.R.S32.HI R4, RZ, 0x1f, R3 ;  /* 0x0000001fff047819 */ /* 0x000fe40000011403 */
[----:B------:R-:W-:-:S02]  /*8ff0*/  LEA.HI R2, R2, R13, RZ, 0x6 ;  /* 0x0000000d02027211 */ /* 0x000fc400078f30ff */
[----:B------:R-:W-:-:S04]  /*9000*/  LEA.HI R4, R4, R3, RZ, 0x6 ;  /* 0x0000000304047211 */ /* 0x000fc800078f30ff */
[----:B------:R-:W-:Y:S02]  /*9010*/  SHF.R.S32.HI R3, RZ, 0x6, R4 ;  /* 0x00000006ff037819 */ /* 0x000fe40000011404 */
[----:B------:R-:W-:Y:S01]  /*9020*/  SHF.R.S32.HI R4, RZ, 0x6, R2 ;  /* 0x00000006ff047819 */ /* 0x000fe20000011402 */
[----:B------:R-:W-:Y:S01]  /*9030*/  IMAD.MOV.U32 R2, RZ, RZ, RZ ;  /* 0x000000ffff027224 */ /* 0x000fe200078e00ff */
[----:B------:R-:W-:-:S04]  /*9040*/  VIMNMX R5, RZ, R3, !PT ;  /* 0x00000003ff057248 */ /* 0x000fc80007fe0100 */
[----:B------:R-:W-:-:S13]  /*9050*/  ISETP.GT.AND P1, PT, R4, R5, PT ;  /* 0x000000050400720c */ /* 0x000fda0003f24270 */
[----:B------:R-:W-:Y:S05]  /*9060*/  @!P1 BRA `(.L_x_3243) ;  /* 0x00000020007c9947 */ /* 0x000fea0003800000 */
[----:B------:R-:W-:Y:S01]  /*9070*/  ISETP.NE.U32.AND P1, PT, R10, RZ, PT ;  /* 0x000000ff0a00720c */ /* 0x000fe20003f25070 */
[----:B------:R-:W-:Y:S01]  /*9080*/  USHF.R.S32.HI UR7, URZ, 0x1f, UR28 ;  /* 0x0000001f3f077899 */ /* 0x000fe2000801141c */
[----:B------:R-:W-:Y:S01]  /*9090*/  SHF.R.S32.HI R2, RZ, 0x1f, R9 ;  /* 0x0000001fff027819 */ /* 0x000fe20000011409 */
[----:B------:R-:W-:Y:S01]  /*90a0*/  ULDC.64 UR10, c[0x0][0x718] ;  /* 0x0001c600000a7ab9 */ /* 0x000fe20000000a00 */
[----:B------:R-:W-:Y:S01]  /*90b0*/  ISETP.NE.AND.EX P1, PT, R11, RZ, PT, P1 ;  /* 0x000000ff0b00720c */ /* 0x000fe20003f25310 */
[----:B------:R-:W-:Y:S01]  /*90c0*/  UMOV UR8, UR4 ;  /* 0x0000000400087c82 */ /* 0x000fe20008000000 */
[----:B------:R-:W-:Y:S01]  /*90d0*/  UMOV UR9, UR5 ;  /* 0x0000000500097c82 */ /* 0x000fe20008000000 */
[----:B------:R-:W-:Y:S01]  /*90e0*/  R2UR UR37, R9 ;  /* 0x00000000092572ca */ /* 0x000fe200000e0000 */
[----:B------:R-:W-:Y:S01]  /*90f0*/  UIMAD.WIDE.U32 UR4, UR28, UR10, UR8 ;  /* 0x0000000a1c0472a5 */ /* 0x000fe2000f8e0008 */
[----:B------:R-:W-:Y:S01]  /*9100*/  SEL R2, R2, RZ, !P1 ;  /* 0x000000ff02027207 */ /* 0x000fe20004800000 */
[----:B------:R-:W-:Y:S01]  /*9110*/  UIMAD UR10, UR7, UR10, URZ ;  /* 0x0000000a070a72a4 */ /* 0x000fe2000f8e023f */
[----:B------:R-:W-:Y:S01]  /*9120*/  R2UR UR35, R0 ;  /* 0x00000000002372ca */ /* 0x000fe200000e0000 */
[----:B------:R-:W-:Y:S01]  /*9130*/  ULDC.64 UR12, c[0x0][0x730] ;  /* 0x0001cc00000c7ab9 */ /* 0x000fe20000000a00 */
[----:B------:R-:W-:Y:S01]  /*9140*/  R2UR UR14, R2 ;  /* 0x00000000020e72ca */ /* 0x000fe200000e0000 */
[----:B------:R-:W-:Y:S01]  /*9150*/  UIMAD UR10, UR28, UR11, UR10 ;  /* 0x0000000b1c0a72a4 */ /* 0x000fe2000f8e020a */
[----:B------:R-:W-:Y:S01]  /*9160*/  BSSY B0, `(.L_x_3243) ;  /* 0x000020f000007945 */ /* 0x000fe20003800000 */
[----:B------:R-:W-:Y:S01]  /*9170*/  UIMAD UR7, UR7, UR12, URZ ;  /* 0x0000000c070772a4 */ /* 0x000fe2000f8e023f */
[----:B------:R-:W-:Y:S01]  /*9180*/  IMAD.MOV.U32 R2, RZ, RZ, RZ ;  /* 0x000000ffff027224 */ /* 0x000fe200078e00ff */
[----:B------:R-:W-:Y:S01]  /*9190*/  ULDC UR11, c[0x0][0x2e8] ;  /* 0x0000ba00000b7ab9 */ /* 0x000fe20000000800 */
[----:B------:R-:W-:Y:S01]  /*91a0*/  UIMAD.WIDE.U32 UR8, UR28, UR12, UR8 ;  /* 0x0000000c1c0872a5 */ /* 0x000fe2000f8e0008 */
[----:B------:R-:W-:Y:S01]  /*91b0*/  IMAD.MOV.U32 R16, RZ, RZ, 0x1 ;  /* 0x00000001ff107424 */ /* 0x000fe200078e00ff */
[----:B------:R-:W-:Y:S01]  /*91c0*/  UISETP.NE.AND UP0, UPT, UR11, 0x1, UPT ;  /* 0x000000010b00788c */ /* 0x000fe2000bf05270 */
[----:B------:R-:W-:Y:S01]  /*91d0*/  R2UR UR11, R12 ;  /* 0x000000000c0b72ca */ /* 0x000fe200000e0000 */
[----:B------:R-:W-:Y:S01]  /*91e0*/  UIMAD UR7, UR28, UR13, UR7 ;  /* 0x0000000d1c0772a4 */ /* 0x000fe2000f8e0207 */
[----:B------:R-:W-:Y:S01]  /*91f0*/  VOTEU.ANY UP1, P1 ;  /* 0x00000000003f7886 */ /* 0x000fe20000820100 */
[----:B------:R-:W-:-:S02]  /*9200*/  USEL UR29, UR37, URZ, !UP1 ;  /* 0x0000003f251d7287 */ /* 0x000fc4000c800000 */
[----:B------:R-:W-:Y:S01]  /*9210*/  VOTEU.ANY UP1, P0 ;  /* 0x00000000003f7886 */ /* 0x000fe20000020100 */
[----:B------:R-:W-:Y:S01]  /*9220*/  ELECT P0, URZ, PT ;  /* 0x00000000003f782f */ /* 0x000fe20003800000 */
[----:B------:R-:W-:Y:S01]  /*9230*/  ULDC.64 UR12, c[0x0][0x720] ;  /* 0x0001c800000c7ab9 */ /* 0x000fe20000000a00 */
[----:B------:R-:W-:Y:S01]  /*9240*/  UIADD3 UR9, UR9, UR7, URZ ;  /* 0x0000000709097290 */ /* 0x000fe2000fffe03f */
[----:B------:R-:W-:Y:S01]  /*9250*/  ULDC.64 UR16, c[0x0][0x738] ;  /* 0x0001ce0000107ab9 */ /* 0x000fe20000000a00 */
[----:B------:R-:W-:Y:S02]  /*9260*/  UIADD3 UR5, UR5, UR10, URZ ;  /* 0x0000000a05057290 */ /* 0x000fe4000fffe03f */
[----:B------:R-:W-:Y:S02]  /*9270*/  UIMAD UR7, UR14, UR12, URZ ;  /* 0x0000000c0e0772a4 */ /* 0x000fe4000f8e023f */
[----:B------:R-:W-:Y:S02]  /*9280*/  UIMAD UR10, UR14, UR16, URZ ;  /* 0x000000100e0a72a4 */ /* 0x000fe4000f8e023f */
[----:B------:R-:W-:-:S02]  /*9290*/  UIMAD.WIDE.U32 UR14, UR16, UR29, UR8 ;  /* 0x0000001d100e72a5 */ /* 0x000fc4000f8e0008 */
[----:B------:R-:W-:Y:S01]  /*92a0*/  UIMAD.WIDE.U32 UR22, UR12, UR29, UR4 ;  /* 0x0000001d0c1672a5 */ /* 0x000fe2000f8e0004 */
[----:B------:R-:W-:Y:S01]  /*92b0*/  @UP0 ULDC UR8, c[0x0][0x2ec] ;  /* 0x0000bb0000080ab9 */ /* 0x000fe20000000800 */
[----:B------:R-:W-:Y:S02]  /*92c0*/  UIMAD UR5, UR13, UR29, UR7 ;  /* 0x0000001d0d0572a4 */ /* 0x000fe4000f8e0207 */
[----:B------:R-:W-:Y:S01]  /*92d0*/  UIMAD.WIDE.U32 UR8, UR28, UR8, URZ ;  /* 0x000000081c0872a5 */ /* 0x000fe2000f8e003f */
[----:B------:R-:W-:Y:S01]  /*92e0*/  @UP0 ULDC UR7, c[0x0][0x2f0] ;  /* 0x0000bc0000070ab9 */ /* 0x000fe20000000800 */
[----:B------:R-:W-:Y:S01]  /*92f0*/  UMOV UR36, UR28 ;  /* 0x0000001c00247c82 */ /* 0x000fe20008000000 */
[----:B------:R-:W-:Y:S02]  /*9300*/  UIMAD UR4, UR17, UR29, UR10 ;  /* 0x0000001d110472a4 */ /* 0x000fe4000f8e020a */
[----:B------:R-:W-:Y:S02]  /*9310*/  USEL UR37, UR37, URZ, !UP1 ;  /* 0x0000003f25257287 */ /* 0x000fe4000c800000 */
[----:B------:R-:W-:-:S02]  /*9320*/  UIMAD UR35, UR35, 0x60, UR11 ;  /* 0x00000060232378a4 */ /* 0x000fc4000f8e020b */
        /* <DEDUP_REMOVED lines=14> */
.L_x_3275:
        /* <DEDUP_REMOVED lines=9> */
.L_x_3249:
        /* <DEDUP_REMOVED lines=112> */
.L_x_3260:
[----:B-1----:R-:W-:-:S05]  /*9ba0*/  IMAD.MOV.U32 R6, RZ, RZ, 0x1 ;  /* 0x00000001ff067424 */ /* 0x002fca00078e00ff */
[----:B------:R-:W-:-:S04]  /*9bb0*/  SHF.L.U32 R6, R6, 0x1f, RZ ;  /* 0x0000001f06067819 */ /* 0x000fc800000006ff */
[----:B------:R-:W1:Y:S02]  /*9bc0*/  SYNCS.PHASECHK.TRANS64.TRYWAIT P1, [R0+URZ+0x36438], R6 ;  /* 0x03643806000075a7 */ /* 0x000e64000802017f */
[----:B-1----:R-:W-:Y:S05]  /*9bd0*/  @!P1 BRA `(.L_x_3252) ;  /* 0x0000001800a09947 */ /* 0x002fea0003800000 */
.L_x_3276:
[----:B------:R-:W-:Y:S05]  /*9be0*/  @P0 BRA `(.L_x_3253) ;  /* 0x0000000000140947 */ /* 0x000fea0003800000 */
[----:B------:R-:W-:Y:S01]  /*9bf0*/  ISETP.NE.AND P1, PT, R18, RZ, PT ;  /* 0x000000ff1200720c */ /* 0x000fe20003f25270 */
[----:B------:R-:W-:-:S04]  /*9c00*/  IMAD.MOV.U32 R3, RZ, RZ, 0x6100 ;  /* 0x00006100ff037424 */ /* 0x000fc800078e00ff */
[----:B------:R2:W-:Y:S08]  /*9c10*/  SYNCS.ARRIVE.TRANS64 RZ, [R0+URZ+0x36430], R3 ;  /* 0x0364300300ff79a7 */ /* 0x0005f0000800003f */
[----:B------:R-:W-:Y:S05]  /*9c20*/  @!P1 BRA `(.L_x_3253) ;  /* 0x0000000000049947 */ /* 0x000fea0003800000 */
[----:B------:R-:W-:Y:S01]  /*9c30*/  BPT.TRAP 0x1 ;  /* 0x000000040000795c */ /* 0x000fe20000300000 */
.L_x_3253:
        /* <DEDUP_REMOVED lines=48> */
.L_x_3277:
[----:B------:R-:W-:Y:S05]  /*9f40*/  @P0 BRA `(.L_x_3255) ;  /* 0x0000000000140947 */ /* 0x000fea0003800000 */
[----:B------:R-:W-:Y:S01]  /*9f50*/  ISETP.NE.AND P1, PT, R18, RZ, PT ;  /* 0x000000ff1200720c */ /* 0x000fe20003f25270 */
[----:B--2---:R-:W-:-:S04]  /*9f60*/  IMAD.MOV.U32 R3, RZ, RZ, 0x6100 ;  /* 0x00006100ff037424 */ /* 0x004fc800078e00ff */
[----:B------:R3:W-:Y:S08]  /*9f70*/  SYNCS.ARRIVE.TRANS64 RZ, [R0+URZ+0x36418], R3 ;  /* 0x0364180300ff79a7 */ /* 0x0007f0000800003f */
[----:B------:R-:W-:Y:S05]  /*9f80*/  @!P1 BRA `(.L_x_3255) ;  /* 0x0000000000049947 */ /* 0x000fea0003800000 */
[----:B------:R-:W-:Y:S01]  /*9f90*/  BPT.TRAP 0x1 ;  /* 0x000000040000795c */ /* 0x000fe20000300000 */
.L_x_3255:
        /* <DEDUP_REMOVED lines=47> */
.L_x_3278:
        /* <DEDUP_REMOVED lines=8> */
.L_x_3257:
        /* <DEDUP_REMOVED lines=37> */
.L_x_3280:
[----:B------:R-:W-:Y:S05]  /*a560*/  @P0 BRA `(.L_x_3259) ;  /* 0x0000000000140947 */ /* 0x000fea0003800000 */
[----:B------:R-:W-:Y:S01]  /*a570*/  ISETP.NE.AND P1, PT, R18, RZ, PT ;  /* 0x000000ff1200720c */ /* 0x000fe20003f25270 */
[----:B--2---:R-:W-:-:S04]  /*a580*/  IMAD.MOV.U32 R5, RZ, RZ, 0x6100 ;  /* 0x00006100ff057424 */ /* 0x004fc800078e00ff */
[----:B------:R3:W-:Y:S08]  /*a590*/  SYNCS.ARRIVE.TRANS64 RZ, [R0+URZ+0x36410], R5 ;  /* 0x0364100500ff79a7 */ /* 0x0007f0000800003f */
[----:B------:R-:W-:Y:S05]  /*a5a0*/  @!P1 BRA `(.L_x_3259) ;  /* 0x0000000000049947 */ /* 0x000fea0003800000 */
[----:B------:R-:W-:Y:S01]  /*a5b0*/  BPT.TRAP 0x1 ;  /* 0x000000040000795c */ /* 0x000fe20000300000 */
.L_x_3259:
        /* <DEDUP_REMOVED lines=44> */
.L_x_3251:
[----:B------:R-:W-:Y:S01]  /*a880*/  ISETP.NE.AND P1, PT, R20, RZ, PT ;  /* 0x000000ff1400720c */ /* 0x000fe20003f25270 */
[----:B------:R-:W-:Y:S02]  /*a890*/  IMAD.MOV.U32 R16, RZ, RZ, 0x1 ;  /* 0x00000001ff107424 */ /* 0x000fe400078e00ff */
[----:B------:R-:W-:-:S10]  /*a8a0*/  IMAD.MOV.U32 R5, RZ, RZ, R14 ;  /* 0x000000ffff057224 */ /* 0x000fd400078e000e */
[----:B------:R-:W-:Y:S05]  /*a8b0*/  @!P1 BRA `(.L_x_3250) ;  /* 0x00000004008c9947 */ /* 0x000fea0003800000 */
[----:B------:R-:W2:Y:S02]  /*a8c0*/  SYNCS.PHASECHK.TRANS64.TRYWAIT P1, [R0+URZ+0x36438], R6 ;  /* 0x03643806000075a7 */ /* 0x000ea4000802017f */
[----:B--2---:R-:W-:Y:S05]  /*a8d0*/  @!P1 BRA `(.L_x_3261) ;  /* 0x0000000c00c09947 */ /* 0x004fea0003800000 */
.L_x_3281:
[----:B------:R-:W-:Y:S05]  /*a8e0*/  @P0 BRA `(.L_x_3262) ;  /* 0x0000000000140947 */ /* 0x000fea0003800000 */
[----:B------:R-:W-:Y:S01]  /*a8f0*/  ISETP.NE.AND P1, PT, R18, RZ, PT ;  /* 0x000000ff1200720c */ /* 0x000fe20003f25270 */
[----:B------:R-:W-:-:S04]  /*a900*/  IMAD.MOV.U32 R5, RZ, RZ, 0x6100 ;  /* 0x00006100ff057424 */ /* 0x000fc800078e00ff */
[----:B------:R3:W-:Y:S08]  /*a910*/  SYNCS.ARRIVE.TRANS64 RZ, [R0+URZ+0x36430], R5 ;  /* 0x0364300500ff79a7 */ /* 0x0007f0000800003f */
[----:B------:R-:W-:Y:S05]  /*a920*/  @!P1 BRA `(.L_x_3262) ;  /* 0x0000000000049947 */ /* 0x000fea0003800000 */
[----:B------:R-:W-:Y:S01]  /*a930*/  BPT.TRAP 0x1 ;  /* 0x000000040000795c */ /* 0x000fe20000300000 */
.L_x_3262:
        /* <DEDUP_REMOVED lines=42> */
.L_x_3282:
[----:B------:R-:W-:Y:S01]  /*abe0*/  IMAD.MOV.U32 R16, RZ, RZ, RZ ;  /* 0x000000ffff107224 */ /* 0x000fe200078e00ff */
[----:B------:R-:W-:Y:S06]  /*abf0*/  @P0 BRA `(.L_x_3264) ;  /* 0x0000000000140947 */ /* 0x000fec0003800000 */
[----:B------:R-:W-:Y:S01]  /*ac00*/  ISETP.NE.AND P1, PT, R18, RZ, PT ;  /* 0x000000ff1200720c */ /* 0x000fe20003f25270 */
[----:B-1----:R-:W-:-:S04]  /*ac10*/  IMAD.MOV.U32 R5, RZ, RZ, 0x6100 ;  /* 0x00006100ff057424 */ /* 0x002fc800078e00ff */
[----:B------:R2:W-:Y:S08]  /*ac20*/  SYNCS.ARRIVE.TRANS64 RZ, [R0+URZ+0x36418], R5 ;  /* 0x0364180500ff79a7 */ /* 0x0005f0000800003f */
[----:B------:R-:W-:Y:S05]  /*ac30*/  @!P1 BRA `(.L_x_3264) ;  /* 0x0000000000049947 */ /* 0x000fea0003800000 */
[----:B------:R-:W-:Y:S01]  /*ac40*/  BPT.TRAP 0x1 ;  /* 0x000000040000795c */ /* 0x000fe20000300000 */
.L_x_3264:
        /* <DEDUP_REMOVED lines=42> */
.L_x_3250:
[----:B------:R-:W-:-:S04]  /*aef0*/  SHF.L.U32 R3, R16, 0x1f, RZ ;  /* 0x0000001f10037819 */ /* 0x000fc800000006ff */
[----:B------:R-:W2:Y:S02]  /*af00*/  SYNCS.PHASECHK.TRANS64.TRYWAIT P1, [R0+URZ+0x36438], R3 ;  /* 0x03643803000075a7 */ /* 0x000ea4000802017f */
[----:B--2---:R-:W-:Y:S05]  /*af10*/  @!P1 BRA `(.L_x_3265) ;  /* 0x0000000800589947 */ /* 0x004fea0003800000 */
.L_x_3283:
[----:B------:R-:W-:Y:S05]  /*af20*/  @P0 BRA `(.L_x_3266) ;  /* 0x0000000000180947 */ /* 0x000fea0003800000 */
[----:B------:R-:W3:Y:S01]  /*af30*/  S2R R2, SR_TID.X ;  /* 0x0000000000027919 */ /* 0x000ee20000002100 */
[----:B--2---:R-:W-:-:S04]  /*af40*/  IMAD.MOV.U32 R3, RZ, RZ, 0x6100 ;  /* 0x00006100ff037424 */ /* 0x004fc800078e00ff */
[----:B------:R4:W-:Y:S01]  /*af50*/  SYNCS.ARRIVE.TRANS64 RZ, [R0+URZ+0x36430], R3 ;  /* 0x0364300300ff79a7 */ /* 0x0009e2000800003f */
[----:B---3--:R-:W-:-:S13]  /*af60*/  LOP3.LUT P0, RZ, R2, 0x1f, RZ, 0xc0, !PT ;  /* 0x0000001f02ff7812 */ /* 0x008fda000780c0ff */
[----:B----4-:R-:W-:Y:S05]  /*af70*/  @!P0 BRA `(.L_x_3266) ;  /* 0x0000000000048947 */ /* 0x010fea0003800000 */
[----:B------:R-:W-:Y:S01]  /*af80*/  BPT.TRAP 0x1 ;  /* 0x000000040000795c */ /* 0x000fe20000300000 */
.L_x_3266:
        /* <DEDUP_REMOVED lines=22> */
[----:B------:R-:W-:Y:S01]  /*b0f0*/  SEL R8, RZ, 0x1, P0 ;  /* 0x00000001ff087807 */ /* 0x000fe20000000000 */
        /* <DEDUP_REMOVED lines=20> */
[----:B---3--:R-:W-:Y:S01]  /*b240*/  NOP ;  /* 0x0000000000007918 */ /* 0x008fe20000000000 */
.L_x_3247:
[----:B------:R-:W-:Y:S05]  /*b250*/  BSYNC B0 ;  /* 0x0000000000007941 */ /* 0x000fea0003800000 */
.L_x_3243:
[----:B------:R-:W-:-:S03]  /*b260*/  UMOV UR7, 0xffffffff ;  /* 0xffffffff00077882 */ /* 0x000fc60000000000 */
[----:B------:R-:W-:Y:S05]  /*b270*/  BRA.DIV UR7, `(.L_x_3267) ;  /* 0x0000000607947947 */ /* 0x000fea000b800000 */
[----:B------:R-:W-:-:S13]  /*b280*/  ELECT P6, URZ, PT ;  /* 0x00000000003f782f */ /* 0x000fda00038c0000 */
.L_x_3286:
[----:B------:R-:W-:Y:S05]  /*b290*/  @!P6 BRA `(.L_x_3125) ;  /* 0x000000000074e947 */ /* 0x000fea0003800000 */
[----:B-12---:R-:W2:Y:S02]  /*b2a0*/  LDL.LU R0, [R1+0x4] ;  /* 0x0000040001007983 */ /* 0x006ea40000300800 */
[----:B--2---:R-:W-:-:S04]  /*b2b0*/  LOP3.LUT R0, R0, 0x2, RZ, 0xfc, !PT ;  /* 0x0000000200007812 */ /* 0x004fc800078efcff */
[----:B------:R-:W-:-:S13]  /*b2c0*/  ISETP.NE.AND P2, PT, R0, 0x3, PT ;  /* 0x000000030000780c */ /* 0x000fda0003f45270 */
[----:B------:R-:W-:Y:S05]  /*b2d0*/  @!P2 BRA `(.L_x_3268) ;  /* 0x000000000004a947 */ /* 0x000fea0003800000 */
[----:B------:R-:W-:Y:S01]  /*b2e0*/  BPT.TRAP 0x1 ;  /* 0x000000040000795c */ /* 0x000fe20000300000 */
.L_x_3268:
        /* <DEDUP_REMOVED lines=15> */
.L_x_3287:
[----:B------:R-:W2:Y:S02]  /*b3e0*/  SYNCS.PHASECHK.TRANS64.TRYWAIT P0, [R3+URZ], R2 ;  /* 0x00000002030075a7 */ /* 0x000ea4000800017f */
[----:B--2---:R-:W-:Y:S05]  /*b3f0*/  @!P0 BRA `(.L_x_3270) ;  /* 0x0000000400688947 */ /* 0x004fea0003800000 */
.L_x_3288:
[----:B------:R-:W-:Y:S05]  /*b400*/  @!P2 BRA `(.L_x_3271) ;  /* 0x000000000004a947 */ /* 0x000fea0003800000 */
[----:B------:R-:W-:Y:S01]  /*b410*/  BPT.TRAP 0x1 ;  /* 0x000000040000795c */ /* 0x000fe20000300000 */
.L_x_3271:
[----:B------:R-:W-:-:S07]  /*b420*/  SHF.L.U32 R16, R16, 0x1f, RZ ;  /* 0x0000001f10107819 */ /* 0x000fce00000006ff */
.L_x_3272:
[----:B---3--:R3:W4:Y:S02]  /*b430*/  SYNCS.PHASECHK.TRANS64.TRYWAIT P0, [R9+URZ+0x36438], R16 ;  /* 0x03643810090075a7 */ /* 0x008724000800017f */
[----:B----4-:R-:W-:Y:S05]  /*b440*/  @!P0 NANOSLEEP.SYNCS 0x989680 ;  /* 0x009896800000895d */ /* 0x010fea0003900000 */
[----:B------:R-:W4:Y:S02]  /*b450*/  @!P0 SYNCS.PHASECHK.TRANS64 P0, [R9+URZ+0x36438], R16 ;  /* 0x03643810090085a7 */ /* 0x000f24000800007f */
[----:B----4-:R-:W-:Y:S05]  /*b460*/  @!P0 BRA `(.L_x_3272) ;  /* 0xfffffffc00f08947 */ /* 0x010fea000383ffff */
.L_x_3125:
[----:B------:R-:W-:Y:S05]  /*b470*/  BSYNC B6 ;  /* 0x0000000000067941 */ /* 0x000fea0003800000 */
.L_x_3117:
[----:B------:R-:W-:Y:S05]  /*b480*/  EXIT ;  /* 0x000000000000794d */ /* 0x000fea0003800000 */
.L_x_3135:
[----:B------:R-:W-:Y:S02]  /*b490*/  IMAD.MOV.U32 R12, RZ, RZ, RZ ;  /* 0x000000ffff0c7224 */ /* 0x000fe400078e00ff */
[----:B------:R-:W-:Y:S02]  /*b4a0*/  IMAD.MOV.U32 R11, RZ, RZ, 0x1f ;  /* 0x0000001fff0b7424 */ /* 0x000fe400078e00ff */
[----:B------:R-:W-:-:S07]  /*b4b0*/  IMAD.MOV.U32 R15, RZ, RZ, -0x1 ;  /* 0xffffffffff0f7424 */ /* 0x000fce00078e00ff */
[----:B---3--:R-:W-:Y:S05]  /*b4c0*/  WARPSYNC.COLLECTIVE R15, `(.L_x_3273) ;  /* 0x000000000f087348 */ /* 0x008fea0003c00000 */
[----:B------:R1:W2:Y:S02]  /*b4d0*/  SHFL.IDX P6, R14, R13, R12, R11 ;  /* 0x0000000c0d0e7389 */ /* 0x0002a400000c000b */
[----:B-123--:R-:W-:Y:S01]  /*b4e0*/  ENDCOLLECTIVE ;  /* 0x000000000000791b */ /* 0x00efe20003800000 */
.L_x_3273:
[----:B------:R-:W-:Y:S05]  /*b4f0*/  BRA `(.L_x_3274) ;  /* 0xffffff60004c7947 */ /* 0x000fea000383ffff */
.L_x_3137:
[----:B--2---:R-:W-:-:S04]  /*b500*/  IMAD.U32 R0, RZ, RZ, UR36 ;  /* 0x00000024ff007e24 */ /* 0x004fc8000f8e00ff */
[----:B------:R2:W4:Y:S03]  /*b510*/  SYNCS.PHASECHK.TRANS64.TRYWAIT P0, [R0+URZ+0x36400], R10 ;  /* 0x0364000a000075a7 */ /* 0x000526000800017f */
[----:B----4-:R-:W-:Y:S05]  /*b520*/  @!P0 NANOSLEEP.SYNCS 0x989680 ;  /* 0x009896800000895d */ /* 0x010fea0003900000 */
[----:B------:R-:W4:Y:S02]  /*b530*/  @!P0 SYNCS.PHASECHK.TRANS64 P0, [R0+URZ+0x36400], R10 ;  /* 0x0364000a000085a7 */ /* 0x000f24000800007f */
[----:B----4-:R-:W-:Y:S05]  /*b540*/  @!P0 BRA `(.L_x_3137) ;  /* 0xfffffffc00ec8947 */ /* 0x010fea000383ffff */
[----:B------:R-:W-:Y:S05]  /*b550*/  BRA `(.L_x_3136) ;  /* 0xffffff6000887947 */ /* 0x000fea000383ffff */
.L_x_3141:
[----:B---3--:R3:W4:Y:S02]  /*b560*/  SYNCS.PHASECHK.TRANS64.TRYWAIT P1, [R3+URZ+0x36410], R10 ;  /* 0x0364100a030075a7 */ /* 0x008724000802017f */
[----:B----4-:R-:W-:Y:S05]  /*b570*/  @!P1 NANOSLEEP.SYNCS 0x989680 ;  /* 0x009896800000995d */ /* 0x010fea0003900000 */
[----:B------:R-:W4:Y:S02]  /*b580*/  @!P1 SYNCS.PHASECHK.TRANS64 P1, [R3+URZ+0x36410], R10 ;  /* 0x0364100a030095a7 */ /* 0x000f24000802007f */
[----:B----4-:R-:W-:Y:S05]  /*b590*/  @!P1 BRA `(.L_x_3141) ;  /* 0xfffffffc00f09947 */ /* 0x010fea000383ffff */
[----:B------:R-:W-:Y:S05]  /*b5a0*/  BRA `(.L_x_3140) ;  /* 0xffffff6800487947 */ /* 0x000fea000383ffff */
.L_x_3145:
[----:B-1----:R-:W-:-:S04]  /*b5b0*/  IMAD.U32 R121, RZ, RZ, UR36 ;  /* 0x00000024ff797e24 */ /* 0x002fc8000f8e00ff */
[----:B------:R1:W2:Y:S03]  /*b5c0*/  SYNCS.PHASECHK.TRANS64.TRYWAIT P1, [R121+URZ+0x36430], R14 ;  /* 0x0364300e790075a7 */ /* 0x0002a6000802017f */
[----:B--2---:R-:W-:Y:S05]  /*b5d0*/  @!P1 NANOSLEEP.SYNCS 0x989680 ;  /* 0x009896800000995d */ /* 0x004fea0003900000 */
[----:B------:R-:W2:Y:S02]  /*b5e0*/  @!P1 SYNCS.PHASECHK.TRANS64 P1, [R121+URZ+0x36430], R14 ;  /* 0x0364300e790095a7 */ /* 0x000ea4000802007f */
[----:B--2---:R-:W-:Y:S05]  /*b5f0*/  @!P1 BRA `(.L_x_3145) ;  /* 0xfffffffc00ec9947 */ /* 0x004fea000383ffff */
[----:B------:R-:W-:Y:S05]  /*b600*/  BRA `(.L_x_3144) ;  /* 0xffffff70006c7947 */ /* 0x000fea000383ffff */
.L_x_3248:
[----:B-1----:R1:W2:Y:S02]  /*b610*/  SYNCS.PHASECHK.TRANS64.TRYWAIT P1, [R0+URZ+0x36420], R6 ;  /* 0x03642006000075a7 */ /* 0x0022a4000802017f */
[----:B--2---:R-:W-:Y:S05]  /*b620*/  @!P1 NANOSLEEP.SYNCS 0x989680 ;  /* 0x009896800000995d */ /* 0x004fea0003900000 */
[----:B------:R-:W2:Y:S02]  /*b630*/  @!P1 SYNCS.PHASECHK.TRANS64 P1, [R0+URZ+0x36420], R6 ;  /* 0x03642006000095a7 */ /* 0x000ea4000802007f */
[----:B--2---:R-:W-:Y:S05]  /*b640*/  @!P1 BRA `(.L_x_3248) ;  /* 0xfffffffc00f09947 */ /* 0x004fea000383ffff */
[----:B------:R-:W-:Y:S05]  /*b650*/  BRA `(.L_x_3275) ;  /* 0xffffffdc006c7947 */ /* 0x000fea000383ffff */
.L_x_3252:
[----:B-1----:R1:W2:Y:S02]  /*b660*/  SYNCS.PHASECHK.TRANS64.TRYWAIT P1, [R0+URZ+0x36438], R6 ;  /* 0x03643806000075a7 */ /* 0x0022a4000802017f */
[----:B--2---:R-:W-:Y:S05]  /*b670*/  @!P1 NANOSLEEP.SYNCS 0x989680 ;  /* 0x009896800000995d */ /* 0x004fea0003900000 */
[----:B------:R-:W2:Y:S02]  /*b680*/  @!P1 SYNCS.PHASECHK.TRANS64 P1, [R0+URZ+0x36438], R6 ;  /* 0x03643806000095a7 */ /* 0x000ea4000802007f */
[----:B--2---:R-:W-:Y:S05]  /*b690*/  @!P1 BRA `(.L_x_3252) ;  /* 0xfffffffc00f09947 */ /* 0x004fea000383ffff */
[----:B------:R-:W-:Y:S05]  /*b6a0*/  BRA `(.L_x_3276) ;  /* 0xffffffe4004c7947 */ /* 0x000fea000383ffff */
.L_x_3254:
[----:B--2---:R2:W3:Y:S02]  /*b6b0*/  SYNCS.PHASECHK.TRANS64.TRYWAIT P1, [R0+URZ+0x36428], R3 ;  /* 0x03642803000075a7 */ /* 0x0044e4000802017f */
[----:B---3--:R-:W-:Y:S05]  /*b6c0*/  @!P1 NANOSLEEP.SYNCS 0x989680 ;  /* 0x009896800000995d */ /* 0x008fea0003900000 */
[----:B------:R-:W3:Y:S02]  /*b6d0*/  @!P1 SYNCS.PHASECHK.TRANS64 P1, [R0+URZ+0x36428], R3 ;  /* 0x03642803000095a7 */ /* 0x000ee4000802007f */
[----:B---3--:R-:W-:Y:S05]  /*b6e0*/  @!P1 BRA `(.L_x_3254) ;  /* 0xfffffffc00f09947 */ /* 0x008fea000383ffff */
[----:B------:R-:W-:Y:S05]  /*b6f0*/  BRA `(.L_x_3277) ;  /* 0xffffffe800107947 */ /* 0x000fea000383ffff */
.L_x_3256:
        /* <DEDUP_REMOVED lines=8> */
.L_x_3258:
[----:B------:R-:W-:-:S07]  /*b780*/  SHF.L.U32 R5, R7, 0x1f, RZ ;  /* 0x0000001f07057819 */ /* 0x000fce00000006ff */
.L_x_3279:
[----:B--2---:R2:W3:Y:S02]  /*b790*/  SYNCS.PHASECHK.TRANS64.TRYWAIT P1, [R0+URZ+0x36420], R5 ;  /* 0x03642005000075a7 */ /* 0x0044e4000802017f */
[----:B---3--:R-:W-:Y:S05]  /*b7a0*/  @!P1 NANOSLEEP.SYNCS 0x989680 ;  /* 0x009896800000995d */ /* 0x008fea0003900000 */
[----:B------:R-:W3:Y:S02]  /*b7b0*/  @!P1 SYNCS.PHASECHK.TRANS64 P1, [R0+URZ+0x36420], R5 ;  /* 0x03642005000095a7 */ /* 0x000ee4000802007f */
[----:B---3--:R-:W-:Y:S05]  /*b7c0*/  @!P1 BRA `(.L_x_3279) ;  /* 0xfffffffc00f09947 */ /* 0x008fea000383ffff */
[----:B------:R-:W-:Y:S05]  /*b7d0*/  BRA `(.L_x_3280) ;  /* 0xffffffec00607947 */ /* 0x000fea000383ffff */
.L_x_3261:
[----:B--2---:R2:W3:Y:S02]  /*b7e0*/  SYNCS.PHASECHK.TRANS64.TRYWAIT P1, [R0+URZ+0x36438], R6 ;  /* 0x03643806000075a7 */ /* 0x0044e4000802017f */
[----:B---3--:R-:W-:Y:S05]  /*b7f0*/  @!P1 NANOSLEEP.SYNCS 0x989680 ;  /* 0x009896800000995d */ /* 0x008fea0003900000 */
[----:B------:R-:W3:Y:S02]  /*b800*/  @!P1 SYNCS.PHASECHK.TRANS64 P1, [R0+URZ+0x36438], R6 ;  /* 0x03643806000095a7 */ /* 0x000ee4000802007f */
[----:B---3--:R-:W-:Y:S05]  /*b810*/  @!P1 BRA `(.L_x_3261) ;  /* 0xfffffffc00f09947 */ /* 0x008fea000383ffff */
[----:B------:R-:W-:Y:S05]  /*b820*/  BRA `(.L_x_3281) ;  /* 0xfffffff0002c7947 */ /* 0x000fea000383ffff */
.L_x_3263:
[----:B-1----:R1:W2:Y:S02]  /*b830*/  SYNCS.PHASECHK.TRANS64.TRYWAIT P1, [R0+URZ+0x36428], R5 ;  /* 0x03642805000075a7 */ /* 0x0022a4000802017f */
[----:B--2---:R-:W-:Y:S05]  /*b840*/  @!P1 NANOSLEEP.SYNCS 0x989680 ;  /* 0x009896800000995d */ /* 0x004fea0003900000 */
[----:B------:R-:W2:Y:S02]  /*b850*/  @!P1 SYNCS.PHASECHK.TRANS64 P1, [R0+URZ+0x36428], R5 ;  /* 0x03642805000095a7 */ /* 0x000ea4000802007f */
[----:B--2---:R-:W-:Y:S05]  /*b860*/  @!P1 BRA `(.L_x_3263) ;  /* 0xfffffffc00f09947 */ /* 0x004fea000383ffff */
[----:B------:R-:W-:Y:S05]  /*b870*/  BRA `(.L_x_3282) ;  /* 0xfffffff000d87947 */ /* 0x000fea000383ffff */
.L_x_3265:
[----:B--2---:R2:W3:Y:S02]  /*b880*/  SYNCS.PHASECHK.TRANS64.TRYWAIT P1, [R0+URZ+0x36438], R3 ;  /* 0x03643803000075a7 */ /* 0x0044e4000802017f */
[----:B---3--:R-:W-:Y:S05]  /*b890*/  @!P1 NANOSLEEP.SYNCS 0x989680 ;  /* 0x009896800000995d */ /* 0x008fea0003900000 */
[----:B------:R-:W3:Y:S02]  /*b8a0*/  @!P1 SYNCS.PHASECHK.TRANS64 P1, [R0+URZ+0x36438], R3 ;  /* 0x03643803000095a7 */ /* 0x000ee4000802007f */
[----:B---3--:R-:W-:Y:S05]  /*b8b0*/  @!P1 BRA `(.L_x_3265) ;  /* 0xfffffffc00f09947 */ /* 0x008fea000383ffff */
[----:B------:R-:W-:Y:S05]  /*b8c0*/  BRA `(.L_x_3283) ;  /* 0xfffffff400947947 */ /* 0x000fea000383ffff */
.L_x_3267:
[----:B------:R-:W-:Y:S01]  /*b8d0*/  BSSY B0, `(.L_x_3284) ;  /* 0x0000006000007945 */ /* 0x000fe20003800000 */
[----:B------:R-:W-:-:S07]  /*b8e0*/  IMAD.MOV.U32 R15, RZ, RZ, -0x1 ;  /* 0xffffffffff0f7424 */ /* 0x000fce00078e00ff */
[----:B-12---:R-:W-:Y:S05]  /*b8f0*/  WARPSYNC.COLLECTIVE R15, `(.L_x_3285) ;  /* 0x000000000f0c7348 */ /* 0x006fea0003c00000 */
[----:B------:R-:W-:Y:S02]  /*b900*/  ELECT P6, UR62, PT ;  /* 0x00000000003e782f */ /* 0x000fe400038c0000 */
[----:B------:R-:W-:Y:S01]  /*b910*/  MOV R14, UR62 ;  /* 0x0000003e000e7c02 */ /* 0x000fe20008000f00 */
[----:B-12---:R-:W-:Y:S10]  /*b920*/  ENDCOLLECTIVE ;  /* 0x000000000000791b */ /* 0x006ff40003800000 */
.L_x_3285:
[----:B------:R-:W-:Y:S05]  /*b930*/  BSYNC B0 ;  /* 0x0000000000007941 */ /* 0x000fea0003800000 */
.L_x_3284:
[----:B------:R-:W-:Y:S05]  /*b940*/  BRA `(.L_x_3286) ;  /* 0xfffffff800507947 */ /* 0x000fea000383ffff */
.L_x_3269:
[----:B-1----:R1:W2:Y:S02]  /*b950*/  SYNCS.PHASECHK.TRANS64.TRYWAIT P0, [R7+URZ], R0 ;  /* 0x00000000070075a7 */ /* 0x0022a4000800017f */
[----:B--2---:R-:W-:Y:S05]  /*b960*/  @!P0 NANOSLEEP.SYNCS 0x989680 ;  /* 0x009896800000895d */ /* 0x004fea0003900000 */
[----:B------:R-:W2:Y:S02]  /*b970*/  @!P0 SYNCS.PHASECHK.TRANS64 P0, [R7+URZ], R0 ;  /* 0x00000000070085a7 */ /* 0x000ea4000800007f */
[----:B--2---:R-:W-:Y:S05]  /*b980*/  @!P0 BRA `(.L_x_3269) ;  /* 0xfffffffc00f08947 */ /* 0x004fea000383ffff */
[----:B------:R-:W-:Y:S05]  /*b990*/  BRA `(.L_x_3287) ;  /* 0xfffffff800907947 */ /* 0x000fea000383ffff */
.L_x_3270:
[----:B--2---:R2:W3:Y:S02]  /*b9a0*/  SYNCS.PHASECHK.TRANS64.TRYWAIT P0, [R3+URZ], R2 ;  /* 0x00000002030075a7 */ /* 0x0044e4000800017f */
[----:B---3--:R-:W-:Y:S05]  /*b9b0*/  @!P0 NANOSLEEP.SYNCS 0x989680 ;  /* 0x009896800000895d */ /* 0x008fea0003900000 */
[----:B------:R-:W3:Y:S02]  /*b9c0*/  @!P0 SYNCS.PHASECHK.TRANS64 P0, [R3+URZ], R2 ;  /* 0x00000002030085a7 */ /* 0x000ee4000800007f */
[----:B---3--:R-:W-:Y:S05]  /*b9d0*/  @!P0 BRA `(.L_x_3270) ;  /* 0xfffffffc00f08947 */ /* 0x008fea000383ffff */
[----:B------:R-:W-:Y:S05]  /*b9e0*/  BRA `(.L_x_3288) ;  /* 0xfffffff800847947 */ /* 0x000fea000383ffff */
.L_x_3289:
        /* <DEDUP_REMOVED lines=9> */
.L_x_3876:


//--------------------- .text._ZN7cutlass13device_kernelIN5flash11enable_sm90INS1_16FlashAttnBwdSm90INS1_25CollectiveMainloopBwdSm90ILi2ELi1ELi1EN4cute5tupleIJNS5_1CILi1EEES8_S8_EEENS6_IJNS7_ILi64EEENS7_ILi96EEENS7_ILi192EEEEEENS_10bfloat16_tEfNS_4arch4Sm90ELb1ELb0ELb1ELb1ELb1ELb0ELb1ELb0ELi3ELi1ELi1ELi1ELb0EEENS1_21CollectiveEpilogueBwdISD_SE_SG_Li384ELb1ELb1ELi3EEENS1_25SingleTileBwdLPTSchedulerILb1ELi96ELb1EEEEEEEEEvNT_6ParamsE --------------------------
	.section	.text._ZN7cutlass13device_kernelIN5flash11enable_sm90INS1_16FlashAttnBwdSm90INS1_25CollectiveMainloopBwdSm90ILi2ELi1ELi1EN4cute5tupleIJNS5_1CILi1EEES8_S8_EEENS6_IJNS7_ILi64EEENS7_ILi96EEENS7_ILi192EEEEEENS_10bfloat16_tEfNS_4arch4Sm90ELb1ELb0ELb1ELb1ELb1ELb0ELb1ELb0ELi3ELi1ELi1ELi1ELb0EEENS1_21CollectiveEpilogueBwdISD_SE_SG_Li384ELb1ELb1ELi3EEENS1_25SingleTileBwdLPTSchedulerILb1ELi96ELb1EEEEEEEEEvNT_6ParamsE,"ax",@progbits
	.align	128
.text._ZN7cutlass13device_kernelIN5flash11enable_sm90INS1_16FlashAttnBwdSm90INS1_25CollectiveMainloopBwdSm90ILi2ELi1ELi1EN4cute5tupleIJNS5_1CILi1EEES8_S8_EEENS6_IJNS7_ILi64EEENS7_ILi96EEENS7_ILi192EEEEEENS_10bfloat16_tEfNS_4arch4Sm90ELb1ELb0ELb1ELb1ELb1ELb0ELb1ELb0ELi3ELi1ELi1ELi1ELb0EEENS1_21CollectiveEpilogueBwdISD_SE_SG_Li384ELb1ELb1ELi3EEENS1_25SingleTileBwdLPTSchedulerILb1ELi96ELb1EEEEEEEEEvNT_6ParamsE:
        .type           _ZN7cutlass13device_kernelIN5flash11enable_sm90INS1_16FlashAttnBwdSm90INS1_25CollectiveMainloopBwdSm90ILi2ELi1ELi1EN4cute5tupleIJNS5_1CILi1EEES8_S8_EEENS6_IJNS7_ILi64EEENS7_ILi96EEENS7_ILi192EEEEEENS_10bfloat16_tEfNS_4arch4Sm90ELb1ELb0ELb1ELb1ELb1ELb0ELb1ELb0ELi3ELi1ELi1ELi1ELb0EEENS1_21CollectiveEpilogueBwdISD_SE_SG_Li384ELb1ELb1ELi3EEENS1_25SingleTileBwdLPTSchedulerILb1ELi96ELb1EEEEEEEEEvNT_6ParamsE,@function
        .size           _ZN7cutlass13device_kernelIN5flash11enable_sm90INS1_16FlashAttnBwdSm90INS1_25CollectiveMainloopBwdSm90ILi2ELi1ELi1EN4cute5tupleIJNS5_1CILi1EEES8_S8_EEENS6_IJNS7_ILi64EEENS7_ILi96EEENS7_ILi192EEEEEENS_10bfloat16_tEfNS_4arch4Sm90ELb1ELb0ELb1ELb1ELb1ELb0ELb1ELb0ELi3ELi1ELi1ELi1ELb0EEENS1_21CollectiveEpilogueBwdISD_SE_SG_Li384ELb1ELb1ELi3EEENS1_25SingleTileBwdLPTSchedulerILb1ELi96ELb1EEEEEEEEEvNT_6ParamsE,(.L_x_3877 - _ZN7cutlass13device_kernelIN5flash11enable_sm90INS1_16FlashAttnBwdSm90INS1_25CollectiveMainloopBwdSm90ILi2ELi1ELi1EN4cute5tupleIJNS5_1CILi1EEES8_S8_EEENS6_IJNS7_ILi64EEENS7_ILi96EEENS7_ILi192EEEEEENS_10bfloat16_tEfNS_4arch4Sm90ELb1ELb0ELb1ELb1ELb1ELb0ELb1ELb0ELi3ELi1ELi1ELi1ELb0EEENS1_21CollectiveEpilogueBwdISD_SE_SG_Li384ELb1ELb1ELi3EEENS1_25SingleTileBwdLPTSchedulerILb1ELi96ELb1EEEEEEEEEvNT_6ParamsE)
        .other          _ZN7cutlass13device_kernelIN5flash11enable_sm90INS1_16FlashAttnBwdSm90INS1_25CollectiveMainloopBwdSm90ILi2ELi1ELi1EN4cute5tupleIJNS5_1CILi1EEES8_S8_EEENS6_IJNS7_ILi64EEENS7_ILi96EEENS7_ILi192EEEEEENS_10bfloat16_tEfNS_4arch4Sm90ELb1ELb0ELb1ELb1ELb1ELb0ELb1ELb0ELi3ELi1ELi1ELi1ELb0EEENS1_21CollectiveEpilogueBwdISD_SE_SG_Li384ELb1ELb1ELi3EEENS1_25SingleTileBwdLPTSchedulerILb1ELi96ELb1EEEEEEEEEvNT_6ParamsE,@"STO_CUDA_ENTRY STV_DEFAULT"
_ZN7cutlass13device_kernelIN5flash11enable_sm90INS1_16FlashAttnBwdSm90INS1_25CollectiveMainloopBwdSm90ILi2ELi1ELi1EN4cute5tupleIJNS5_1CILi1EEES8_S8_EEENS6_IJNS7_ILi64EEENS7_ILi96EEENS7_ILi192EEEEEENS_10bfloat16_tEfNS_4arch4Sm90ELb1ELb0ELb1ELb1ELb1ELb0ELb1ELb0ELi3ELi1ELi1ELi1ELb0EEENS1_21CollectiveEpilogueBwdISD_SE_SG_Li384ELb1ELb1ELi3EEENS1_25SingleTileBwdLPTSchedulerILb1ELi96ELb1EEEEEEEEEvNT_6ParamsE:
        /* <DEDUP_REMOVED lines=23> */
.L_x_3291:
[----:B------:R-:W-:Y:S05]  /*0170*/  BSYNC B0 ;  /* 0x0000000000007941 */ /* 0x000fea0003800000 */
.L_x_3290:
        /* <DEDUP_REMOVED lines=34> */
.L_x_3292:
        /* <DEDUP_REMOVED lines=20> */
.L_x_3293:
        /* <DEDUP_REMOVED lines=9> */
.L_x_3296:
        /* <DEDUP_REMOVED lines=32> */
.L_x_3297:
[----:B------:R-:W-:Y:S01]  /*0770*/  ULDC UR8, c[0x0][0x8c4] ;  /* 0x0002310000087ab9 */ /* 0x000fe20000000800 */
[----:B------:R-:W-:Y:S01]  /*0780*/  UMOV UR7, UR9 ;  /* 0x0000000900077c82 */ /* 0x000fe20008000000 */
[----:B------:R-:W-:-:S11]  /*0790*/  UISETP.NE.AND UP0, UPT, UR8, 0x1, UPT ;  /* 0x000000010800788c */ /* 0x000fd6000bf05270 */
[----:B------:R-:W-:Y:S02]  /*07a0*/  @UP0 ULDC.64 UR10, c[0x0][0x8c8] ;  /* 0x00023200000a0ab9 */ /* 0x000fe40000000a00 */
[----:B------:R-:W-:-:S04]  /*07b0*/  UIMAD.WIDE.U32 UR4, UR9, UR10, URZ ;  /* 0x0000000a090472a5 */ /* 0x000fc8000f8e003f */
[----:B------:R-:W-:-:S04]  /*07c0*/  @UP0 USHF.R.U32.HI UR7, URZ, UR11, UR5 ;  /* 0x0000000b3f070299 */ /* 0x000fc80008011605 */
[----:B------:R-:W-:-:S12]  /*07d0*/  UIMAD UR4, UR7, UR8, URZ ;  /* 0x00000008070472a4 */ /* 0x000fd8000f8e023f */
.L_x_3298:
[----:B------:R-:W1:Y:S01]  /*07e0*/  LDC R2, c[0x0][0x8b8] ;  /* 0x00022e00ff027b82 */ /* 0x000e620000000800 */
[----:B------:R-:W-:Y:S01]  /*07f0*/  UIADD3 UR4, UR9, -UR4, URZ ;  /* 0x8000000409047290 */ /* 0x000fe2000fffe03f */
[----:B------:R-:W-:Y:S02]  /*0800*/  ULDC UR5, c[0x0][0x8c4] ;  /* 0x0002310000057ab9 */ /* 0x000fe40000000800 */
[----:B------:R-:W-:Y:S01]  /*0810*/  ULDC.64 UR8, c[0x0][0x8f8] ;  /* 0x00023e0000087ab9 */ /* 0x000fe20000000a00 */
[----:B------:R-:W-:Y:S01]  /*0820*/  UIMAD UR4, UR6, UR5, UR4 ;  /* 0x00000005060472a4 */ /* 0x000fe2000f8e0204 */
[----:B------:R-:W-:-:S04]  /*0830*/  ISETP.NE.U32.AND P0, PT, RZ, UR8, PT ;  /* 0x00000008ff007c0c */ /* 0x000fc8000bf05070 */
[----:B------:R-:W-:Y:S01]  /*0840*/  ISETP.NE.AND.EX P0, PT, RZ, UR9, PT, P0 ;  /* 0x00000009ff007c0c */ /* 0x000fe2000bf05300 */
[----:B------:R-:W-:Y:S01]  /*0850*/  IMAD.U32 R5, RZ, RZ, UR4 ;  /* 0x00000004ff057e24 */ /* 0x000fe2000f8e00ff */
[----:B-1----:R-:W-:-:S13]  /*0860*/  ISETP.NE.AND P1, PT, R2, 0x1, PT ;  /* 0x000000010200780c */ /* 0x002fda0003f25270 */
[----:B------:R-:W1:Y:S08]  /*0870*/  @P1 LDC R0, c[0x0][0x8bc] ;  /* 0x00022f00ff001b82 */ /* 0x000e700000000800 */
[----:B------:R-:W2:Y:S01]  /*0880*/  @P1 LDC R3, c[0x0][0x8c0] ;  /* 0x00023000ff031b82 */ /* 0x000ea20000000800 */
[----:B-1----:R-:W-:-:S05]  /*0890*/  @P1 IMAD.HI.U32 R0, R0, UR4, RZ ;  /* 0x0000000400001c27 */ /* 0x002fca000f8e00ff */
[----:B--2---:R-:W-:-:S05]  /*08a0*/  @P1 SHF.R.U32.HI R5, RZ, R3, R0 ;  /* 0x00000003ff051219 */ /* 0x004fca0000011600 */
[----:B------:R-:W-:-:S04]  /*08b0*/  IMAD.MOV R3, RZ, RZ, -R5 ;  /* 0x000000ffff037224 */ /* 0x000fc800078e0a05 */
[----:B------:R-:W-:-:S05]  /*08c0*/  IMAD R8, R2, R3, UR4 ;  /* 0x0000000402087e24 */ /* 0x000fca000f8e0203 */
[----:B------:R1:W-:Y:S01]  /*08d0*/  STL [R1+0x10], R8 ;  /* 0x0000100801007387 */ /* 0x0003e20000100800 */
[----:B------:R-:W-:Y:S05]  /*08e0*/  @!P0 BRA `(.L_x_3299) ;  /* 0x0000000000108947 */ /* 0x000fea0003800000 */
[----:B------:R-:W2:Y:S02]  /*08f0*/  LDC.64 R2, c[0x0][0x8f8] ;  /* 0x00023e00ff027b82 */ /* 0x000ea40000000a00 */
[----:B--2---:R-:W-:-:S05]  /*0900*/  IMAD.WIDE R2, R5, 0x4, R2 ;  /* 0x0000000405027825 */ /* 0x004fca00078e0202 */
[----:B------:R3:W5:Y:S01]  /*0910*/  LDG.E R0, desc[UR38][R2.64] ;  /* 0x0000002602007981 */ /* 0x000762000c1e1900 */
[----:B------:R-:W-:Y:S05]  /*0920*/  BRA `(.L_x_3300) ;  /* 0x00000000002c7947 */ /* 0x000fea0003800000 */
.L_x_3299:
        /* <DEDUP_REMOVED lines=10> */
.L_x_3301:
[----:B------:R-:W2:Y:S02]  /*09d0*/  LDC R0, c[0x0][0x8ec] ;  /* 0x00023b00ff007b82 */ /* 0x000ea40000000800 */
.L_x_3300:
[----:B--2--5:R-:W-:-:S04]  /*09e0*/  VIADD R0, R0, 0x5f ;  /* 0x0000005f00007836 */ /* 0x024fc80000000000 */
[----:B------:R-:W-:-:S05]  /*09f0*/  IMAD.HI R0, R0, 0x2aaaaaab, RZ ;  /* 0x2aaaaaab00007827 */ /* 0x000fca00078e02ff */
[----:B---3--:R-:W-:-:S04]  /*0a00*/  SHF.R.U32.HI R3, RZ, 0x1f, R0 ;  /* 0x0000001fff037819 */ /* 0x008fc80000011600 */
[----:B------:R-:W-:-:S04]  /*0a10*/  LEA.HI.SX32 R3, R0, R3, 0x1c ;  /* 0x0000000300037211 */ /* 0x000fc800078fe2ff */
[----:B------:R-:W-:Y:S01]  /*0a20*/  ISETP.GT.AND P0, PT, R3, UR7, PT ;  /* 0x0000000703007c0c */ /* 0x000fe2000bf04270 */
[----:B------:R-:W-:-:S03]  /*0a30*/  ULOP3.LUT UR7, URZ, UR7, URZ, 0x33, !UPT ;  /* 0x000000073f077292 */ /* 0x000fc6000f8e333f */
[----:B------:R-:W-:-:S03]  /*0a40*/  SEL R6, R5, 0xffffffff, P0 ;  /* 0xffffffff05067807 */ /* 0x000fc60000000000 */
[----:B------:R-:W-:Y:S01]  /*0a50*/  VIADD R4, R3, UR7 ;  /* 0x0000000703047c36 */ /* 0x000fe20008000000 */
[----:B------:R-:W-:Y:S01]  /*0a60*/  ISETP.GE.AND P0, PT, R6, RZ, PT ;  /* 0x000000ff0600720c */ /* 0x000fe20003f06270 */
[----:B------:R2:W-:Y:S04]  /*0a70*/  STL [R1+0xc], R6 ;  /* 0x00000c0601007387 */ /* 0x0005e80000100800 */
[----:B------:R2:W-:Y:S08]  /*0a80*/  STL [R1+0x14], R4 ;  /* 0x0000140401007387 */ /* 0x0005f00000100800 */
[----:B------:R-:W-:Y:S05]  /*0a90*/  @!P0 BRA `(.L_x_3302) ;  /* 0x000000b000c08947 */ /* 0x000fea0003800000 */
[----:B------:R-:W-:Y:S01]  /*0aa0*/  SHF.R.S32.HI R0, RZ, 0x1f, R8 ;  /* 0x0000001fff007819 */ /* 0x000fe20000011408 */
[----:B------:R-:W-:Y:S01]  /*0ab0*/  ULDC.64 UR4, c[0x0][0x780] ;  /* 0x0001e00000047ab9 */ /* 0x000fe20000000a00 */
[----:B------:R-:W3:Y:S01]  /*0ac0*/  LDC R17, c[0x0][0x290] ;  /* 0x0000a400ff117b82 */ /* 0x000ee20000000800 */
[----:B------:R-:W-:Y:S02]  /*0ad0*/  ISETP.NE.U32.AND P0, PT, RZ, UR4, PT ;  /* 0x00000004ff007c0c */ /* 0x000fe4000bf05070 */
[----:B------:R4:W-:Y:S02]  /*0ae0*/  STL [R1+0x18], R0 ;  /* 0x0000180001007387 */ /* 0x0009e40000100800 */
[----:B------:R-:W-:-:S13]  /*0af0*/  ISETP.NE.AND.EX P0, PT, RZ, UR5, PT, P0 ;  /* 0x00000005ff007c0c */ /* 0x000fda000bf05300 */
[----:B----4-:R-:W-:Y:S05]  /*0b00*/  @!P0 BRA `(.L_x_3303) ;  /* 0x0000000000108947 */ /* 0x010fea0003800000 */
[----:B------:R-:W4:Y:S02]  /*0b10*/  LDC.64 R18, c[0x0][0x780] ;  /* 0x0001e000ff127b82 */ /* 0x000f240000000a00 */
[----:B----4-:R-:W-:-:S06]  /*0b20*/  IMAD.WIDE R18, R6, 0x4, R18 ;  /* 0x0000000406127825 */ /* 0x010fcc00078e0212 */
[----:B------:R4:W5:Y:S01]  /*0b30*/  LDG.E R18, desc[UR38][R18.64] ;  /* 0x0000002612127981 */ /* 0x000962000c1e1900 */
[----:B------:R-:W-:Y:S05]  /*0b40*/  BRA `(.L_x_3304) ;  /* 0x0000000000287947 */ /* 0x000fea0003800000 */
.L_x_3303:
[----:B------:R-:W-:Y:S01]  /*0b50*/  ULDC.64 UR4, c[0x0][0x770] ;  /* 0x0001dc0000047ab9 */ /* 0x000fe20000000a00 */
[----:B------:R-:W4:Y:S01]  /*0b60*/  LDC R18, c[0x0][0x280] ;  /* 0x0000a000ff127b82 */ /* 0x000f220000000800 */
[----:B------:R-:W-:-:S04]  /*0b70*/  ISETP.NE.U32.AND P0, PT, RZ, UR4, PT ;  /* 0x00000004ff007c0c */ /* 0x000fc8000bf05070 */
[----:B------:R-:W-:-:S13]  /*0b80*/  ISETP.NE.AND.EX P0, PT, RZ, UR5, PT, P0 ;  /* 0x00000005ff007c0c */ /* 0x000fda000bf05300 */
[----:B------:R-:W-:Y:S05]  /*0b90*/  @!P0 BRA `(.L_x_3304) ;  /* 0x0000000000148947 */ /* 0x000fea0003800000 */
[----:B------:R-:W5:Y:S02]  /*0ba0*/  LDC.64 R2, c[0x0][0x770] ;  /* 0x0001dc00ff027b82 */ /* 0x000f640000000a00 */
[----:B-----5:R-:W-:-:S05]  /*0bb0*/  IMAD.WIDE R2, R6, 0x4, R2 ;  /* 0x0000000406027825 */ /* 0x020fca00078e0202 */
[----:B----4-:R-:W4:Y:S04]  /*0bc0*/  LDG.E R18, desc[UR38][R2.64] ;  /* 0x0000002602127981 */ /* 0x010f28000c1e1900 */
[----:B------:R-:W4:Y:S02]  /*0bd0*/  LDG.E R5, desc[UR38][R2.64+0x4] ;  /* 0x0000042602057981 */ /* 0x000f24000c1e1900 */
[----:B----4-:R-:W-:-:S07]  /*0be0*/  IMAD.IADD R18, R5, 0x1, -R18 ;  /* 0x0000000105127824 */ /* 0x010fce00078e0a12 */
.L_x_3304:
[----:B------:R-:W-:Y:S02]  /*0bf0*/  ULDC.64 UR4, c[0x0][0x788] ;  /* 0x0001e20000047ab9 */ /* 0x000fe40000000a00 */
[----:B------:R-:W-:-:S04]  /*0c00*/  ISETP.NE.U32.AND P0, PT, RZ, UR4, PT ;  /* 0x00000004ff007c0c */ /* 0x000fc8000bf05070 */
[----:B------:R-:W-:-:S13]  /*0c10*/  ISETP.NE.AND.EX P0, PT, RZ, UR5, PT, P0 ;  /* 0x00000005ff007c0c */ /* 0x000fda000bf05300 */
[----:B------:R-:W-:Y:S05]  /*0c20*/  @!P0 BRA `(.L_x_3305) ;  /* 0x0000000000108947 */ /* 0x000fea0003800000 */
[----:B------:R-:W1:Y:S02]  /*0c30*/  LDC.64 R2, c[0x0][0x788] ;  /* 0x0001e200ff027b82 */ /* 0x000e640000000a00 */
[----:B-1----:R-:W-:-:S05]  /*0c40*/  IMAD.WIDE R2, R6, 0x4, R2 ;  /* 0x0000000406027825 */ /* 0x002fca00078e0202 */
[----:B---3--:R1:W5:Y:S01]  /*0c50*/  LDG.E R17, desc[UR38][R2.64] ;  /* 0x0000002602117981 */ /* 0x008362000c1e1900 */
[----:B------:R-:W-:Y:S05]  /*0c60*/  BRA `(.L_x_3306) ;  /* 0x0000000000247947 */ /* 0x000fea0003800000 */
.L_x_3305:
[----:B------:R-:W-:Y:S02]  /*0c70*/  ULDC.64 UR4, c[0x0][0x778] ;  /* 0x0001de0000047ab9 */ /* 0x000fe40000000a00 */
[----:B------:R-:W-:-:S04]  /*0c80*/  ISETP.NE.U32.AND P0, PT, RZ, UR4, PT ;  /* 0x00000004ff007c0c */ /* 0x000fc8000bf05070 */
[----:B------:R-:W-:-:S13]  /*0c90*/  ISETP.NE.AND.EX P0, PT, RZ, UR5, PT, P0 ;  /* 0x00000005ff007c0c */ /* 0x000fda000bf05300 */
[----:B------:R-:W-:Y:S05]  /*0ca0*/  @!P0 BRA `(.L_x_3306) ;  /* 0x0000000000148947 */ /* 0x000fea0003800000 */
[----:B------:R-:W1:Y:S02]  /*0cb0*/  LDC.64 R2, c[0x0][0x778] ;  /* 0x0001de00ff027b82 */ /* 0x000e640000000a00 */
[----:B-1----:R-:W-:-:S05]  /*0cc0*/  IMAD.WIDE R2, R6, 0x4, R2 ;  /* 0x0000000406027825 */ /* 0x002fca00078e0202 */
[----:B---3--:R-:W3:Y:S04]  /*0cd0*/  LDG.E R17, desc[UR38][R2.64] ;  /* 0x0000002602117981 */ /* 0x008ee8000c1e1900 */
[----:B------:R-:W3:Y:S02]  /*0ce0*/  LDG.E R0, desc[UR38][R2.64+0x4] ;  /* 0x0000042602007981 */ /* 0x000ee4000c1e1900 */
[----:B---3--:R-:W-:-:S07]  /*0cf0*/  IMAD.IADD R17, R0, 0x1, -R17 ;  /* 0x0000000100117824 */ /* 0x008fce00078e0a11 */
.L_x_3306:
[----:B---345:R-:W-:Y:S01]  /*0d00*/  IMAD.IADD R0, R18, 0x1, -R17 ;  /* 0x0000000112007824 */ /* 0x038fe200078e0a11 */
        /* <DEDUP_REMOVED lines=18> */
[----:B--2---:R-:W-:Y:S02]  /*0e30*/  SHF.R.S32.HI R4, RZ, 0x6, R3 ;  /* 0x00000006ff047819 */ /* 0x004fe40000011403 */
        /* <DEDUP_REMOVED lines=69> */
.L_x_3309:
        /* <DEDUP_REMOVED lines=15> */
.L_x_3308:
        /* <DEDUP_REMOVED lines=20> */
.L_x_3311:
        /* <DEDUP_REMOVED lines=15> */
.L_x_3310:
        /* <DEDUP_REMOVED lines=8> */
.L_x_3469:
        /* <DEDUP_REMOVED lines=21> */
.L_x_3313:
[----:B------:R-:W3:Y:S04]  /*1780*/  LDL R20, [R1+0x14] ;  /* 0x0000140001147983 */ /* 0x000ee80000100800 */
[----:B------:R-:W4:Y:S01]  /*1790*/  LDL.LU R19, [R1+0x4] ;  /* 0x0000040001137983 */ /* 0x000f220000300800 */
        /* <DEDUP_REMOVED lines=96> */
[----:B---3--:R-:W-:-:S04]  /*1da0*/  IMAD R17, R20, -0x60, R17 ;  /* 0xffffffa014117824 */ /* 0x008fc800078e0211 */
[----:B------:R-:W-:Y:S01]  /*1db0*/  IMAD.IADD R2, R17, 0x1, -R157 ;  /* 0x0000000111027824 */ /* 0x000fe200078e0a9d */
[----:B------:R-:W-:Y:S02]  /*1dc0*/  IADD3 R18, -R18, 0x1, R17 ;  /* 0x0000000112127810 */ /* 0x000fe40007ffe111 */
[----:B----4-:R-:W-:Y:S02]  /*1dd0*/  LOP3.LUT R8, R19, 0x1, RZ, 0xfc, !PT ;  /* 0x0000000113087812 */ /* 0x010fe400078efcff */
[----:B------:R2:W-:Y:S01]  /*1de0*/  STL [R1], R2 ;  /* 0x0000000201007387 */ /* 0x0005e20000100800 */
[----:B------:R-:W-:-:S03]  /*1df0*/  IMAD.IADD R157, R18, 0x1, -R157 ;  /* 0x00000001129d7824 */ /* 0x000fc600078e0a9d */
[----:B------:R3:W-:Y:S01]  /*1e00*/  STL [R1+0x4], R3 ;  /* 0x0000040301007387 */ /* 0x0007e20000100800 */
[----:B--2---:R-:W-:-:S07]  /*1e10*/  IMAD.MOV.U32 R2, RZ, RZ, RZ ;  /* 0x000000ffff027224 */ /* 0x004fce00078e00ff */
.L_x_3325:
[----:B------:R-:W-:-:S13]  /*1e20*/  ISETP.NE.AND P0, PT, R8, 0x3, PT ;  /* 0x000000030800780c */ /* 0x000fda0003f05270 */
[----:B------:R-:W-:Y:S05]  /*1e30*/  @!P0 BRA `(.L_x_3315) ;  /* 0x0000000000048947 */ /* 0x000fea0003800000 */
[----:B------:R-:W-:Y:S01]  /*1e40*/  BPT.TRAP 0x1 ;  /* 0x000000040000795c */ /* 0x000fe20000300000 */
.L_x_3315:
[----:B---3--:R-:W-:Y:S02]  /*1e50*/  LEA R3, R2, UR36, 0x3 ;  /* 0x0000002402037c11 */ /* 0x008fe4000f8e18ff */
[----:B------:R-:W-:-:S04]  /*1e60*/  SHF.L.U32 R10, R7, 0x1f, RZ ;  /* 0x0000001f070a7819 */ /* 0x000fc800000006ff */
[----:B------:R2:W3:Y:S01]  /*1e70*/  SYNCS.PHASECHK.TRANS64.TRYWAIT P1, [R3+URZ+0x36410], R10 ;  /* 0x0364100a030075a7 */ /* 0x0004e2000802017f */
[----:B------:R-:W-:Y:S05]  /*1e80*/  @!P0 BRA `(.L_x_3316) ;  /* 0x0000000000048947 */ /* 0x000fea0003800000 */
[----:B------:R-:W-:Y:S01]  /*1e90*/  BPT.TRAP 0x1 ;  /* 0x000000040000795c */ /* 0x000fe20000300000 */
.L_x_3316:
[----:B---3--:R-:W-:Y:S05]  /*1ea0*/  @P1 BRA `(.L_x_3317) ;  /* 0x0000000000081947 */ /* 0x008fea0003800000 */
[----:B------:R-:W3:Y:S02]  /*1eb0*/  SYNCS.PHASECHK.TRANS64.TRYWAIT P1, [R3+URZ+0x36410], R10 ;  /* 0x0364100a030075a7 */ /* 0x000ee4000802017f */
[----:B---3--:R-:W-:Y:S05]  /*1ec0*/  @!P1 BRA `(.L_x_3318) ;  /* 0x0000009c00f09947 */ /* 0x008fea0003800000 */
.L_x_3317:
        /* <DEDUP_REMOVED lines=103> */
.L_x_3319:
[----:B------:R-:W-:-:S04]  /*2540*/  SHF.L.U32 R14, R5, 0x1f, RZ ;  /* 0x0000001f050e7819 */ /* 0x000fc800000006ff */
[----:B------:R1:W1:Y:S01]  /*2550*/  SYNCS.PHASECHK.TRANS64.TRYWAIT P1, [UR36+0x36430], R14 ;  /* 0x0364300eff0075a7 */ /* 0x0002620008020164 */
[----:B------:R-:W-:Y:S05]  /*2560*/  @!P0 BRA `(.L_x_3320) ;  /* 0x0000000000048947 */ /* 0x000fea0003800000 */
[----:B------:R-:W-:Y:S01]  /*2570*/  BPT.TRAP 0x1 ;  /* 0x000000040000795c */ /* 0x000fe20000300000 */
.L_x_3320:
        /* <DEDUP_REMOVED lines=36> */
.L_x_3321:
        /* <DEDUP_REMOVED lines=351> */
.L_x_3323:
        /* <DEDUP_REMOVED lines=60> */
.L_x_3324:
        /* <DEDUP_REMOVED lines=63> */
.L_x_3307:
[----:B------:R-:W-:Y:S05]  /*4560*/  @P0 BRA `(.L_x_3326) ;  /* 0x0000001400f40947 */ /* 0x000fea0003800000 */
[----:B------:R-:W2:Y:S01]  /*4570*/  LDL R120, [R1+0xc] ;  /* 0x00000c0001787983 */ /* 0x000ea20000100800 */
[----:B------:R-:W1:Y:S01]  /*4580*/  S2UR UR5, SR_CgaCtaId ;  /* 0x00000000000579c3 */ /* 0x000e620000008800 */
[----:B------:R-:W-:Y:S01]  /*4590*/  UMOV UR4, 0x400 ;  /* 0x0000040000047882 */ /* 0x000fe20000000000 */
[----:B------:R-:W-:Y:S01]  /*45a0*/  F2FP.BF16.F32.PACK_AB R72, R73, R72 ;  /* 0x000000484948723e */ /* 0x000fe200000010ff */
[----:B------:R-:W3:Y:S01]  /*45b0*/  S2R R0, SR_TID.X ;  /* 0x0000000000007919 */ /* 0x000ee20000002100 */
        /* <DEDUP_REMOVED lines=89> */
[----:B------:R-:W4:Y:S01]  /*4b50*/  @P0 LDG.E R3, desc[UR38][R6.64] ;  /* 0x0000002606030981 */ /* 0x000f22000c1e1900 */
[----:B------:R-:W-:-:S06]  /*4b60*/  IMAD.HI R10, R0, 0x2aaaaaab, RZ ;  /* 0x2aaaaaab000a7827 */ /* 0x000fcc00078e02ff */
[----:B------:R-:W3:Y:S01]  /*4b70*/  LDC R9, c[0x0][0x808] ;  /* 0x00020200ff097b82 */ /* 0x000ee20000000800 */
[----:B--2---:R-:W-:-:S04]  /*4b80*/  ISETP.NE.U32.AND P1, PT, R4, RZ, PT ;  /* 0x000000ff0400720c */ /* 0x004fc80003f25070 */
[----:B------:R-:W-:Y:S02]  /*4b90*/  ISETP.NE.AND.EX P1, PT, R5, RZ, PT, P1 ;  /* 0x000000ff0500720c */ /* 0x000fe40003f25310 */
[----:B------:R-:W-:-:S04]  /*4ba0*/  SHF.R.U32.HI R11, RZ, 0x1f, R10 ;  /* 0x0000001fff0b7819 */ /* 0x000fc8000001160a */
[----:B-1----:R-:W-:-:S07]  /*4bb0*/  LEA.HI.SX32 R43, R10, R11, 0x1e ;  /* 0x0000000b0a2b7211 */ /* 0x002fce00078ff2ff */
[----:B------:R-:W1:Y:S01]  /*4bc0*/  @P1 LDC.64 R4, c[0x0][0x878] ;  /* 0x00021e00ff041b82 */ /* 0x000e620000000a00 */
[C---:B------:R-:W-:Y:S02]  /*4bd0*/  IMAD R0, R43.reuse, -0x18, R0 ;  /* 0xffffffe82b007824 */ /* 0x040fe400078e0200 */
[----:B---3--:R-:W-:-:S03]  /*4be0*/  IMAD.SHL.U32 R8, R43, 0x40, RZ ;  /* 0x000000402b087824 */ /* 0x008fc600078e00ff */
        /* <DEDUP_REMOVED lines=14> */
[----:B----4-:R-:W-:Y:S01]  /*4cd0*/  @P0 SHF.R.S32.HI R4, RZ, 0x1f, R3 ;  /* 0x0000001fff040819 */ /* 0x010fe20000011403 */
[----:B------:R-:W-:Y:S06]  /*4ce0*/  @P1 BRA `(.L_x_3327) ;  /* 0x0000000000101947 */ /* 0x000fec0003800000 */
[----:B------:R-:W-:Y:S05]  /*4cf0*/  @!P0 BRA `(.L_x_3327) ;  /* 0x00000000000c8947 */ /* 0x000fea0003800000 */
[----:B------:R-:W2:Y:S04]  /*4d00*/  LDG.E R8, desc[UR38][R6.64] ;  /* 0x0000002606087981 */ /* 0x000ea8000c1e1900 */
[----:B-----5:R-:W2:Y:S02]  /*4d10*/  LDG.E R9, desc[UR38][R6.64+0x4] ;  /* 0x0000042606097981 */ /* 0x020ea4000c1e1900 */
[----:B--2---:R-:W-:-:S07]  /*4d20*/  IMAD.IADD R9, R9, 0x1, -R8 ;  /* 0x0000000109097824 */ /* 0x004fce00078e0a08 */
.L_x_3327:
        /* <DEDUP_REMOVED lines=56> */
.L_x_3329:
[----:B------:R-:W-:Y:S05]  /*50b0*/  BSYNC B0 ;  /* 0x0000000000007941 */ /* 0x000fea0003800000 */
.L_x_3328:
        /* <DEDUP_REMOVED lines=15> */
.L_x_3331:
[----:B------:R-:W-:Y:S05]  /*51b0*/  BSYNC B0 ;  /* 0x0000000000007941 */ /* 0x000fea0003800000 */
.L_x_3330:
        /* <DEDUP_REMOVED lines=18> */
.L_x_3333:
[----:B------:R-:W-:Y:S05]  /*52e0*/  BSYNC B0 ;  /* 0x0000000000007941 */ /* 0x000fea0003800000 */
.L_x_3332:
        /* <DEDUP_REMOVED lines=17> */
.L_x_3335:
[----:B------:R-:W-:Y:S05]  /*5400*/  BSYNC B0 ;  /* 0x0000000000007941 */ /* 0x000fea0003800000 */
.L_x_3334:
        /* <DEDUP_REMOVED lines=18> */
.L_x_3337:
[----:B------:R-:W-:Y:S05]  /*5530*/  BSYNC B0 ;  /* 0x0000000000007941 */ /* 0x000fea0003800000 */
.L_x_3336:
        /* <DEDUP_REMOVED lines=17> */
.L_x_3339:
[----:B------:R-:W-:Y:S05]  /*5650*/  BSYNC B0 ;  /* 0x0000000000007941 */ /* 0x000fea0003800000 */
.L_x_3338:
        /* <DEDUP_REMOVED lines=30> */
.L_x_3341:
[----:B------:R-:W-:Y:S05]  /*5840*/  BSYNC B0 ;  /* 0x0000000000007941 */ /* 0x000fea0003800000 */
.L_x_3340:
        /* <DEDUP_REMOVED lines=15> */
.L_x_3343:
[----:B------:R-:W-:Y:S05]  /*5940*/  BSYNC B0 ;  /* 0x0000000000007941 */ /* 0x000fea0003800000 */
.L_x_3342:
        /* <DEDUP_REMOVED lines=15> */
.L_x_3345:
[----:B------:R-:W-:Y:S05]  /*5a40*/  BSYNC B0 ;  /* 0x0000000000007941 */ /* 0x000fea0003800000 */
.L_x_3344:
        /* <DEDUP_REMOVED lines=15> */
.L_x_3347:
[----:B------:R-:W-:Y:S05]  /*5b40*/  BSYNC B0 ;  /* 0x0000000000007941 */ /* 0x000fea0003800000 */
.L_x_3346:
        /* <DEDUP_REMOVED lines=15> */
.L_x_3349:
[----:B------:R-:W-:Y:S05]  /*5c40*/  BSYNC B0 ;  /* 0x0000000000007941 */ /* 0x000fea0003800000 */
.L_x_3348:
        /* <DEDUP_REMOVED lines=15> */
.L_x_3326:
[----:B------:R-:W2:Y:S01]  /*5d40*/  LDL R15, [R1+0xc] ;  /* 0x00000c00010f7983 */ /* 0x000ea20000100800 */
[----:B------:R-:W2:Y:S08]  /*5d50*/  LDC.64 R2, c[0x0][0x870] ;  /* 0x00021c00ff027b82 */ /* 0x000eb00000000a00 */
[----:B------:R-:W1:Y:S08]  /*5d60*/  LDC.64 R4, c[0x0][0x870] ;  /* 0x00021c00ff047b82 */ /* 0x000e700000000a00 */
[----:B------:R-:W3:Y:S01]  /*5d70*/  LDC R0, c[0x0][0x808] ;  /* 0x00020200ff007b82 */ /* 0x000ee20000000800 */
        /* <DEDUP_REMOVED lines=9> */
[----:B---3--:R1:W5:Y:S01]  /*5e10*/  @P1 LDG.E R0, desc[UR38][R8.64] ;  /* 0x0000002608001981 */ /* 0x008362000c1e1900 */
[----:B------:R-:W3:Y:S02]  /*5e20*/  S2R R2, SR_TID.X ;  /* 0x0000000000027919 */ /* 0x000ee40000002100 */
[----:B---3--:R-:W-:Y:S01]  /*5e30*/  VIADD R10, R2, 0xffffff80 ;  /* 0xffffff80020a7836 */ /* 0x008fe20000000000 */
        /* <DEDUP_REMOVED lines=13> */
.L_x_3350:
[----:B------:R-:W2:Y:S01]  /*5f10*/  LDL.LU R18, [R1+0x14] ;  /* 0x0000140001127983 */ /* 0x000ea20000300800 */
[----:B------:R-:W-:Y:S01]  /*5f20*/  VIADD R7, R17, 0x10 ;  /* 0x0000001011077836 */ /* 0x000fe20000000000 */
[----:B------:R-:W-:Y:S01]  /*5f30*/  ULDC.64 UR4, c[0x0][0x820] ;  /* 0x0002080000047ab9 */ /* 0x000fe20000000a00 */
[----:B------:R-:W-:Y:S01]  /*5f40*/  IMAD.SHL.U32 R10, R10, 0x8, RZ ;  /* 0x000000080a0a7824 */ /* 0x000fe200078e00ff */
[----:B------:R-:W3:Y:S01]  /*5f50*/  LDL R20, [R1+0x18] ;  /* 0x0000180001147983 */ /* 0x000ee20000100800 */
[----:B------:R-:W-:-:S03]  /*5f60*/  ULDC UR6, c[0x0][0x80c] ;  /* 0x0002030000067ab9 */ /* 0x000fc60000000800 */
[----:B------:R-:W4:Y:S01]  /*5f70*/  LDL R16, [R1+0x10] ;  /* 0x0000100001107983 */ /* 0x000f220000100800 */
[----:B------:R-:W-:Y:S01]  /*5f80*/  SHF.R.S32.HI R11, RZ, 0x1f, R10 ;  /* 0x0000001fff0b7819 */ /* 0x000fe2000001140a */
[C---:B------:R-:W-:Y:S01]  /*5f90*/  VIADD R9, R17.reuse, 0x20 ;  /* 0x0000002011097836 */ /* 0x040fe20000000000 */
[C---:B------:R-:W-:Y:S01]  /*5fa0*/  LEA.HI.X.SX32 R5, R17.reuse, R3, 0x1, P2 ;  /* 0x0000000311057211 */ /* 0x040fe200010f0eff */
[----:B------:R-:W-:Y:S01]  /*5fb0*/  VIADD R13, R17, 0x40 ;  /* 0x00000040110d7836 */ /* 0x000fe20000000000 */
[----:B------:R-:W-:Y:S01]  /*5fc0*/  BSSY B0, `(.L_x_3351) ;  /* 0x0000022000007945 */ /* 0x000fe20003800000 */
[----:B--2--5:R-:W-:Y:S02]  /*5fd0*/  IMAD R12, R18, -0x60, R0 ;  /* 0xffffffa0120c7824 */ /* 0x024fe400078e0200 */
[----:B---3--:R-:W-:-:S03]  /*5fe0*/  IMAD R0, R20, UR4, RZ ;  /* 0x0000000414007c24 */ /* 0x008fc6000f8e02ff */
[-C--:B------:R-:W-:Y:S02]  /*5ff0*/  ISETP.GE.AND P4, PT, R7, R12.reuse, PT ;  /* 0x0000000c0700720c */ /* 0x080fe40003f86270 */
[-C--:B------:R-:W-:Y:S01]  /*6000*/  ISETP.GE.AND P3, PT, R17, R12.reuse, PT ;  /* 0x0000000c1100720c */ /* 0x080fe20003f66270 */
[C---:B----4-:R-:W-:Y:S01]  /*6010*/  IMAD R7, R16.reuse, UR5, R0 ;  /* 0x0000000510077c24 */ /* 0x050fe2000f8e0200 */
        /* <DEDUP_REMOVED lines=28> */
.L_x_3352:
[----:B------:R-:W-:Y:S05]  /*61e0*/  BSYNC B0 ;  /* 0x0000000000007941 */ /* 0x000fea0003800000 */
.L_x_3351:
        /* <DEDUP_REMOVED lines=16> */
.L_x_3354:
[----:B------:R-:W-:Y:S05]  /*62f0*/  BSYNC B0 ;  /* 0x0000000000007941 */ /* 0x000fea0003800000 */
.L_x_3353:
        /* <DEDUP_REMOVED lines=16> */
.L_x_3356:
[----:B------:R-:W-:Y:S05]  /*6400*/  BSYNC B0 ;  /* 0x0000000000007941 */ /* 0x000fea0003800000 */
.L_x_3355:
        /* <DEDUP_REMOVED lines=17> */
.L_x_3358:
[----:B------:R-:W-:Y:S05]  /*6520*/  BSYNC B0 ;  /* 0x0000000000007941 */ /* 0x000fea0003800000 */
.L_x_3357:
        /* <DEDUP_REMOVED lines=16> */
.L_x_3360:
[----:B------:R-:W-:Y:S05]  /*6630*/  BSYNC B0 ;  /* 0x0000000000007941 */ /* 0x000fea0003800000 */
.L_x_3359:
        /* <DEDUP_REMOVED lines=16> */
.L_x_3362:
[----:B------:R-:W-:Y:S05]  /*6740*/  BSYNC B0 ;  /* 0x0000000000007941 */ /* 0x000fea0003800000 */
.L_x_3361:
        /* <DEDUP_REMOVED lines=29> */
.L_x_3364:
[----:B------:R-:W-:Y:S05]  /*6920*/  BSYNC B0 ;  /* 0x0000000000007941 */ /* 0x000fea0003800000 */
.L_x_3363:
        /* <DEDUP_REMOVED lines=15> */
.L_x_3366:
[----:B------:R-:W-:Y:S05]  /*6a20*/  BSYNC B0 ;  /* 0x0000000000007941 */ /* 0x000fea0003800000 */
.L_x_3365:
        /* <DEDUP_REMOVED lines=15> */
.L_x_3368:
[----:B------:R-:W-:Y:S05]  /*6b20*/  BSYNC B0 ;  /* 0x0000000000007941 */ /* 0x000fea0003800000 */
.L_x_3367:
        /* <DEDUP_REMOVED lines=15> */
.L_x_3370:
[----:B------:R-:W-:Y:S05]  /*6c20*/  BSYNC B0 ;  /* 0x0000000000007941 */ /* 0x000fea0003800000 */
.L_x_3369:
        /* <DEDUP_REMOVED lines=15> */
.L_x_3372:
[----:B------:R-:W-:Y:S05]  /*6d20*/  BSYNC B0 ;  /* 0x0000000000007941 */ /* 0x000fea0003800000 */
.L_x_3371:
        /* <DEDUP_REMOVED lines=15> */
.L_x_3295:
        /* <DEDUP_REMOVED lines=29> */
.L_x_3374:
[----:B------:R-:W-:Y:S01]  /*6ff0*/  ULDC UR9, c[0x0][0x8c4] ;  /* 0x0002310000097ab9 */ /* 0x000fe20000000800 */
[----:B------:R-:W-:Y:S01]  /*7000*/  UMOV UR7, UR8 ;  /* 0x0000000800077c82 */ /* 0x000fe20008000000 */
[----:B------:R-:W-:-:S11]  /*7010*/  UISETP.NE.AND UP0, UPT, UR9, 0x1, UPT ;  /* 0x000000010900788c */ /* 0x000fd6000bf05270 */
[----:B------:R-:W-:Y:S02]  /*7020*/  @UP0 ULDC.64 UR10, c[0x0][0x8c8] ;  /* 0x00023200000a0ab9 */ /* 0x000fe40000000a00 */
[----:B------:R-:W-:-:S04]  /*7030*/  UIMAD.WIDE.U32 UR4, UR8, UR10, URZ ;  /* 0x0000000a080472a5 */ /* 0x000fc8000f8e003f */
[----:B------:R-:W-:-:S04]  /*7040*/  @UP0 USHF.R.U32.HI UR7, URZ, UR11, UR5 ;  /* 0x0000000b3f070299 */ /* 0x000fc80008011605 */
[----:B------:R-:W-:-:S12]  /*7050*/  UIMAD UR4, UR7, UR9, URZ ;  /* 0x00000009070472a4 */ /* 0x000fd8000f8e023f */
.L_x_3375:
        /* <DEDUP_REMOVED lines=23> */
.L_x_3376:
        /* <DEDUP_REMOVED lines=13> */
.L_x_3378:
[----:B------:R-:W-:-:S05]  /*72a0*/  ULDC UR4, c[0x0][0x8ec] ;  /* 0x00023b0000047ab9 */ /* 0x000fca0000000800 */
.L_x_3377:
[----:B------:R-:W-:Y:S02]  /*72b0*/  UIADD3 UR4, UR4, 0x5f, URZ ;  /* 0x0000005f04047890 */ /* 0x000fe4000fffe03f */
[----:B------:R-:W-:Y:S02]  /*72c0*/  ULOP3.LUT UR13, URZ, UR7, URZ, 0x33, !UPT ;  /* 0x000000073f0d7292 */ /* 0x000fe4000f8e333f */
[----:B------:R-:W-:-:S04]  /*72d0*/  UIMAD.WIDE UR4, UR4, 0x2aaaaaab, URZ ;  /* 0x2aaaaaab040478a5 */ /* 0x000fc8000f8e023f */
[----:B------:R-:W-:-:S04]  /*72e0*/  USHF.R.U32.HI UR4, URZ, 0x1f, UR5 ;  /* 0x0000001f3f047899 */ /* 0x000fc80008011605 */
[----:B------:R-:W-:-:S04]  /*72f0*/  ULEA.HI.SX32 UR4, UR5, UR4, 0x1c ;  /* 0x0000000405047291 */ /* 0x000fc8000f8fe23f */
[----:B------:R-:W-:Y:S02]  /*7300*/  UISETP.GT.AND UP0, UPT, UR4, UR7, UPT ;  /* 0x000000070400728c */ /* 0x000fe4000bf04270 */
[----:B------:R-:W-:Y:S02]  /*7310*/  UIADD3 UR13, UR4, UR13, URZ ;  /* 0x0000000d040d7290 */ /* 0x000fe4000fffe03f */
[----:B------:R-:W-:-:S06]  /*7320*/  USEL UR10, UR10, 0xffffffff, UP0 ;  /* 0xffffffff0a0a7887 */ /* 0x000fcc0008000000 */
        /* <DEDUP_REMOVED lines=40> */
.L_x_3379:
        /* <DEDUP_REMOVED lines=13> */
.L_x_3380:
        /* <DEDUP_REMOVED lines=12> */
.L_x_3381:
[----:B------:R-:W-:Y:S01]  /*7740*/  UIMAD UR7, UR13, 0x60, UR14 ;  /* 0x000000600d0778a4 */ /* 0x000fe2000f8e020e */
[----:B------:R-:W-:-:S03]  /*7750*/  ULDC UR8, c[0x0][0x74c] ;  /* 0x0001d30000087ab9 */ /* 0x000fc60000000800 */
[----:B------:R-:W-:Y:S02]  /*7760*/  UIADD3 UR8, UR7, -UR8, -UR11 ;  /* 0x8000000807087290 */ /* 0x000fe4000fffe80b */
        /* <DEDUP_REMOVED lines=13> */
[----:B------:R-:W1:Y:S01]  /*7840*/  S2R R0, SR_TID.X ;  /* 0x0000000000007919 */ /* 0x000e620000002100 */
[----:B------:R-:W-:Y:S01]  /*7850*/  UIMAD UR16, UR18, UR20, URZ ;  /* 0x00000014121072a4 */ /* 0x000fe2000f8e023f */
[----:B------:R-:W-:Y:S01]  /*7860*/  LOP3.LUT R10, RZ, UR13, RZ, 0x33, !PT ;  /* 0x0000000dff0a7c12 */ /* 0x000fe2000f8e33ff */
[----:B------:R-:W-:Y:S02]  /*7870*/  UIMAD.WIDE.U32 UR8, UR6, UR20, URZ ;  /* 0x00000014060872a5 */ /* 0x000fe4000f8e003f */
[----:B------:R-:W-:Y:S02]  /*7880*/  UIADD3 UR20, UR11, 0x5f, URZ ;  /* 0x0000005f0b147890 */ /* 0x000fe4000fffe03f */
[----:B------:R-:W-:Y:S02]  /*7890*/  UIADD3 UR14, UR11, 0x9f, -UR14 ;  /* 0x0000009f0b0e7890 */ /* 0x000fe4000fffe80e */
[----:B------:R-:W-:-:S02]  /*78a0*/  UIADD3 UR11, UR7, -UR12, URZ ;  /* 0x8000000c070b7290 */ /* 0x000fc4000fffe03f */
[----:B------:R-:W-:Y:S02]  /*78b0*/  USHF.R.S32.HI UR15, URZ, 0x1f, UR10 ;  /* 0x0000001f3f0f7899 */ /* 0x000fe4000801140a */
[----:B------:R-:W-:Y:S02]  /*78c0*/  ULOP3.LUT UR11, UR11, 0x1, URZ, 0xc0, !UPT ;  /* 0x000000010b0b7892 */ /* 0x000fe4000f8ec03f */
[----:B------:R-:W-:Y:S02]  /*78d0*/  USEL UR29, UR10, URZ, !UP0 ;  /* 0x0000003f0a1d7287 */ /* 0x000fe4000c000000 */
[----:B------:R-:W-:Y:S02]  /*78e0*/  USEL UR23, UR15, URZ, !UP0 ;  /* 0x0000003f0f177287 */ /* 0x000fe4000c000000 */
[----:B------:R-:W-:Y:S02]  /*78f0*/  UISETP.NE.U32.AND UP0, UPT, UR11, 0x1, UPT ;  /* 0x000000010b00788c */ /* 0x000fe4000bf05070 */
[----:B------:R-:W-:Y:S01]  /*7900*/  UIMAD UR17, UR6, UR21, UR16 ;  /* 0x00000015061172a4 */ /* 0x000fe2000f8e0210 */
[----:B------:R-:W-:-:S02]  /*7910*/  ULDC UR22, c[0x0][0x760] ;  /* 0x0001d80000167ab9 */ /* 0x000fc40000000800 */
[----:B------:R-:W-:Y:S01]  /*7920*/  ULDC UR16, c[0x0][0x288] ;  /* 0x0000a20000107ab9 */ /* 0x000fe20000000800 */
[----:B------:R-:W-:Y:S01]  /*7930*/  UIADD3 UR17, UR9, UR17, URZ ;  /* 0x0000001109117290 */ /* 0x000fe2000fffe03f */
[----:B------:R-:W-:Y:S01]  /*7940*/  PLOP3.LUT P1, PT, PT, PT, UP0, 0x80, 0x0 ;  /* 0x000000000000781c */ /* 0x000fe20003f2f008 */
[----:B------:R-:W-:Y:S02]  /*7950*/  UIMAD UR19, UR10, UR16, URZ ;  /* 0x000000100a1372a4 */ /* 0x000fe4000f8e023f */
[----:B------:R-:W-:Y:S01]  /*7960*/  UIADD3 UR10, UP2, UR4, UR8, URZ ;  /* 0x00000008040a7290 */ /* 0x000fe2000ff5e03f */
[----:B------:R-:W-:Y:S01]  /*7970*/  ULDC.64 UR30, c[0x0][0x2e0] ;  /* 0x0000b800001e7ab9 */ /* 0x000fe20000000a00 */
[----:B------:R-:W-:Y:S01]  /*7980*/  UIMAD UR15, UR16, UR22, URZ ;  /* 0x00000016100f72a4 */ /* 0x000fe2000f8e023f */
[----:B-1----:R-:W-:Y:S01]  /*7990*/  LOP3.LUT R0, R0, 0x1f, RZ, 0xc0, !PT ;  /* 0x0000001f00007812 */ /* 0x002fe200078ec0ff */
[----:B------:R-:W-:Y:S02]  /*79a0*/  UIADD3 UR16, UP1, UR6, UR19, URZ ;  /* 0x0000001306107290 */ /* 0x000fe4000ff3e03f */
[----:B------:R-:W-:-:S02]  /*79b0*/  UIMAD.WIDE UR20, UR20, 0x2aaaaaab, URZ ;  /* 0x2aaaaaab141478a5 */ /* 0x000fc4000f8e023f */
[----:B------:R-:W-:Y:S02]  /*79c0*/  UIMAD UR6, UR23, UR30, URZ ;  /* 0x0000001e170672a4 */ /* 0x000fe4000f8e023f */
[----:B------:R-:W-:Y:S02]  /*79d0*/  UIADD3.X UR11, UR5, UR17, URZ, UP2, !UPT ;  /* 0x00000011050b7290 */ /* 0x000fe400097fe43f */
[----:B------:R-:W-:Y:S02]  /*79e0*/  ULEA.HI.X.SX32 UR18, UR19, UR18, 0x1, UP1 ;  /* 0x0000001213127291 */ /* 0x000fe400088f0e3f */
[----:B------:R-:W-:Y:S02]  /*79f0*/  USHF.R.U32.HI UR20, URZ, 0x1f, UR21 ;  /* 0x0000001f3f147899 */ /* 0x000fe40008011615 */
[----:B------:R-:W-:Y:S02]  /*7a00*/  UIMAD UR19, UR29, UR31, UR6 ;  /* 0x0000001f1d1372a4 */ /* 0x000fe4000f8e0206 */
[----:B------:R-:W-:Y:S01]  /*7a10*/  UIMAD.WIDE.U32 UR10, UR29, UR30, UR10 ;  /* 0x0000001e1d0a72a5 */ /* 0x000fe2000f8e000a */
[----:B------:R-:W-:Y:S01]  /*7a20*/  ELECT P0, URZ, PT ;  /* 0x00000000003f782f */ /* 0x000fe20003800000 */
[----:B------:R-:W-:-:S02]  /*7a30*/  ULEA.HI.SX32 UR20, UR21, UR20, 0x1c ;  /* 0x0000001415147291 */ /* 0x000fc4000f8fe23f */
        /* <DEDUP_REMOVED lines=20> */
.L_x_3385:
[----:B------:R-:W2:Y:S04]  /*7b80*/  LDG.E.STRONG.GPU R4, desc[UR38][R2.64] ;  /* 0x0000002602047981 */ /* 0x000ea8000c1ef900 */
[----:B--2---:R-:W-:Y:S01]  /*7b90*/  CCTL.IVALL ;  /* 0x00000000ff00798f */ /* 0x004fe20002000000 */
[----:B------:R-:W-:Y:S05]  /*7ba0*/  YIELD ;  /* 0x0000000000007946 */ /* 0x000fea0003800000 */
[----:B------:R-:W-:-:S13]  /*7bb0*/  ISETP.NE.AND P1, PT, R4, R5, PT ;  /* 0x000000050400720c */ /* 0x000fda0003f25270 */
[----:B------:R-:W-:Y:S05]  /*7bc0*/  @P1 BRA `(.L_x_3385) ;  /* 0xfffffffc00ec1947 */ /* 0x000fea000383ffff */
.L_x_3384:
[----:B------:R-:W-:Y:S05]  /*7bd0*/  BSYNC B0 ;  /* 0x0000000000007941 */ /* 0x000fea0003800000 */
.L_x_3383:
[----:B------:R-:W-:-:S03]  /*7be0*/  UMOV UR6, 0xffffffff ;  /* 0xffffffff00067882 */ /* 0x000fc60000000000 */
[----:B------:R-:W-:Y:S05]  /*7bf0*/  BRA.DIV UR6, `(.L_x_3386) ;  /* 0x0000004206d07947 */ /* 0x000fea000b800000 */
[----:B------:R-:W-:Y:S01]  /*7c00*/  NOP ;  /* 0x0000000000007918 */ /* 0x000fe20000000000 */
.L_x_3472:
        /* <DEDUP_REMOVED lines=22> */
.L_x_3388:
[----:B------:R-:W-:Y:S05]  /*7d70*/  BSYNC B0 ;  /* 0x0000000000007941 */ /* 0x000fea0003800000 */
.L_x_3387:
        /* <DEDUP_REMOVED lines=19> */
.L_x_3390:
[----:B------:R-:W-:Y:S05]  /*7eb0*/  BSYNC B0 ;  /* 0x0000000000007941 */ /* 0x000fea0003800000 */
.L_x_3389:
        /* <DEDUP_REMOVED lines=20> */
.L_x_3392:
[----:B------:R-:W-:Y:S05]  /*8000*/  BSYNC B0 ;  /* 0x0000000000007941 */ /* 0x000fea0003800000 */
.L_x_3391:
[----:B------:R-:W-:Y:S06]  /*8010*/  BAR.ARV 0xa, 0xa0 ;  /* 0x0282800000007b1d */ /* 0x000fec0000002000 */
[----:B------:R-:W-:Y:S04]  /*8020*/  BSSY B0, `(.L_x_3393) ;  /* 0x0000003000007945 */ /* 0x000fe80003800000 */
[----:B------:R-:W-:Y:S05]  /*8030*/  @!P0 BRA `(.L_x_3394) ;  /* 0x0000000000048947 */ /* 0x000fea0003800000 */
[----:B------:R-:W-:-:S04]  /*8040*/  DEPBAR.LE SB0, 0x1 ;  /* 0x000080400000791a */ /* 0x000fc80000000000 */
.L_x_3394:
[----:B------:R-:W-:Y:S05]  /*8050*/  BSYNC B0 ;  /* 0x0000000000007941 */ /* 0x000fea0003800000 */
.L_x_3393:
[----:B------:R-:W-:Y:S06]  /*8060*/  BAR.ARV 0xb, 0xa0 ;  /* 0x02c2800000007b1d */ /* 0x000fec0000002000 */
[----:B------:R-:W-:Y:S04]  /*8070*/  BSSY B0, `(.L_x_3395) ;  /* 0x0000003000007945 */ /* 0x000fe80003800000 */
[----:B------:R-:W-:Y:S05]  /*8080*/  @!P0 BRA `(.L_x_3396) ;  /* 0x0000000000048947 */ /* 0x000fea0003800000 */
[----:B------:R-:W-:-:S04]  /*8090*/  DEPBAR.LE SB0, 0x0 ;  /* 0x000080000000791a */ /* 0x000fc80000000000 */
.L_x_3396:
[----:B------:R-:W-:Y:S05]  /*80a0*/  BSYNC B0 ;  /* 0x0000000000007941 */ /* 0x000fea0003800000 */
.L_x_3395:
        /* <DEDUP_REMOVED lines=19> */
.L_x_3398:
[----:B------:R-:W-:Y:S05]  /*81e0*/  BSYNC B0 ;  /* 0x0000000000007941 */ /* 0x000fea0003800000 */
.L_x_3397:
[----:B------:R-:W-:Y:S01]  /*81f0*/  UIADD3 UR13, UR12, 0x1, URZ ;  /* 0x000000010c0d7890 */ /* 0x000fe2000fffe03f */
[----:B------:R-:W-:Y:S11]  /*8200*/  BRA `(.L_x_3399) ;  /* 0x0000000000047947 */ /* 0x000ff60003800000 */
.L_x_3382:
[----:B------:R-:W-:-:S05]  /*8210*/  UMOV UR13, UR12 ;  /* 0x0000000c000d7c82 */ /* 0x000fca0008000000 */
.L_x_3399:
[----:B------:R-:W-:-:S04]  /*8220*/  UIADD3 UR6, UR12, 0x1, URZ ;  /* 0x000000010c067890 */ /* 0x000fc8000fffe03f */
[----:B------:R-:W-:-:S06]  /*8230*/  UISETP.NE.AND UP0, UPT, UR7, UR6, UPT ;  /* 0x000000060700728c */ /* 0x000fcc000bf05270 */
[----:B------:R-:W-:-:S13]  /*8240*/  PLOP3.LUT P1, PT, PT, PT, UP0, 0x80, 0x0 ;  /* 0x000000000000781c */ /* 0x000fda0003f2f008 */
[----:B------:R-:W-:Y:S05]  /*8250*/  @!P1 BRA `(.L_x_3302) ;  /* 0x0000003800d09947 */ /* 0x000fea0003800000 */
[----:B------:R-:W-:Y:S01]  /*8260*/  UMOV UR22, UR8 ;  /* 0x0000000800167c82 */ /* 0x000fe20008000000 */
[----:B------:R-:W-:Y:S01]  /*8270*/  UMOV UR23, UR17 ;  /* 0x0000001100177c82 */ /* 0x000fe20008000000 */
[----:B------:R-:W-:Y:S01]  /*8280*/  ULDC.64 UR24, c[0x0][0x2c0] ;  /* 0x0000b00000187ab9 */ /* 0x000fe20000000a00 */
[----:B------:R-:W-:Y:S01]  /*8290*/  UIMAD.WIDE.U32 UR22, UR29, UR30, UR22 ;  /* 0x0000001e1d1672a5 */ /* 0x000fe2000f8e0016 */
[----:B------:R-:W-:Y:S01]  /*82a0*/  UMOV UR21, UR13 ;  /* 0x0000000d00157c82 */ /* 0x000fe20008000000 */
[----:B------:R-:W-:Y:S02]  /*82b0*/  UMOV UR6, URZ ;  /* 0x0000003f00067c82 */ /* 0x000fe40008000000 */
[----:B------:R-:W-:-:S04]  /*82c0*/  UIADD3 UR27, UP0, UR4, UR22, URZ ;  /* 0x00000016041b7290 */ /* 0x000fc8000ff1e03f */
[----:B------:R-:W-:Y:S02]  /*82d0*/  UIADD3.X UR22, UR5, UR19, UR23, UP0, !UPT ;  /* 0x0000001305167290 */ /* 0x000fe400087fe417 */
[----:B------:R-:W-:-:S04]  /*82e0*/  ULEA UR26, UP0, UR27, UR24, 0x2 ;  /* 0x000000181b1a7291 */ /* 0x000fc8000f80103f */
[----:B------:R-:W-:Y:S02]  /*82f0*/  ULEA.HI.X UR27, UR27, UR25, UR22, 0x2, UP0 ;  /* 0x000000191b1b7291 */ /* 0x000fe400080f1416 */
[----:B------:R-:W-:-:S04]  /*8300*/  UIADD3 UR26, UP0, UR26, 0x4000, URZ ;  /* 0x000040001a1a7890 */ /* 0x000fc8000ff1e03f */
[----:B------:R-:W-:-:S12]  /*8310*/  UIADD3.X UR27, URZ, UR27, URZ, UP0, !UPT ;  /* 0x0000001b3f1b7290 */ /* 0x000fd800087fe43f */
.L_x_3432:
        /* <DEDUP_REMOVED lines=18> */
.L_x_3402:
[----:B------:R-:W2:Y:S04]  /*8440*/  LDG.E.STRONG.GPU R4, desc[UR38][R2.64] ;  /* 0x0000002602047981 */ /* 0x000ea8000c1ef900 */
[----:B--2---:R-:W-:Y:S01]  /*8450*/  CCTL.IVALL ;  /* 0x00000000ff00798f */ /* 0x004fe20002000000 */
[----:B------:R-:W-:Y:S05]  /*8460*/  YIELD ;  /* 0x0000000000007946 */ /* 0x000fea0003800000 */
[----:B------:R-:W-:-:S13]  /*8470*/  ISETP.NE.AND P1, PT, R4, R5, PT ;  /* 0x000000050400720c */ /* 0x000fda0003f25270 */
[----:B------:R-:W-:Y:S05]  /*8480*/  @P1 BRA `(.L_x_3402) ;  /* 0xfffffffc00ec1947 */ /* 0x000fea000383ffff */
.L_x_3401:
[----:B------:R-:W-:Y:S05]  /*8490*/  BSYNC B0 ;  /* 0x0000000000007941 */ /* 0x000fea0003800000 */
.L_x_3400:
[----:B------:R-:W-:-:S03]  /*84a0*/  UMOV UR24, 0xffffffff ;  /* 0xffffffff00187882 */ /* 0x000fc60000000000 */
[----:B------:R-:W-:Y:S05]  /*84b0*/  BRA.DIV UR24, `(.L_x_3403) ;  /* 0x0000003a18bc7947 */ /* 0x000fea000b800000 */
[----:B------:R-:W-:Y:S01]  /*84c0*/  NOP ;  /* 0x0000000000007918 */ /* 0x000fe20000000000 */
.L_x_3475:
        /* <DEDUP_REMOVED lines=9> */
[----:B------:R-:W-:-:S03]  /*8560*/  UMOV UR37, 0x14f00000 ;  /* 0x14f0000000257882 */ /* 0x000fc60000000000 */
[----:B------:R-:W-:Y:S02]  /*8570*/  ULEA.HI.X.SX32 UR32, UR32, UR31, 0x1, UP0 ;  /* 0x0000001f20207291 */ /* 0x000fe400080f0e3f */
[----:B------:R-:W-:-:S04]  /*8580*/  ULEA UR24, UP0, UR36, UR24, 0x2 ;  /* 0x0000001824187291 */ /* 0x000fc8000f80103f */
[----:B------:R-:W-:-:S03]  /*8590*/  ULEA.HI.X UR25, UR36, UR25, UR32, 0x2, UP0 ;  /* 0x0000001924197291 */ /* 0x000fc600080f1420 */
[----:B------:R-:W-:Y:S01]  /*85a0*/  UMOV UR32, 0x400 ;  /* 0x0000040000207882 */ /* 0x000fe20000000000 */
[----:B------:R-:W-:Y:S01]  /*85b0*/  UMOV UR36, 0x0 ;  /* 0x0000000000247882 */ /* 0x000fe20000000000 */
[----:B-1----:R-:W-:-:S04]  /*85c0*/  ULEA UR34, UR35, UR34, 0x18 ;  /* 0x0000002223227291 */ /* 0x002fc8000f8ec03f */
[----:B------:R-:W-:-:S09]  /*85d0*/  UIADD3 UR34, UR34, 0x12000, URZ ;  /* 0x0001200022227890 */ /* 0x000fd2000fffe03f */
[----:B------:R1:W-:Y:S02]  /*85e0*/  UBLKRED.G.S.ADD.F32.RN [UR24], [UR34], UR32, desc[UR36] ;  /* 0x00002418220073bb */ /* 0x0003e400080a1420 */
[----:B-1----:R0:W-:Y:S02]  /*85f0*/  UTMACMDFLUSH ;  /* 0x00000000000079b7 */ /* 0x0021e40000000000 */
.L_x_3405:
[----:B------:R-:W-:Y:S05]  /*8600*/  BSYNC B0 ;  /* 0x0000000000007941 */ /* 0x000fea0003800000 */
.L_x_3404:
        /* <DEDUP_REMOVED lines=14> */
.L_x_3407:
[----:B------:R-:W-:Y:S05]  /*86f0*/  BSYNC B0 ;  /* 0x0000000000007941 */ /* 0x000fea0003800000 */
.L_x_3406:
        /* <DEDUP_REMOVED lines=15> */
.L_x_3409:
[----:B------:R-:W-:Y:S05]  /*87f0*/  BSYNC B0 ;  /* 0x0000000000007941 */ /* 0x000fea0003800000 */
.L_x_3408:
[----:B------:R-:W-:Y:S06]  /*8800*/  BAR.ARV 0xa, 0xa0 ;  /* 0x0282800000007b1d */ /* 0x000fec0000002000 */
[----:B------:R-:W-:Y:S04]  /*8810*/  BSSY B0, `(.L_x_3410) ;  /* 0x0000003000007945 */ /* 0x000fe80003800000 */
[----:B------:R-:W-:Y:S05]  /*8820*/  @!P0 BRA `(.L_x_3411) ;  /* 0x0000000000048947 */ /* 0x000fea0003800000 */
[----:B------:R-:W-:-:S04]  /*8830*/  DEPBAR.LE SB0, 0x1 ;  /* 0x000080400000791a */ /* 0x000fc80000000000 */
.L_x_3411:
[----:B------:R-:W-:Y:S05]  /*8840*/  BSYNC B0 ;  /* 0x0000000000007941 */ /* 0x000fea0003800000 */
.L_x_3410:
[----:B------:R-:W-:Y:S06]  /*8850*/  BAR.ARV 0xb, 0xa0 ;  /* 0x02c2800000007b1d */ /* 0x000fec0000002000 */
[----:B------:R-:W-:Y:S04]  /*8860*/  BSSY B0, `(.L_x_3412) ;  /* 0x0000003000007945 */ /* 0x000fe80003800000 */
[----:B------:R-:W-:Y:S05]  /*8870*/  @!P0 BRA `(.L_x_3413) ;  /* 0x0000000000048947 */ /* 0x000fea0003800000 */
[----:B------:R-:W-:-:S04]  /*8880*/  DEPBAR.LE SB0, 0x0 ;  /* 0x000080000000791a */ /* 0x000fc80000000000 */
.L_x_3413:
[----:B------:R-:W-:Y:S05]  /*8890*/  BSYNC B0 ;  /* 0x0000000000007941 */ /* 0x000fea0003800000 */
.L_x_3412:
        /* <DEDUP_REMOVED lines=19> */
.L_x_3415:
[----:B------:R-:W-:Y:S05]  /*89d0*/  BSYNC B0 ;  /* 0x0000000000007941 */ /* 0x000fea0003800000 */
.L_x_3414:
        /* <DEDUP_REMOVED lines=16> */
.L_x_3418:
[----:B------:R-:W2:Y:S04]  /*8ae0*/  LDG.E.STRONG.GPU R4, desc[UR38][R2.64] ;  /* 0x0000002602047981 */ /* 0x000ea8000c1ef900 */
[----:B--2---:R-:W-:Y:S01]  /*8af0*/  CCTL.IVALL ;  /* 0x00000000ff00798f */ /* 0x004fe20002000000 */
[----:B------:R-:W-:Y:S05]  /*8b00*/  YIELD ;  /* 0x0000000000007946 */ /* 0x000fea0003800000 */
[----:B------:R-:W-:-:S13]  /*8b10*/  ISETP.NE.AND P1, PT, R4, R5, PT ;  /* 0x000000050400720c */ /* 0x000fda0003f25270 */
[----:B------:R-:W-:Y:S05]  /*8b20*/  @P1 BRA `(.L_x_3418) ;  /* 0xfffffffc00ec1947 */ /* 0x000fea000383ffff */
.L_x_3417:
[----:B------:R-:W-:Y:S05]  /*8b30*/  BSYNC B0 ;  /* 0x0000000000007941 */ /* 0x000fea0003800000 */
.L_x_3416:
[----:B------:R-:W-:-:S03]  /*8b40*/  UMOV UR22, 0xffffffff ;  /* 0xffffffff00167882 */ /* 0x000fc60000000000 */
[----:B------:R-:W-:Y:S05]  /*8b50*/  BRA.DIV UR22, `(.L_x_3419) ;  /* 0x0000003616307947 */ /* 0x000fea000b800000 */
[----:B------:R-:W-:Y:S01]  /*8b60*/  NOP ;  /* 0x0000000000007918 */ /* 0x000fe20000000000 */
.L_x_3478:
        /* <DEDUP_REMOVED lines=15> */
.L_x_3421:
[----:B------:R-:W-:Y:S05]  /*8c60*/  BSYNC B0 ;  /* 0x0000000000007941 */ /* 0x000fea0003800000 */
.L_x_3420:
        /* <DEDUP_REMOVED lines=14> */
.L_x_3423:
[----:B------:R-:W-:Y:S05]  /*8d50*/  BSYNC B0 ;  /* 0x0000000000007941 */ /* 0x000fea0003800000 */
.L_x_3422:
        /* <DEDUP_REMOVED lines=15> */
.L_x_3425:
[----:B------:R-:W-:Y:S05]  /*8e50*/  BSYNC B0 ;  /* 0x0000000000007941 */ /* 0x000fea0003800000 */
.L_x_3424:
[----:B------:R-:W-:Y:S06]  /*8e60*/  BAR.ARV 0xa, 0xa0 ;  /* 0x0282800000007b1d */ /* 0x000fec0000002000 */
[----:B------:R-:W-:Y:S04]  /*8e70*/  BSSY B0, `(.L_x_3426) ;  /* 0x0000003000007945 */ /* 0x000fe80003800000 */
[----:B------:R-:W-:Y:S05]  /*8e80*/  @!P0 BRA `(.L_x_3427) ;  /* 0x0000000000048947 */ /* 0x000fea0003800000 */
[----:B------:R-:W-:-:S04]  /*8e90*/  DEPBAR.LE SB0, 0x1 ;  /* 0x000080400000791a */ /* 0x000fc80000000000 */
.L_x_3427:
[----:B------:R-:W-:Y:S05]  /*8ea0*/  BSYNC B0 ;  /* 0x0000000000007941 */ /* 0x000fea0003800000 */
.L_x_3426:
[----:B------:R-:W-:Y:S06]  /*8eb0*/  BAR.ARV 0xb, 0xa0 ;  /* 0x02c2800000007b1d */ /* 0x000fec0000002000 */
[----:B------:R-:W-:Y:S04]  /*8ec0*/  BSSY B0, `(.L_x_3428) ;  /* 0x0000003000007945 */ /* 0x000fe80003800000 */
[----:B------:R-:W-:Y:S05]  /*8ed0*/  @!P0 BRA `(.L_x_3429) ;  /* 0x0000000000048947 */ /* 0x000fea0003800000 */
[----:B------:R-:W-:-:S04]  /*8ee0*/  DEPBAR.LE SB0, 0x0 ;  /* 0x000080000000791a */ /* 0x000fc80000000000 */
.L_x_3429:
[----:B------:R-:W-:Y:S05]  /*8ef0*/  BSYNC B0 ;  /* 0x0000000000007941 */ /* 0x000fea0003800000 */
.L_x_3428:
        /* <DEDUP_REMOVED lines=19> */
.L_x_3431:
[----:B------:R-:W-:Y:S05]  /*9030*/  BSYNC B0 ;  /* 0x0000000000007941 */ /* 0x000fea0003800000 */
.L_x_3430:
[----:B------:R-:W-:Y:S02]  /*9040*/  UIADD3 UR13, UR13, 0x2, URZ ;  /* 0x000000020d0d7890 */ /* 0x000fe4000fffe03f */
[----:B------:R-:W-:Y:S02]  /*9050*/  UIADD3 UR6, UR6, 0x6000, URZ ;  /* 0x0000600006067890 */ /* 0x000fe4000fffe03f */
[----:B------:R-:W-:-:S06]  /*9060*/  UISETP.GE.AND UP0, UPT, UR13, UR7, UPT ;  /* 0x000000070d00728c */ /* 0x000fcc000bf06270 */
[----:B------:R-:W-:-:S13]  /*9070*/  PLOP3.LUT P1, PT, PT, PT, UP0, 0x80, 0x0 ;  /* 0x000000000000781c */ /* 0x000fda0003f2f008 */
[----:B------:R-:W-:Y:S05]  /*9080*/  @!P1 BRA `(.L_x_3432) ;  /* 0xfffffff000a49947 */ /* 0x000fea000383ffff */
[----:B------:R-:W-:Y:S05]  /*9090*/  BRA `(.L_x_3302) ;  /* 0x0000002c00407947 */ /* 0x000fea0003800000 */
.L_x_3373:
        /* <DEDUP_REMOVED lines=21> */
.L_x_3433:
[----:B------:R-:W1:Y:S01]  /*91f0*/  LDC R3, c[0x0][0x8c4] ;  /* 0x00023100ff037b82 */ /* 0x000e620000000800 */
[----:B------:R-:W-:Y:S01]  /*9200*/  IMAD.MOV.U32 R0, RZ, RZ, R5 ;  /* 0x000000ffff007224 */ /* 0x000fe200078e0005 */
[----:B-1----:R-:W-:-:S13]  /*9210*/  ISETP.NE.AND P0, PT, R3, 0x1, PT ;  /* 0x000000010300780c */ /* 0x002fda0003f05270 */
[----:B------:R-:W1:Y:S02]  /*9220*/  @P0 LDC.64 R6, c[0x0][0x8c8] ;  /* 0x00023200ff060b82 */ /* 0x000e640000000a00 */
[----:B-1----:R-:W-:-:S05]  /*9230*/  @P0 IMAD.HI.U32 R4, R5, R6, RZ ;  /* 0x0000000605040227 */ /* 0x002fca00078e00ff */
[----:B------:R-:W-:-:S05]  /*9240*/  @P0 SHF.R.U32.HI R0, RZ, R7, R4 ;  /* 0x00000007ff000219 */ /* 0x000fca0000011604 */
[----:B------:R-:W-:-:S07]  /*9250*/  IMAD R3, R0, R3, RZ ;  /* 0x0000000300037224 */ /* 0x000fce00078e02ff */
.L_x_3434:
        /* <DEDUP_REMOVED lines=23> */
.L_x_3435:
        /* <DEDUP_REMOVED lines=10> */
.L_x_3437:
[----:B------:R-:W2:Y:S02]  /*9470*/  LDC R4, c[0x0][0x8ec] ;  /* 0x00023b00ff047b82 */ /* 0x000ea40000000800 */
.L_x_3436:
[----:B--2--5:R-:W-:Y:S01]  /*9480*/  VIADD R4, R4, 0x5f ;  /* 0x0000005f04047836 */ /* 0x024fe20000000000 */
[----:B------:R-:W-:Y:S01]  /*9490*/  LOP3.LUT R8, RZ, R0, RZ, 0x33, !PT ;  /* 0x00000000ff087212 */ /* 0x000fe200078e33ff */
[----:B-1----:R-:W-:Y:S02]  /*94a0*/  IMAD.MOV.U32 R2, RZ, RZ, RZ ;  /* 0x000000ffff027224 */ /* 0x002fe400078e00ff */
[----:B------:R-:W-:-:S04]  /*94b0*/  IMAD.HI R4, R4, 0x2aaaaaab, RZ ;  /* 0x2aaaaaab04047827 */ /* 0x000fc800078e02ff */
[----:B------:R-:W-:Y:S01]  /*94c0*/  IMAD.MOV.U32 R16, RZ, RZ, 0x1 ;  /* 0x00000001ff107424 */ /* 0x000fe200078e00ff */
[----:B------:R-:W-:-:S04]  /*94d0*/  SHF.R.U32.HI R3, RZ, 0x1f, R4 ;  /* 0x0000001fff037819 */ /* 0x000fc80000011604 */
[----:B------:R-:W-:-:S04]  /*94e0*/  LEA.HI.SX32 R3, R4, R3, 0x1c ;  /* 0x0000000304037211 */ /* 0x000fc800078fe2ff */
[C---:B------:R-:W-:Y:S01]  /*94f0*/  ISETP.GT.AND P0, PT, R3.reuse, R0, PT ;  /* 0x000000000300720c */ /* 0x040fe20003f04270 */
[----:B------:R-:W-:Y:S02]  /*9500*/  IMAD.MOV.U32 R0, RZ, RZ, 0x1 ;  /* 0x00000001ff007424 */ /* 0x000fe400078e00ff */
[----:B------:R-:W-:Y:S01]  /*9510*/  IMAD.IADD R8, R3, 0x1, R8 ;  /* 0x0000000103087824 */ /* 0x000fe200078e0208 */
[----:B------:R-:W-:-:S04]  /*9520*/  SEL R9, R9, 0xffffffff, P0 ;  /* 0xffffffff09097807 */ /* 0x000fc80000000000 */
        /* <DEDUP_REMOVED lines=41> */
.L_x_3439:
        /* <DEDUP_REMOVED lines=11> */
.L_x_3440:
[----:B------:R-:W-:Y:S05]  /*9870*/  @!P0 BRA `(.L_x_3441) ;  /* 0x00000000000c8947 */ /* 0x000fea0003800000 */
[----:B------:R-:W2:Y:S04]  /*9880*/  LDG.E R5, desc[UR38][R2.64] ;  /* 0x0000002602057981 */ /* 0x000ea8000c1e1900 */
[----:B------:R-:W2:Y:S02]  /*9890*/  LDG.E R4, desc[UR38][R2.64+0x4] ;  /* 0x0000042602047981 */ /* 0x000ea4000c1e1900 */
[----:B--2---:R-:W-:-:S07]  /*98a0*/  IMAD.IADD R4, R4, 0x1, -R5 ;  /* 0x0000000104047824 */ /* 0x004fce00078e0a05 */
.L_x_3441:
        /* <DEDUP_REMOVED lines=22> */
[C---:B------:R-:W-:Y:S01]  /*9a10*/  R2UR UR29, R9.reuse ;  /* 0x00000000091d72ca */ /* 0x040fe200000e0000 */
[----:B------:R-:W-:Y:S01]  /*9a20*/  UIMAD.WIDE.U32 UR4, UR28, UR10, UR8 ;  /* 0x0000000a1c0472a5 */ /* 0x000fe2000f8e0008 */
[----:B------:R-:W-:Y:S01]  /*9a30*/  SEL R2, R2, RZ, !P1 ;  /* 0x000000ff02027207 */ /* 0x000fe20004800000 */
[----:B------:R-:W-:Y:S01]  /*9a40*/  UIMAD UR10, UR7, UR10, URZ ;  /* 0x0000000a070a72a4 */ /* 0x000fe2000f8e023f */
[----:B------:R-:W-:Y:S01]  /*9a50*/  R2UR UR35, R8 ;  /* 0x00000000082372ca */ /* 0x000fe200000e0000 */
[----:B------:R-:W-:Y:S01]  /*9a60*/  ULDC.64 UR12, c[0x0][0x730] ;  /* 0x0001cc00000c7ab9 */ /* 0x000fe20000000a00 */
[----:B------:R-:W-:Y:S01]  /*9a70*/  R2UR UR14, R2 ;  /* 0x00000000020e72ca */ /* 0x000fe200000e0000 */
[----:B------:R-:W-:Y:S01]  /*9a80*/  UIMAD UR10, UR28, UR11, UR10 ;  /* 0x0000000b1c0a72a4 */ /* 0x000fe2000f8e020a */
[----:B------:R-:W-:Y:S01]  /*9a90*/  SEL R9, R9, RZ, !P0 ;  /* 0x000000ff09097207 */ /* 0x000fe20004000000 */
[----:B------:R-:W-:Y:S01]  /*9aa0*/  UIMAD UR7, UR7, UR12, URZ ;  /* 0x0000000c070772a4 */ /* 0x000fe2000f8e023f */
[----:B------:R-:W-:Y:S01]  /*9ab0*/  BSSY B0, `(.L_x_3438) ;  /* 0x000020d000007945 */ /* 0x000fe20003800000 */
[----:B------:R-:W-:Y:S01]  /*9ac0*/  ULDC UR11, c[0x0][0x2e8] ;  /* 0x0000ba00000b7ab9 */ /* 0x000fe20000000800 */
[----:B------:R-:W-:Y:S01]  /*9ad0*/  UIMAD.WIDE.U32 UR8, UR28, UR12, UR8 ;  /* 0x0000000c1c0872a5 */ /* 0x000fe2000f8e0008 */
[----:B------:R-:W-:Y:S01]  /*9ae0*/  R2UR UR37, R9 ;  /* 0x00000000092572ca */ /* 0x000fe200000e0000 */
[----:B------:R-:W-:Y:S01]  /*9af0*/  UISETP.NE.AND UP0, UPT, UR11, 0x1, UPT ;  /* 0x000000010b00788c */ /* 0x000fe2000bf05270 */
[----:B------:R-:W-:Y:S01]  /*9b00*/  R2UR UR11, R12 ;  /* 0x000000000c0b72ca */ /* 0x000fe200000e0000 */
[----:B------:R-:W-:Y:S01]  /*9b10*/  UIMAD UR7, UR28, UR13, UR7 ;  /* 0x0000000d1c0772a4 */ /* 0x000fe2000f8e0207 */
[----:B------:R-:W-:Y:S01]  /*9b20*/  IMAD.MOV.U32 R2, RZ, RZ, RZ ;  /* 0x000000ffff027224 */ /* 0x000fe200078e00ff */
[----:B------:R-:W-:Y:S01]  /*9b30*/  VOTEU.ANY UP1, P1 ;  /* 0x00000000003f7886 */ /* 0x000fe20000820100 */
[----:B------:R-:W-:Y:S01]  /*9b40*/  ELECT P0, URZ, PT ;  /* 0x00000000003f782f */ /* 0x000fe20003800000 */
[----:B------:R-:W-:Y:S01]  /*9b50*/  IMAD.MOV.U32 R16, RZ, RZ, 0x1 ;  /* 0x00000001ff107424 */ /* 0x000fe200078e00ff */
[----:B------:R-:W-:Y:S01]  /*9b60*/  ULDC.64 UR12, c[0x0][0x720] ;  /* 0x0001c800000c7ab9 */ /* 0x000fe20000000a00 */
[----:B------:R-:W-:-:S02]  /*9b70*/  UIADD3 UR9, UR9, UR7, URZ ;  /* 0x0000000709097290 */ /* 0x000fc4000fffe03f */
[----:B------:R-:W-:Y:S01]  /*9b80*/  USEL UR29, UR29, URZ, !UP1 ;  /* 0x0000003f1d1d7287 */ /* 0x000fe2000c800000 */
[----:B------:R-:W-:Y:S01]  /*9b90*/  ULDC.64 UR16, c[0x0][0x738] ;  /* 0x0001ce0000107ab9 */ /* 0x000fe20000000a00 */
[----:B------:R-:W-:Y:S02]  /*9ba0*/  UIADD3 UR5, UR5, UR10, URZ ;  /* 0x0000000a05057290 */ /* 0x000fe4000fffe03f */
[----:B------:R-:W-:Y:S02]  /*9bb0*/  UIMAD UR7, UR14, UR12, URZ ;  /* 0x0000000c0e0772a4 */ /* 0x000fe4000f8e023f */
[----:B------:R-:W-:Y:S02]  /*9bc0*/  UIMAD UR10, UR14, UR16, URZ ;  /* 0x000000100e0a72a4 */ /* 0x000fe4000f8e023f */
[----:B------:R-:W-:Y:S02]  /*9bd0*/  UIMAD.WIDE.U32 UR14, UR16, UR29, UR8 ;  /* 0x0000001d100e72a5 */ /* 0x000fe4000f8e0008 */
[----:B------:R-:W-:Y:S01]  /*9be0*/  UIMAD.WIDE.U32 UR22, UR12, UR29, UR4 ;  /* 0x0000001d0c1672a5 */ /* 0x000fe2000f8e0004 */
[----:B------:R-:W-:Y:S01]  /*9bf0*/  @UP0 ULDC UR8, c[0x0][0x2ec] ;  /* 0x0000bb0000080ab9 */ /* 0x000fe20000000800 */
[----:B------:R-:W-:-:S02]  /*9c00*/  UIMAD UR5, UR13, UR29, UR7 ;  /* 0x0000001d0d0572a4 */ /* 0x000fc4000f8e0207 */
[----:B------:R-:W-:Y:S01]  /*9c10*/  UIMAD.WIDE.U32 UR8, UR28, UR8, URZ ;  /* 0x000000081c0872a5 */ /* 0x000fe2000f8e003f */
[----:B------:R-:W-:Y:S01]  /*9c20*/  @UP0 ULDC UR7, c[0x0][0x2f0] ;  /* 0x0000bc0000070ab9 */ /* 0x000fe20000000800 */
[----:B------:R-:W-:Y:S01]  /*9c30*/  UMOV UR36, UR28 ;  /* 0x0000001c00247c82 */ /* 0x000fe20008000000 */
[----:B------:R-:W-:Y:S02]  /*9c40*/  UIMAD UR4, UR17, UR29, UR10 ;  /* 0x0000001d110472a4 */ /* 0x000fe4000f8e020a */
[----:B------:R-:W-:Y:S02]  /*9c50*/  UIMAD UR35, UR35, 0x60, UR11 ;  /* 0x00000060232378a4 */ /* 0x000fe4000f8e020b */
        /* <DEDUP_REMOVED lines=14> */
.L_x_3479:
        /* <DEDUP_REMOVED lines=9> */
.L_x_3444:
        /* <DEDUP_REMOVED lines=112> */
.L_x_3455:
[----:B-1----:R-:W-:-:S05]  /*a4d0*/  IMAD.MOV.U32 R6, RZ, RZ, 0x1 ;  /* 0x00000001ff067424 */ /* 0x002fca00078e00ff */
[----:B------:R-:W-:-:S04]  /*a4e0*/  SHF.L.U32 R6, R6, 0x1f, RZ ;  /* 0x0000001f06067819 */ /* 0x000fc800000006ff */
[----:B------:R-:W1:Y:S02]  /*a4f0*/  SYNCS.PHASECHK.TRANS64.TRYWAIT P1, [R0+URZ+0x36438], R6 ;  /* 0x03643806000075a7 */ /* 0x000e64000802017f */
[----:B-1----:R-:W-:Y:S05]  /*a500*/  @!P1 BRA `(.L_x_3447) ;  /* 0x0000001800f49947 */ /* 0x002fea0003800000 */
.L_x_3480:
[----:B------:R-:W-:Y:S05]  /*a510*/  @P0 BRA `(.L_x_3448) ;  /* 0x0000000000140947 */ /* 0x000fea0003800000 */
[----:B------:R-:W-:Y:S01]  /*a520*/  ISETP.NE.AND P1, PT, R18, RZ, PT ;  /* 0x000000ff1200720c */ /* 0x000fe20003f25270 */
[----:B------:R-:W-:-:S04]  /*a530*/  IMAD.MOV.U32 R3, RZ, RZ, 0x6100 ;  /* 0x00006100ff037424 */ /* 0x000fc800078e00ff */
[----:B------:R2:W-:Y:S08]  /*a540*/  SYNCS.ARRIVE.TRANS64 RZ, [R0+URZ+0x36430], R3 ;  /* 0x0364300300ff79a7 */ /* 0x0005f0000800003f */
[----:B------:R-:W-:Y:S05]  /*a550*/  @!P1 BRA `(.L_x_3448) ;  /* 0x0000000000049947 */ /* 0x000fea0003800000 */
[----:B------:R-:W-:Y:S01]  /*a560*/  BPT.TRAP 0x1 ;  /* 0x000000040000795c */ /* 0x000fe20000300000 */
.L_x_3448:
        /* <DEDUP_REMOVED lines=48> */
.L_x_3481:
[----:B------:R-:W-:Y:S05]  /*a870*/  @P0 BRA `(.L_x_3450) ;  /* 0x0000000000140947 */ /* 0x000fea0003800000 */
[----:B------:R-:W-:Y:S01]  /*a880*/  ISETP.NE.AND P1, PT, R18, RZ, PT ;  /* 0x000000ff1200720c */ /* 0x000fe20003f25270 */
[----:B--2---:R-:W-:-:S04]  /*a890*/  IMAD.MOV.U32 R3, RZ, RZ, 0x6100 ;  /* 0x00006100ff037424 */ /* 0x004fc800078e00ff */
[----:B------:R3:W-:Y:S08]  /*a8a0*/  SYNCS.ARRIVE.TRANS64 RZ, [R0+URZ+0x36418], R3 ;  /* 0x0364180300ff79a7 */ /* 0x0007f0000800003f */
[----:B------:R-:W-:Y:S05]  /*a8b0*/  @!P1 BRA `(.L_x_3450) ;  /* 0x0000000000049947 */ /* 0x000fea0003800000 */
[----:B------:R-:W-:Y:S01]  /*a8c0*/  BPT.TRAP 0x1 ;  /* 0x000000040000795c */ /* 0x000fe20000300000 */
.L_x_3450:
        /* <DEDUP_REMOVED lines=47> */
.L_x_3482:
        /* <DEDUP_REMOVED lines=8> */
.L_x_3452:
        /* <DEDUP_REMOVED lines=37> */
.L_x_3484:
[----:B------:R-:W-:Y:S05]  /*ae90*/  @P0 BRA `(.L_x_3454) ;  /* 0x0000000000140947 */ /* 0x000fea0003800000 */
[----:B------:R-:W-:Y:S01]  /*aea0*/  ISETP.NE.AND P1, PT, R18, RZ, PT ;  /* 0x000000ff1200720c */ /* 0x000fe20003f25270 */
[----:B--2---:R-:W-:-:S04]  /*aeb0*/  IMAD.MOV.U32 R5, RZ, RZ, 0x6100 ;  /* 0x00006100ff057424 */ /* 0x004fc800078e00ff */
[----:B------:R3:W-:Y:S08]  /*aec0*/  SYNCS.ARRIVE.TRANS64 RZ, [R0+URZ+0x36410], R5 ;  /* 0x0364100500ff79a7 */ /* 0x0007f0000800003f */
[----:B------:R-:W-:Y:S05]  /*aed0*/  @!P1 BRA `(.L_x_3454) ;  /* 0x0000000000049947 */ /* 0x000fea0003800000 */
[----:B------:R-:W-:Y:S01]  /*aee0*/  BPT.TRAP 0x1 ;  /* 0x000000040000795c */ /* 0x000fe20000300000 */
.L_x_3454:
        /* <DEDUP_REMOVED lines=44> */
.L_x_3446:
[----:B------:R-:W-:Y:S01]  /*b1b0*/  ISETP.NE.AND P1, PT, R20, RZ, PT ;  /* 0x000000ff1400720c */ /* 0x000fe20003f25270 */
[----:B------:R-:W-:Y:S02]  /*b1c0*/  IMAD.MOV.U32 R16, RZ, RZ, 0x1 ;  /* 0x00000001ff107424 */ /* 0x000fe400078e00ff */
[----:B------:R-:W-:-:S10]  /*b1d0*/  IMAD.MOV.U32 R5, RZ, RZ, R14 ;  /* 0x000000ffff057224 */ /* 0x000fd400078e000e */
[----:B------:R-:W-:Y:S05]  /*b1e0*/  @!P1 BRA `(.L_x_3445) ;  /* 0x00000004008c9947 */ /* 0x000fea0003800000 */
[----:B------:R-:W2:Y:S02]  /*b1f0*/  SYNCS.PHASECHK.TRANS64.TRYWAIT P1, [R0+URZ+0x36438], R6 ;  /* 0x03643806000075a7 */ /* 0x000ea4000802017f */
[----:B--2---:R-:W-:Y:S05]  /*b200*/  @!P1 BRA `(.L_x_3456) ;  /* 0x0000001000149947 */ /* 0x004fea0003800000 */
.L_x_3485:
[----:B------:R-:W-:Y:S05]  /*b210*/  @P0 BRA `(.L_x_3457) ;  /* 0x0000000000140947 */ /* 0x000fea0003800000 */
[----:B------:R-:W-:Y:S01]  /*b220*/  ISETP.NE.AND P1, PT, R18, RZ, PT ;  /* 0x000000ff1200720c */ /* 0x000fe20003f25270 */
[----:B------:R-:W-:-:S04]  /*b230*/  IMAD.MOV.U32 R5, RZ, RZ, 0x6100 ;  /* 0x00006100ff057424 */ /* 0x000fc800078e00ff */
[----:B------:R3:W-:Y:S08]  /*b240*/  SYNCS.ARRIVE.TRANS64 RZ, [R0+URZ+0x36430], R5 ;  /* 0x0364300500ff79a7 */ /* 0x0007f0000800003f */
[----:B------:R-:W-:Y:S05]  /*b250*/  @!P1 BRA `(.L_x_3457) ;  /* 0x0000000000049947 */ /* 0x000fea0003800000 */
[----:B------:R-:W-:Y:S01]  /*b260*/  BPT.TRAP 0x1 ;  /* 0x000000040000795c */ /* 0x000fe20000300000 */
.L_x_3457:
        /* <DEDUP_REMOVED lines=42> */
.L_x_3486:
[----:B------:R-:W-:Y:S01]  /*b510*/  IMAD.MOV.U32 R16, RZ, RZ, RZ ;  /* 0x000000ffff107224 */ /* 0x000fe200078e00ff */
[----:B------:R-:W-:Y:S06]  /*b520*/  @P0 BRA `(.L_x_3459) ;  /* 0x0000000000140947 */ /* 0x000fec0003800000 */
[----:B------:R-:W-:Y:S01]  /*b530*/  ISETP.NE.AND P1, PT, R18, RZ, PT ;  /* 0x000000ff1200720c */ /* 0x000fe20003f25270 */
[----:B-1----:R-:W-:-:S04]  /*b540*/  IMAD.MOV.U32 R5, RZ, RZ, 0x6100 ;  /* 0x00006100ff057424 */ /* 0x002fc800078e00ff */
[----:B------:R2:W-:Y:S08]  /*b550*/  SYNCS.ARRIVE.TRANS64 RZ, [R0+URZ+0x36418], R5 ;  /* 0x0364180500ff79a7 */ /* 0x0005f0000800003f */
[----:B------:R-:W-:Y:S05]  /*b560*/  @!P1 BRA `(.L_x_3459) ;  /* 0x0000000000049947 */ /* 0x000fea0003800000 */
[----:B------:R-:W-:Y:S01]  /*b570*/  BPT.TRAP 0x1 ;  /* 0x000000040000795c */ /* 0x000fe20000300000 */
.L_x_3459:
        /* <DEDUP_REMOVED lines=42> */
.L_x_3445:
[----:B------:R-:W-:-:S04]  /*b820*/  SHF.L.U32 R3, R16, 0x1f, RZ ;  /* 0x0000001f10037819 */ /* 0x000fc800000006ff */
[----:B------:R-:W2:Y:S02]  /*b830*/  SYNCS.PHASECHK.TRANS64.TRYWAIT P1, [R0+URZ+0x36438], R3 ;  /* 0x03643803000075a7 */ /* 0x000ea4000802017f */
[----:B--2---:R-:W-:Y:S05]  /*b840*/  @!P1 BRA `(.L_x_3460) ;  /* 0x0000000800ac9947 */ /* 0x004fea0003800000 */
.L_x_3487:
[----:B------:R-:W-:Y:S05]  /*b850*/  @P0 BRA `(.L_x_3461) ;  /* 0x0000000000180947 */ /* 0x000fea0003800000 */
[----:B------:R-:W3:Y:S01]  /*b860*/  S2R R2, SR_TID.X ;  /* 0x0000000000027919 */ /* 0x000ee20000002100 */
[----:B--2---:R-:W-:-:S04]  /*b870*/  IMAD.MOV.U32 R3, RZ, RZ, 0x6100 ;  /* 0x00006100ff037424 */ /* 0x004fc800078e00ff */
[----:B------:R4:W-:Y:S01]  /*b880*/  SYNCS.ARRIVE.TRANS64 RZ, [R0+URZ+0x36430], R3 ;  /* 0x0364300300ff79a7 */ /* 0x0009e2000800003f */
[----:B---3--:R-:W-:-:S13]  /*b890*/  LOP3.LUT P0, RZ, R2, 0x1f, RZ, 0xc0, !PT ;  /* 0x0000001f02ff7812 */ /* 0x008fda000780c0ff */
[----:B----4-:R-:W-:Y:S05]  /*b8a0*/  @!P0 BRA `(.L_x_3461) ;  /* 0x0000000000048947 */ /* 0x010fea0003800000 */
[----:B------:R-:W-:Y:S01]  /*b8b0*/  BPT.TRAP 0x1 ;  /* 0x000000040000795c */ /* 0x000fe20000300000 */
.L_x_3461:
        /* <DEDUP_REMOVED lines=44> */
.L_x_3442:
[----:B------:R-:W-:Y:S05]  /*bb80*/  BSYNC B0 ;  /* 0x0000000000007941 */ /* 0x000fea0003800000 */
.L_x_3438:
[----:B------:R-:W-:-:S03]  /*bb90*/  UMOV UR7, 0xffffffff ;  /* 0xffffffff00077882 */ /* 0x000fc60000000000 */
[----:B------:R-:W-:Y:S05]  /*bba0*/  BRA.DIV UR7, `(.L_x_3462) ;  /* 0x0000000607e87947 */ /* 0x000fea000b800000 */
[----:B------:R-:W-:-:S13]  /*bbb0*/  ELECT P6, URZ, PT ;  /* 0x00000000003f782f */ /* 0x000fda00038c0000 */
.L_x_3490:
[----:B------:R-:W-:Y:S05]  /*bbc0*/  @!P6 BRA `(.L_x_3302) ;  /* 0x000000000074e947 */ /* 0x000fea0003800000 */
[----:B------:R-:W2:Y:S02]  /*bbd0*/  LDL.LU R3, [R1+0x4] ;  /* 0x0000040001037983 */ /* 0x000ea40000300800 */
[----:B--2---:R-:W-:-:S04]  /*bbe0*/  LOP3.LUT R3, R3, 0x2, RZ, 0xfc, !PT ;  /* 0x0000000203037812 */ /* 0x004fc800078efcff */
[----:B------:R-:W-:-:S13]  /*bbf0*/  ISETP.NE.AND P2, PT, R3, 0x3, PT ;  /* 0x000000030300780c */ /* 0x000fda0003f45270 */
[----:B------:R-:W-:Y:S05]  /*bc00*/  @!P2 BRA `(.L_x_3463) ;  /* 0x000000000004a947 */ /* 0x000fea0003800000 */
[----:B------:R-:W-:Y:S01]  /*bc10*/  BPT.TRAP 0x1 ;  /* 0x000000040000795c */ /* 0x000fe20000300000 */
.L_x_3463:
        /* <DEDUP_REMOVED lines=15> */
.L_x_3491:
[----:B------:R-:W2:Y:S02]  /*bd10*/  SYNCS.PHASECHK.TRANS64.TRYWAIT P0, [R3+URZ], R0 ;  /* 0x00000000030075a7 */ /* 0x000ea4000800017f */
[----:B--2---:R-:W-:Y:S05]  /*bd20*/  @!P0 BRA `(.L_x_3465) ;  /* 0x0000000400bc8947 */ /* 0x004fea0003800000 */
.L_x_3492:
[----:B------:R-:W-:Y:S05]  /*bd30*/  @!P2 BRA `(.L_x_3466) ;  /* 0x000000000004a947 */ /* 0x000fea0003800000 */
[----:B------:R-:W-:Y:S01]  /*bd40*/  BPT.TRAP 0x1 ;  /* 0x000000040000795c */ /* 0x000fe20000300000 */
.L_x_3466:
[----:B------:R-:W-:-:S07]  /*bd50*/  SHF.L.U32 R16, R16, 0x1f, RZ ;  /* 0x0000001f10107819 */ /* 0x000fce00000006ff */
.L_x_3467:
[----:B---3--:R3:W4:Y:S02]  /*bd60*/  SYNCS.PHASECHK.TRANS64.TRYWAIT P0, [R9+URZ+0x36438], R16 ;  /* 0x03643810090075a7 */ /* 0x008724000800017f */
[----:B----4-:R-:W-:Y:S05]  /*bd70*/  @!P0 NANOSLEEP.SYNCS 0x989680 ;  /* 0x009896800000895d */ /* 0x010fea0003900000 */
[----:B------:R-:W4:Y:S02]  /*bd80*/  @!P0 SYNCS.PHASECHK.TRANS64 P0, [R9+URZ+0x36438], R16 ;  /* 0x03643810090085a7 */ /* 0x000f24000800007f */
[----:B----4-:R-:W-:Y:S05]  /*bd90*/  @!P0 BRA `(.L_x_3467) ;  /* 0xfffffffc00f08947 */ /* 0x010fea000383ffff */
.L_x_3302:
[----:B------:R-:W-:Y:S05]  /*bda0*/  BSYNC B6 ;  /* 0x0000000000067941 */ /* 0x000fea0003800000 */
.L_x_3294:
[----:B------:R-:W-:Y:S05]  /*bdb0*/  EXIT ;  /* 0x000000000000794d */ /* 0x000fea0003800000 */
.L_x_3312:
[----:B------:R-:W-:Y:S02]  /*bdc0*/  IMAD.MOV.U32 R12, RZ, RZ, RZ ;  /* 0x000000ffff0c7224 */ /* 0x000fe400078e00ff */
[----:B------:R-:W-:Y:S02]  /*bdd0*/  IMAD.MOV.U32 R11, RZ, RZ, 0x1f ;  /* 0x0000001fff0b7424 */ /* 0x000fe400078e00ff */
[----:B------:R-:W-:-:S07]  /*bde0*/  IMAD.MOV.U32 R15, RZ, RZ, -0x1 ;  /* 0xffffffffff0f7424 */ /* 0x000fce00078e00ff */
[----:B------:R-:W-:Y:S05]  /*bdf0*/  WARPSYNC.COLLECTIVE R15, `(.L_x_3468) ;  /* 0x000000000f087348 */ /* 0x000fea0003c00000 */
[----:B------:R1:W2:Y:S02]  /*be00*/  SHFL.IDX P6, R14, R13, R12, R11 ;  /* 0x0000000c0d0e7389 */ /* 0x0002a400000c000b */
[----:B-12---:R-:W-:Y:S01]  /*be10*/  ENDCOLLECTIVE ;  /* 0x000000000000791b */ /* 0x006fe20003800000 */
.L_x_3468:
[----:B------:R-:W-:Y:S05]  /*be20*/  BRA `(.L_x_3469) ;  /* 0xffffff5800007947 */ /* 0x000fea000383ffff */
.L_x_3314:
[----:B--2---:R-:W-:-:S04]  /*be30*/  IMAD.U32 R0, RZ, RZ, UR36 ;  /* 0x00000024ff007e24 */ /* 0x004fc8000f8e00ff */
[----:B------:R2:W3:Y:S03]  /*be40*/  SYNCS.PHASECHK.TRANS64.TRYWAIT P0, [R0+URZ+0x36400], R10 ;  /* 0x0364000a000075a7 */ /* 0x0004e6000800017f */
[----:B---3--:R-:W-:Y:S05]  /*be50*/  @!P0 NANOSLEEP.SYNCS 0x989680 ;  /* 0x009896800000895d */ /* 0x008fea0003900000 */
[----:B------:R-:W3:Y:S02]  /*be60*/  @!P0 SYNCS.PHASECHK.TRANS64 P0, [R0+URZ+0x36400], R10 ;  /* 0x0364000a000085a7 */ /* 0x000ee4000800007f */
[----:B---3--:R-:W-:Y:S05]  /*be70*/  @!P0 BRA `(.L_x_3314) ;  /* 0xfffffffc00ec8947 */ /* 0x008fea000383ffff */
[----:B------:R-:W-:Y:S05]  /*be80*/  BRA `(.L_x_3313) ;  /* 0xffffff58003c7947 */ /* 0x000fea000383ffff */
.L_x_3318:
[----:B---3--:R3:W4:Y:S02]  /*be90*/  SYNCS.PHASECHK.TRANS64.TRYWAIT P1, [R3+URZ+0x36410], R10 ;  /* 0x0364100a030075a7 */ /* 0x008724000802017f */
[----:B----4-:R-:W-:Y:S05]  /*bea0*/  @!P1 NANOSLEEP.SYNCS 0x989680 ;  /* 0x009896800000995d */ /* 0x010fea0003900000 */
[----:B------:R-:W4:Y:S02]  /*beb0*/  @!P1 SYNCS.PHASECHK.TRANS64 P1, [R3+URZ+0x36410], R10 ;  /* 0x0364100a030095a7 */ /* 0x000f24000802007f */
[----:B----4-:R-:W-:Y:S05]  /*bec0*/  @!P1 BRA `(.L_x_3318) ;  /* 0xfffffffc00f09947 */ /* 0x010fea000383ffff */
[----:B------:R-:W-:Y:S05]  /*bed0*/  BRA `(.L_x_3317) ;  /* 0xffffff5c00fc7947 */ /* 0x000fea000383ffff */
.L_x_3322:
[----:B-1----:R-:W-:-:S04]  /*bee0*/  IMAD.U32 R121, RZ, RZ, UR36 ;  /* 0x00000024ff797e24 */ /* 0x002fc8000f8e00ff */
[----:B------:R1:W2:Y:S03]  /*bef0*/  SYNCS.PHASECHK.TRANS64.TRYWAIT P1, [R121+URZ+0x36430], R14 ;  /* 0x0364300e790075a7 */ /* 0x0002a6000802017f */
[----:B--2---:R-:W-:Y:S05]  /*bf00*/  @!P1 NANOSLEEP.SYNCS 0x989680 ;  /* 0x009896800000995d */ /* 0x004fea0003900000 */
[----:B------:R-:W2:Y:S02]  /*bf10*/  @!P1 SYNCS.PHASECHK.TRANS64 P1, [R121+URZ+0x36430], R14 ;  /* 0x0364300e790095a7 */ /* 0x000ea4000802007f */
[----:B--2---:R-:W-:Y:S05]  /*bf20*/  @!P1 BRA `(.L_x_3322) ;  /* 0xfffffffc00ec9947 */ /* 0x004fea000383ffff */
[----:B------:R-:W-:Y:S05]  /*bf30*/  BRA `(.L_x_3321) ;  /* 0xffffff6800207947 */ /* 0x000fea000383ffff */
.L_x_3386:
[----:B------:R-:W-:Y:S01]  /*bf40*/  BSSY B0, `(.L_x_3470) ;  /* 0x0000005000007945 */ /* 0x000fe20003800000 */
[----:B------:R-:W-:-:S07]  /*bf50*/  IMAD.MOV.U32 R15, RZ, RZ, -0x1 ;  /* 0xffffffffff0f7424 */ /* 0x000fce00078e00ff */
[----:B------:R-:W-:Y:S05]  /*bf60*/  WARPSYNC.COLLECTIVE R15, `(.L_x_3471) ;  /* 0x000000000f087348 */ /* 0x000fea0003c00000 */
[----:B------:R-:W-:Y:S01]  /*bf70*/  NOP ;  /* 0x0000000000007918 */ /* 0x000fe20000000000 */
[----:B------:R-:W-:Y:S01]  /*bf80*/  ENDCOLLECTIVE ;  /* 0x000000000000791b */ /* 0x000fe20003800000 */
.L_x_3471:
[----:B------:R-:W-:Y:S05]  /*bf90*/  BSYNC B0 ;  /* 0x0000000000007941 */ /* 0x000fea0003800000 */
.L_x_3470:
[----:B------:R-:W-:Y:S05]  /*bfa0*/  BRA `(.L_x_3472) ;  /* 0xffffffbc00187947 */ /* 0x000fea000383ffff */
.L_x_3403:
[----:B------:R-:W-:Y:S01]  /*bfb0*/  BSSY B0, `(.L_x_3473) ;  /* 0x0000005000007945 */ /* 0x000fe20003800000 */
[----:B------:R-:W-:-:S07]  /*bfc0*/  IMAD.MOV.U32 R15, RZ, RZ, -0x1 ;  /* 0xffffffffff0f7424 */ /* 0x000fce00078e00ff */
[----:B------:R-:W-:Y:S05]  /*bfd0*/  WARPSYNC.COLLECTIVE R15, `(.L_x_3474) ;  /* 0x000000000f087348 */ /* 0x000fea0003c00000 */
[----:B------:R-:W-:Y:S01]  /*bfe0*/  NOP ;  /* 0x0000000000007918 */ /* 0x000fe20000000000 */
[----:B------:R-:W-:Y:S01]  /*bff0*/  ENDCOLLECTIVE ;  /* 0x000000000000791b */ /* 0x000fe20003800000 */
.L_x_3474:
[----:B------:R-:W-:Y:S05]  /*c000*/  BSYNC B0 ;  /* 0x0000000000007941 */ /* 0x000fea0003800000 */
.L_x_3473:
[----:B------:R-:W-:Y:S05]  /*c010*/  BRA `(.L_x_3475) ;  /* 0xffffffc4002c7947 */ /* 0x000fea000383ffff */
.L_x_3419:
[----:B------:R-:W-:Y:S01]  /*c020*/  BSSY B0, `(.L_x_3476) ;  /* 0x0000005000007945 */ /* 0x000fe20003800000 */
[----:B------:R-:W-:-:S07]  /*c030*/  IMAD.MOV.U32 R15, RZ, RZ, -0x1 ;  /* 0xffffffffff0f7424 */ /* 0x000fce00078e00ff */
[----:B------:R-:W-:Y:S05]  /*c040*/  WARPSYNC.COLLECTIVE R15, `(.L_x_3477) ;  /* 0x000000000f087348 */ /* 0x000fea0003c00000 */
[----:B------:R-:W-:Y:S01]  /*c050*/  NOP ;  /* 0x0000000000007918 */ /* 0x000fe20000000000 */
[----:B------:R-:W-:Y:S01]  /*c060*/  ENDCOLLECTIVE ;  /* 0x000000000000791b */ /* 0x000fe20003800000 */
.L_x_3477:
[----:B------:R-:W-:Y:S05]  /*c070*/  BSYNC B0 ;  /* 0x0000000000007941 */ /* 0x000fea0003800000 */
.L_x_3476:
[----:B------:R-:W-:Y:S05]  /*c080*/  BRA `(.L_x_3478) ;  /* 0xffffffc800b87947 */ /* 0x000fea000383ffff */
.L_x_3443:
[----:B-1----:R1:W2:Y:S02]  /*c090*/  SYNCS.PHASECHK.TRANS64.TRYWAIT P1, [R0+URZ+0x36420], R6 ;  /* 0x03642006000075a7 */ /* 0x0022a4000802017f */
[----:B--2---:R-:W-:Y:S05]  /*c0a0*/  @!P1 NANOSLEEP.SYNCS 0x989680 ;  /* 0x009896800000995d */ /* 0x004fea0003900000 */
[----:B------:R-:W2:Y:S02]  /*c0b0*/  @!P1 SYNCS.PHASECHK.TRANS64 P1, [R0+URZ+0x36420], R6 ;  /* 0x03642006000095a7 */ /* 0x000ea4000802007f */
[----:B--2---:R-:W-:Y:S05]  /*c0c0*/  @!P1 BRA `(.L_x_3443) ;  /* 0xfffffffc00f09947 */ /* 0x004fea000383ffff */
[----:B------:R-:W-:Y:S05]  /*c0d0*/  BRA `(.L_x_3479) ;  /* 0xffffffdc00187947 */ /* 0x000fea000383ffff */
.L_x_3447:
[----:B-1----:R1:W2:Y:S02]  /*c0e0*/  SYNCS.PHASECHK.TRANS64.TRYWAIT P1, [R0+URZ+0x36438], R6 ;  /* 0x03643806000075a7 */ /* 0x0022a4000802017f */
[----:B--2---:R-:W-:Y:S05]  /*c0f0*/  @!P1 NANOSLEEP.SYNCS 0x989680 ;  /* 0x009896800000995d */ /* 0x004fea0003900000 */
[----:B------:R-:W2:Y:S02]  /*c100*/  @!P1 SYNCS.PHASECHK.TRANS64 P1, [R0+URZ+0x36438], R6 ;  /* 0x03643806000095a7 */ /* 0x000ea4000802007f */
[----:B--2---:R-:W-:Y:S05]  /*c110*/  @!P1 BRA `(.L_x_3447) ;  /* 0xfffffffc00f09947 */ /* 0x004fea000383ffff */
[----:B------:R-:W-:Y:S05]  /*c120*/  BRA `(.L_x_3480) ;  /* 0xffffffe000f87947 */ /* 0x000fea000383ffff */
.L_x_3449:
[----:B--2---:R2:W3:Y:S02]  /*c130*/  SYNCS.PHASECHK.TRANS64.TRYWAIT P1, [R0+URZ+0x36428], R3 ;  /* 0x03642803000075a7 */ /* 0x0044e4000802017f */
[----:B---3--:R-:W-:Y:S05]  /*c140*/  @!P1 NANOSLEEP.SYNCS 0x989680 ;  /* 0x009896800000995d */ /* 0x008fea0003900000 */
[----:B------:R-:W3:Y:S02]  /*c150*/  @!P1 SYNCS.PHASECHK.TRANS64 P1, [R0+URZ+0x36428], R3 ;  /* 0x03642803000095a7 */ /* 0x000ee4000802007f */
[----:B---3--:R-:W-:Y:S05]  /*c160*/  @!P1 BRA `(.L_x_3449) ;  /* 0xfffffffc00f09947 */ /* 0x008fea000383ffff */
[----:B------:R-:W-:Y:S05]  /*c170*/  BRA `(.L_x_3481) ;  /* 0xffffffe400bc7947 */ /* 0x000fea000383ffff */
.L_x_3451:
        /* <DEDUP_REMOVED lines=8> */
.L_x_3453:
[----:B------:R-:W-:-:S07]  /*c200*/  SHF.L.U32 R5, R7, 0x1f, RZ ;  /* 0x0000001f07057819 */ /* 0x000fce00000006ff */
.L_x_3483:
[----:B--2---:R2:W3:Y:S02]  /*c210*/  SYNCS.PHASECHK.TRANS64.TRYWAIT P1, [R0+URZ+0x36420], R5 ;  /* 0x03642005000075a7 */ /* 0x0044e4000802017f */
[----:B---3--:R-:W-:Y:S05]  /*c220*/  @!P1 NANOSLEEP.SYNCS 0x989680 ;  /* 0x009896800000995d */ /* 0x008fea0003900000 */
[----:B------:R-:W3:Y:S02]  /*c230*/  @!P1 SYNCS.PHASECHK.TRANS64 P1, [R0+URZ+0x36420], R5 ;  /* 0x03642005000095a7 */ /* 0x000ee4000802007f */
[----:B---3--:R-:W-:Y:S05]  /*c240*/  @!P1 BRA `(.L_x_3483) ;  /* 0xfffffffc00f09947 */ /* 0x008fea000383ffff */
[----:B------:R-:W-:Y:S05]  /*c250*/  BRA `(.L_x_3484) ;  /* 0xffffffec000c7947 */ /* 0x000fea000383ffff */
.L_x_3456:
[----:B--2---:R2:W3:Y:S02]  /*c260*/  SYNCS.PHASECHK.TRANS64.TRYWAIT P1, [R0+URZ+0x36438], R6 ;  /* 0x03643806000075a7 */ /* 0x0044e4000802017f */
[----:B---3--:R-:W-:Y:S05]  /*c270*/  @!P1 NANOSLEEP.SYNCS 0x989680 ;  /* 0x009896800000995d */ /* 0x008fea0003900000 */
[----:B------:R-:W3:Y:S02]  /*c280*/  @!P1 SYNCS.PHASECHK.TRANS64 P1, [R0+URZ+0x36438], R6 ;  /* 0x03643806000095a7 */ /* 0x000ee4000802007f */
[----:B---3--:R-:W-:Y:S05]  /*c290*/  @!P1 BRA `(.L_x_3456) ;  /* 0xfffffffc00f09947 */ /* 0x008fea000383ffff */
[----:B------:R-:W-:Y:S05]  /*c2a0*/  BRA `(.L_x_3485) ;  /* 0xffffffec00d87947 */ /* 0x000fea000383ffff */
.L_x_3458:
[----:B-1----:R1:W2:Y:S02]  /*c2b0*/  SYNCS.PHASECHK.TRANS64.TRYWAIT P1, [R0+URZ+0x36428], R5 ;  /* 0x03642805000075a7 */ /* 0x0022a4000802017f */
[----:B--2---:R-:W-:Y:S05]  /*c2c0*/  @!P1 NANOSLEEP.SYNCS 0x989680 ;  /* 0x009896800000995d */ /* 0x004fea0003900000 */
[----:B------:R-:W2:Y:S02]  /*c2d0*/  @!P1 SYNCS.PHASECHK.TRANS64 P1, [R0+URZ+0x36428], R5 ;  /* 0x03642805000095a7 */ /* 0x000ea4000802007f */
[----:B--2---:R-:W-:Y:S05]  /*c2e0*/  @!P1 BRA `(.L_x_3458) ;  /* 0xfffffffc00f09947 */ /* 0x004fea000383ffff */
[----:B------:R-:W-:Y:S05]  /*c2f0*/  BRA `(.L_x_3486) ;  /* 0xfffffff000847947 */ /* 0x000fea000383ffff */
.L_x_3460:
[----:B--2---:R2:W3:Y:S02]  /*c300*/  SYNCS.PHASECHK.TRANS64.TRYWAIT P1, [R0+URZ+0x36438], R3 ;  /* 0x03643803000075a7 */ /* 0x0044e4000802017f */
[----:B---3--:R-:W-:Y:S05]  /*c310*/  @!P1 NANOSLEEP.SYNCS 0x989680 ;  /* 0x009896800000995d */ /* 0x008fea0003900000 */
[----:B------:R-:W3:Y:S02]  /*c320*/  @!P1 SYNCS.PHASECHK.TRANS64 P1, [R0+URZ+0x36438], R3 ;  /* 0x03643803000095a7 */ /* 0x000ee4000802007f */
[----:B---3--:R-:W-:Y:S05]  /*c330*/  @!P1 BRA `(.L_x_3460) ;  /* 0xfffffffc00f09947 */ /* 0x008fea000383ffff */
[----:B------:R-:W-:Y:S05]  /*c340*/  BRA `(.L_x_3487) ;  /* 0xfffffff400407947 */ /* 0x000fea000383ffff */
.L_x_3462:
[----:B------:R-:W-:Y:S01]  /*c350*/  BSSY B0, `(.L_x_3488) ;  /* 0x0000006000007945 */ /* 0x000fe20003800000 */
[----:B------:R-:W-:-:S07]  /*c360*/  IMAD.MOV.U32 R15, RZ, RZ, -0x1 ;  /* 0xffffffffff0f7424 */ /* 0x000fce00078e00ff */
[----:B------:R-:W-:Y:S05]  /*c370*/  WARPSYNC.COLLECTIVE R15, `(.L_x_3489) ;  /* 0x000000000f0c7348 */ /* 0x000fea0003c00000 */
[----:B------:R-:W-:Y:S02]  /*c380*/  ELECT P6, UR62, PT ;  /* 0x00000000003e782f */ /* 0x000fe400038c0000 */
[----:B------:R-:W-:Y:S01]  /*c390*/  MOV R14, UR62 ;  /* 0x0000003e000e7c02 */ /* 0x000fe20008000f00 */
[----:B------:R-:W-:Y:S10]  /*c3a0*/  ENDCOLLECTIVE ;  /* 0x000000000000791b */ /* 0x000ff40003800000 */
.L_x_3489:
[----:B------:R-:W-:Y:S05]  /*c3b0*/  BSYNC B0 ;  /* 0x0000000000007941 */ /* 0x000fea0003800000 */
.L_x_3488:
[----:B------:R-:W-:Y:S05]  /*c3c0*/  BRA `(.L_x_3490) ;  /* 0xfffffff400fc7947 */ /* 0x000fea000383ffff */
.L_x_3464:
[----:B-1----:R1:W2:Y:S02]  /*c3d0*/  SYNCS.PHASECHK.TRANS64.TRYWAIT P0, [R7+URZ], R4 ;  /* 0x00000004070075a7 */ /* 0x0022a4000800017f */
[----:B--2---:R-:W-:Y:S05]  /*c3e0*/  @!P0 NANOSLEEP.SYNCS 0x989680 ;  /* 0x009896800000895d */ /* 0x004fea0003900000 */
[----:B------:R-:W2:Y:S02]  /*c3f0*/  @!P0 SYNCS.PHASECHK.TRANS64 P0, [R7+URZ], R4 ;  /* 0x00000004070085a7 */ /* 0x000ea4000800007f */
[----:B--2---:R-:W-:Y:S05]  /*c400*/  @!P0 BRA `(.L_x_3464) ;  /* 0xfffffffc00f08947 */ /* 0x004fea000383ffff */
[----:B------:R-:W-:Y:S05]  /*c410*/  BRA `(.L_x_3491) ;  /* 0xfffffff8003c7947 */ /* 0x000fea000383ffff */
.L_x_3465:
[----:B--2---:R2:W3:Y:S02]  /*c420*/  SYNCS.PHASECHK.TRANS64.TRYWAIT P0, [R3+URZ], R0 ;  /* 0x00000000030075a7 */ /* 0x0044e4000800017f */
[----:B---3--:R-:W-:Y:S05]  /*c430*/  @!P0 NANOSLEEP.SYNCS 0x989680 ;  /* 0x009896800000895d */ /* 0x008fea0003900000 */
[----:B------:R-:W3:Y:S02]  /*c440*/  @!P0 SYNCS.PHASECHK.TRANS64 P0, [R3+URZ], R0 ;  /* 0x00000000030085a7 */ /* 0x000ee4000800007f */
[----:B---3--:R-:W-:Y:S05]  /*c450*/  @!P0 BRA `(.L_x_3465) ;  /* 0xfffffffc00f08947 */ /* 0x008fea000383ffff */
[----:B------:R-:W-:Y:S05]  /*c460*/  BRA `(.L_x_3492) ;  /* 0xfffffff800307947 */ /* 0x000fea000383ffff */
.L_x_3493:
        /* <DEDUP_REMOVED lines=9> */
.L_x_3877:


//--------------------- .text._ZN7cutlass13device_kernelIN5flash11enable_sm90INS1_16FlashAttnBwdSm90INS1_25CollectiveMainloopBwdSm90ILi2ELi1ELi1EN4cute5tupleIJNS5_1CILi1EEES8_S8_EEENS6_IJNS7_ILi64EEENS7_ILi96EEENS7_ILi192EEEEEENS_10bfloat16_tEfNS_4arch4Sm90ELb1ELb0ELb1ELb1ELb0ELb0ELb1ELb0ELi3ELi1ELi1ELi1ELb0EEENS1_24CollectiveEpilogueBwdGQAISD_fSG_Li384ELb1ELb0EEENS1_25SingleTileBwdLPTSchedulerILb1ELi96ELb0EEEEEEEEEvNT_6ParamsE --------------------------
	.section	.text._ZN7cutlass13device_kernelIN5flash11enable_sm90INS1_16FlashAttnBwdSm90INS1_25CollectiveMainloopBwdSm90ILi2ELi1ELi1EN4cute5tupleIJNS5_1CILi1EEES8_S8_EEENS6_IJNS7_ILi64EEENS7_ILi96EEENS7_ILi192EEEEEENS_10bfloat16_tEfNS_4arch4Sm90ELb1ELb0ELb1ELb1ELb0ELb0ELb1ELb0ELi3ELi1ELi1ELi1ELb0EEENS1_24CollectiveEpilogueBwdGQAISD_fSG_Li384ELb1ELb0EEENS1_25SingleTileBwdLPTSchedulerILb1ELi96ELb0EEEEEEEEEvNT_6ParamsE,"ax",@progbits
	.align	128
.text._ZN7cutlass13device_kernelIN5flash11enable_sm90INS1_16FlashAttnBwdSm90INS1_25CollectiveMainloopBwdSm90ILi2ELi1ELi1EN4cute5tupleIJNS5_1CILi1EEES8_S8_EEENS6_IJNS7_ILi64EEENS7_ILi96EEENS7_ILi192EEEEEENS_10bfloat16_tEfNS_4arch4Sm90ELb1ELb0ELb1ELb1ELb0ELb0ELb1ELb0ELi3ELi1ELi1ELi1ELb0EEENS1_24CollectiveEpilogueBwdGQAISD_fSG_Li384ELb1ELb0EEENS1_25SingleTileBwdLPTSchedulerILb1ELi96ELb0EEEEEEEEEvNT_6ParamsE:
        .type           _ZN7cutlass13device_kernelIN5flash11enable_sm90INS1_16FlashAttnBwdSm90INS1_25CollectiveMainloopBwdSm90ILi2ELi1ELi1EN4cute5tupleIJNS5_1CILi1EEES8_S8_EEENS6_IJNS7_ILi64EEENS7_ILi96EEENS7_ILi192EEEEEENS_10bfloat16_tEfNS_4arch4Sm90ELb1ELb0ELb1ELb1ELb0ELb0ELb1ELb0ELi3ELi1ELi1ELi1ELb0EEENS1_24CollectiveEpilogueBwdGQAISD_fSG_Li384ELb1ELb0EEENS1_25SingleTileBwdLPTSchedulerILb1ELi96ELb0EEEEEEEEEvNT_6ParamsE,@function
        .size           _ZN7cutlass13device_kernelIN5flash11enable_sm90INS1_16FlashAttnBwdSm90INS1_25CollectiveMainloopBwdSm90ILi2ELi1ELi1EN4cute5tupleIJNS5_1CILi1EEES8_S8_EEENS6_IJNS7_ILi64EEENS7_ILi96EEENS7_ILi192EEEEEENS_10bfloat16_tEfNS_4arch4Sm90ELb1ELb0ELb1ELb1ELb0ELb0ELb1ELb0ELi3ELi1ELi1ELi1ELb0EEENS1_24CollectiveEpilogueBwdGQAISD_fSG_Li384ELb1ELb0EEENS1_25SingleTileBwdLPTSchedulerILb1ELi96ELb0EEEEEEEEEvNT_6ParamsE,(.L_x_3878 - _ZN7cutlass13device_kernelIN5flash11enable_sm90INS1_16FlashAttnBwdSm90INS1_25CollectiveMainloopBwdSm90ILi2ELi1ELi1EN4cute5tupleIJNS5_1CILi1EEES8_S8_EEENS6_IJNS7_ILi64EEENS7_ILi96EEENS7_ILi192EEEEEENS_10bfloat16_tEfNS_4arch4Sm90ELb1ELb0ELb1ELb1ELb0ELb0ELb1ELb0ELi3ELi1ELi1ELi1ELb0EEENS1_24CollectiveEpilogueBwdGQAISD_fSG_Li384ELb1ELb0EEENS1_25SingleTileBwdLPTSchedulerILb1ELi96ELb0EEEEEEEEEvNT_6ParamsE)
        .other          _ZN7cutlass13device_kernelIN5flash11enable_sm90INS1_16FlashAttnBwdSm90INS1_25CollectiveMainloopBwdSm90ILi2ELi1ELi1EN4cute5tupleIJNS5_1CILi1EEES8_S8_EEENS6_IJNS7_ILi64EEENS7_ILi96EEENS7_ILi192EEEEEENS_10bfloat16_tEfNS_4arch4Sm90ELb1ELb0ELb1ELb1ELb0ELb0ELb1ELb0ELi3ELi1ELi1ELi1ELb0EEENS1_24CollectiveEpilogueBwdGQAISD_fSG_Li384ELb1ELb0EEENS1_25SingleTileBwdLPTSchedulerILb1ELi96ELb0EEEEEEEEEvNT_6ParamsE,@"STO_CUDA_ENTRY STV_DEFAULT"
_ZN7cutlass13device_kernelIN5flash11enable_sm90INS1_16FlashAttnBwdSm90INS1_25CollectiveMainloopBwdSm90ILi2ELi1ELi1EN4cute5tupleIJNS5_1CILi1EEES8_S8_EEENS6_IJNS7_ILi64EEENS7_ILi96EEENS7_ILi192EEEEEENS_10bfloat16_tEfNS_4arch4Sm90ELb1ELb0ELb1ELb1ELb0ELb0ELb1ELb0ELi3ELi1ELi1ELi1ELb0EEENS1_24CollectiveEpilogueBwdGQAISD_fSG_Li384ELb1ELb0EEENS1_25SingleTileBwdLPTSchedulerILb1ELi96ELb0EEEEEEEEEvNT_6ParamsE:
        /* <DEDUP_REMOVED lines=23> */
.L_x_3495:
[----:B------:R-:W-:Y:S05]  /*0170*/  BSYNC B0 ;  /* 0x0000000000007941 */ /* 0x000fea0003800000 */
.L_x_3494:
        /* <DEDUP_REMOVED lines=34> */
.L_x_3496:
        /* <DEDUP_REMOVED lines=20> */
.L_x_3497:
        /* <DEDUP_REMOVED lines=9> */
.L_x_3500:
        /* <DEDUP_REMOVED lines=33> */
.L_x_3501:
        /* <DEDUP_REMOVED lines=8> */
.L_x_3502:
        /* <DEDUP_REMOVED lines=19> */
[----:B-1----:R2:W5:Y:S01]  /*0930*/  LDG.E R0, desc[UR38][R2.64] ;  /* 0x0000002602007981 */ /* 0x002562000c1e1900 */
[----:B------:R-:W-:Y:S05]  /*0940*/  BRA `(.L_x_3504) ;  /* 0x00000000002c7947 */ /* 0x000fea0003800000 */
.L_x_3503:
[----:B------:R-:W-:Y:S02]  /*0950*/  ULDC.64 UR4, c[0x0][0x8f8] ;  /* 0x00023e0000047ab9 */ /* 0x000fe40000000a00 */
[----:B------:R-:W-:-:S04]  /*0960*/  ISETP.NE.U32.AND P0, PT, RZ, UR4, PT ;  /* 0x00000004ff007c0c */ /* 0x000fc8000bf05070 */
[----:B------:R-:W-:-:S13]  /*0970*/  ISETP.NE.AND.EX P0, PT, RZ, UR5, PT, P0 ;  /* 0x00000005ff007c0c */ /* 0x000fda000bf05300 */
[----:B------:R-:W-:Y:S05]  /*0980*/  @!P0 BRA `(.L_x_3505) ;  /* 0x0000000000188947 */ /* 0x000fea0003800000 */
[----:B------:R-:W2:Y:S02]  /*0990*/  LDC.64 R2, c[0x0][0x8f8] ;  /* 0x00023e00ff027b82 */ /* 0x000ea40000000a00 */
[----:B--2---:R-:W-:-:S05]  /*09a0*/  IMAD.WIDE R2, R5, 0x4, R2 ;  /* 0x0000000405027825 */ /* 0x004fca00078e0202 */
[----:B-1----:R-:W2:Y:S04]  /*09b0*/  LDG.E R0, desc[UR38][R2.64] ;  /* 0x0000002602007981 */ /* 0x002ea8000c1e1900 */
[----:B------:R-:W2:Y:S02]  /*09c0*/  LDG.E R7, desc[UR38][R2.64+0x4] ;  /* 0x0000042602077981 */ /* 0x000ea4000c1e1900 */
[----:B--2---:R-:W-:Y:S01]  /*09d0*/  IMAD.IADD R0, R7, 0x1, -R0 ;  /* 0x0000000107007824 */ /* 0x004fe200078e0a00 */
[----:B------:R-:W-:Y:S06]  /*09e0*/  BRA `(.L_x_3504) ;  /* 0x0000000000047947 */ /* 0x000fec0003800000 */
.L_x_3505:
[----:B-1----:R-:W1:Y:S02]  /*09f0*/  LDC R0, c[0x0][0x8f4] ;  /* 0x00023d00ff007b82 */ /* 0x002e640000000800 */
.L_x_3504:
[----:B------:R-:W3:Y:S01]  /*0a00*/  LDL R4, [R1+0x10] ;  /* 0x0000100001047983 */ /* 0x000ee20000100800 */
[----:B-1---5:R-:W-:-:S04]  /*0a10*/  VIADD R0, R0, 0x5f ;  /* 0x0000005f00007836 */ /* 0x022fc80000000000 */
[----:B------:R-:W-:-:S05]  /*0a20*/  IMAD.HI R0, R0, 0x2aaaaaab, RZ ;  /* 0x2aaaaaab00007827 */ /* 0x000fca00078e02ff */
[----:B--2---:R-:W-:-:S04]  /*0a30*/  SHF.R.U32.HI R3, RZ, 0x1f, R0 ;  /* 0x0000001fff037819 */ /* 0x004fc80000011600 */
[----:B------:R-:W-:-:S04]  /*0a40*/  LEA.HI.SX32 R3, R0, R3, 0x1c ;  /* 0x0000000300037211 */ /* 0x000fc800078fe2ff */
[----:B---3--:R-:W-:-:S04]  /*0a50*/  ISETP.GE.AND P0, PT, R4, R3, PT ;  /* 0x000000030400720c */ /* 0x008fc80003f06270 */
[----:B------:R-:W-:-:S04]  /*0a60*/  SEL R6, R5, 0xffffffff, !P0 ;  /* 0xffffffff05067807 */ /* 0x000fc80004000000 */
[----:B------:R-:W-:Y:S01]  /*0a70*/  ISETP.GE.AND P0, PT, R6, RZ, PT ;  /* 0x000000ff0600720c */ /* 0x000fe20003f06270 */
[----:B------:R4:W-:-:S12]  /*0a80*/  STL [R1+0xc], R6 ;  /* 0x00000c0601007387 */ /* 0x0009d80000100800 */
[----:B----4-:R-:W-:Y:S05]  /*0a90*/  @!P0 BRA `(.L_x_3506) ;  /* 0x0000008800788947 */ /* 0x010fea0003800000 */
[----:B------:R-:W-:Y:S01]  /*0aa0*/  ULDC.64 UR4, c[0x0][0x780] ;  /* 0x0001e00000047ab9 */ /* 0x000fe20000000a00 */
[----:B------:R-:W1:Y:S01]  /*0ab0*/  LDC R17, c[0x0][0x290] ;  /* 0x0000a400ff117b82 */ /* 0x000e620000000800 */
[----:B------:R-:W-:-:S04]  /*0ac0*/  ISETP.NE.U32.AND P0, PT, RZ, UR4, PT ;  /* 0x00000004ff007c0c */ /* 0x000fc8000bf05070 */
[----:B------:R-:W-:-:S13]  /*0ad0*/  ISETP.NE.AND.EX P0, PT, RZ, UR5, PT, P0 ;  /* 0x00000005ff007c0c */ /* 0x000fda000bf05300 */
[----:B------:R-:W-:Y:S05]  /*0ae0*/  @!P0 BRA `(.L_x_3507) ;  /* 0x0000000000108947 */ /* 0x000fea0003800000 */
[----:B------:R-:W2:Y:S02]  /*0af0*/  LDC.64 R18, c[0x0][0x780] ;  /* 0x0001e000ff127b82 */ /* 0x000ea40000000a00 */
[----:B--2---:R-:W-:-:S06]  /*0b00*/  IMAD.WIDE R18, R6, 0x4, R18 ;  /* 0x0000000406127825 */ /* 0x004fcc00078e0212 */
[----:B------:R2:W5:Y:S01]  /*0b10*/  LDG.E R18, desc[UR38][R18.64] ;  /* 0x0000002612127981 */ /* 0x000562000c1e1900 */
[----:B------:R-:W-:Y:S05]  /*0b20*/  BRA `(.L_x_3508) ;  /* 0x0000000000287947 */ /* 0x000fea0003800000 */
.L_x_3507:
        /* <DEDUP_REMOVED lines=10> */
.L_x_3508:
[----:B------:R-:W-:Y:S02]  /*0bd0*/  ULDC.64 UR4, c[0x0][0x788] ;  /* 0x0001e20000047ab9 */ /* 0x000fe40000000a00 */
[----:B------:R-:W-:-:S04]  /*0be0*/  ISETP.NE.U32.AND P0, PT, RZ, UR4, PT ;  /* 0x00000004ff007c0c */ /* 0x000fc8000bf05070 */
[----:B------:R-:W-:-:S13]  /*0bf0*/  ISETP.NE.AND.EX P0, PT, RZ, UR5, PT, P0 ;  /* 0x00000005ff007c0c */ /* 0x000fda000bf05300 */
[----:B------:R-:W-:Y:S05]  /*0c00*/  @!P0 BRA `(.L_x_3509) ;  /* 0x0000000000108947 */ /* 0x000fea0003800000 */
[----:B------:R-:W4:Y:S02]  /*0c10*/  LDC.64 R2, c[0x0][0x788] ;  /* 0x0001e200ff027b82 */ /* 0x000f240000000a00 */
[----:B----4-:R-:W-:-:S05]  /*0c20*/  IMAD.WIDE R2, R6, 0x4, R2 ;  /* 0x0000000406027825 */ /* 0x010fca00078e0202 */
[----:B-1----:R4:W5:Y:S01]  /*0c30*/  LDG.E R17, desc[UR38][R2.64] ;  /* 0x0000002602117981 */ /* 0x002962000c1e1900 */
[----:B------:R-:W-:Y:S05]  /*0c40*/  BRA `(.L_x_3510) ;  /* 0x0000000000247947 */ /* 0x000fea0003800000 */
.L_x_3509:
[----:B------:R-:W-:Y:S02]  /*0c50*/  ULDC.64 UR4, c[0x0][0x778] ;  /* 0x0001de0000047ab9 */ /* 0x000fe40000000a00 */
[----:B------:R-:W-:-:S04]  /*0c60*/  ISETP.NE.U32.AND P0, PT, RZ, UR4, PT ;  /* 0x00000004ff007c0c */ /* 0x000fc8000bf05070 */
[----:B------:R-:W-:-:S13]  /*0c70*/  ISETP.NE.AND.EX P0, PT, RZ, UR5, PT, P0 ;  /* 0x00000005ff007c0c */ /* 0x000fda000bf05300 */
[----:B------:R-:W-:Y:S05]  /*0c80*/  @!P0 BRA `(.L_x_3510) ;  /* 0x0000000000148947 */ /* 0x000fea0003800000 */
[----:B------:R-:W4:Y:S02]  /*0c90*/  LDC.64 R2, c[0x0][0x778] ;  /* 0x0001de00ff027b82 */ /* 0x000f240000000a00 */
[----:B----4-:R-:W-:-:S05]  /*0ca0*/  IMAD.WIDE R2, R6, 0x4, R2 ;  /* 0x0000000406027825 */ /* 0x010fca00078e0202 */
[----:B-1----:R-:W4:Y:S04]  /*0cb0*/  LDG.E R17, desc[UR38][R2.64] ;  /* 0x0000002602117981 */ /* 0x002f28000c1e1900 */
[----:B------:R-:W4:Y:S02]  /*0cc0*/  LDG.E R0, desc[UR38][R2.64+0x4] ;  /* 0x0000042602007981 */ /* 0x000f24000c1e1900 */
[----:B----4-:R-:W-:-:S07]  /*0cd0*/  IMAD.IADD R17, R0, 0x1, -R17 ;  /* 0x0000000100117824 */ /* 0x010fce00078e0a11 */
.L_x_3510:
[----:B-1-3-5:R-:W-:Y:S01]  /*0ce0*/  IMAD.IADD R0, R18, 0x1, -R17 ;  /* 0x0000000112007824 */ /* 0x02afe200078e0a11 */
[----:B------:R-:W-:Y:S01]  /*0cf0*/  ULDC UR4, c[0x0][0x74c] ;  /* 0x0001d30000047ab9 */ /* 0x000fe20000000800 */
[----:B------:R-:W-:Y:S02]  /*0d00*/  PLOP3.LUT P0, PT, PT, PT, PT, 0x80, 0x0 ;  /* 0x000000000000781c */ /* 0x000fe40003f0f070 */
[----:B------:R-:W-:Y:S01]  /*0d10*/  CS2R R72, SRZ ;  /* 0x0000000000487805 */ /* 0x000fe2000001ff00 */
[----:B----4-:R-:W-:Y:S01]  /*0d20*/  IMAD R2, R4, 0x60, R0 ;  /* 0x0000006004027824 */ /* 0x010fe200078e0200 */
        /* <DEDUP_REMOVED lines=72> */
[----:B------:R1:W3:Y:S01]  /*11b0*/  LDC.64 R14, c[0x4][R2] ;  /* 0x01000000020e7b82 */ /* 0x0002e20000000a00 */
        /* <DEDUP_REMOVED lines=11> */
.L_x_3513:
        /* <DEDUP_REMOVED lines=15> */
.L_x_3512:
        /* <DEDUP_REMOVED lines=20> */
.L_x_3515:
        /* <DEDUP_REMOVED lines=15> */
.L_x_3514:
[----:B------:R-:W1:Y:S01]  /*1590*/  S2R R2, SR_TID.X ;  /* 0x0000000000027919 */ /* 0x000e620000002100 */
[----:B------:R-:W-:Y:S01]  /*15a0*/  UMOV UR4, 0xffffffff ;  /* 0xffffffff00047882 */ /* 0x000fe20000000000 */
[----:B-1----:R-:W-:-:S05]  /*15b0*/  VIADD R0, R2, 0xffffff80 ;  /* 0xffffff8002007836 */ /* 0x002fca0000000000 */
[----:B------:R-:W-:-:S04]  /*15c0*/  SHF.R.S32.HI R3, RZ, 0x1f, R0 ;  /* 0x0000001fff037819 */ /* 0x000fc80000011400 */
[----:B------:R-:W-:-:S04]  /*15d0*/  LEA.HI R2, R3, R0, RZ, 0x7 ;  /* 0x0000000003027211 */ /* 0x000fc800078f38ff */
[----:B------:R-:W-:Y:S01]  /*15e0*/  SHF.R.S32.HI R13, RZ, 0x7, R2 ;  /* 0x00000007ff0d7819 */ /* 0x000fe20000011402 */
[----:B------:R-:W-:Y:S06]  /*15f0*/  BRA.DIV UR4, `(.L_x_3516) ;  /* 0x0000007e04a87947 */ /* 0x000fec000b800000 */
[----:B------:R1:W3:Y:S02]  /*1600*/  SHFL.IDX PT, R14, R13, RZ, 0x1f ;  /* 0x00001fff0d0e7589 */ /* 0x0002e400000e0000 */
.L_x_3612:
[----:B------:R-:W-:Y:S01]  /*1610*/  SHF.L.U32 R10, RZ, 0x1f, RZ ;  /* 0x0000001fff0a7819 */ /* 0x000fe200000006ff */
[----:B---3--:R-:W-:Y:S01]  /*1620*/  IMAD.HI R4, R14, 0x55555556, RZ ;  /* 0x555555560e047827 */ /* 0x008fe200078e02ff */
[----:B------:R-:W-:Y:S02]  /*1630*/  LOP3.LUT R5, R2, 0xffffff80, RZ, 0xc0, !PT ;  /* 0xffffff8002057812 */ /* 0x000fe400078ec0ff */
[----:B------:R-:W3:Y:S01]  /*1640*/  SYNCS.PHASECHK.TRANS64.TRYWAIT P0, [UR36+0x36400], R10 ;  /* 0x0364000aff0075a7 */ /* 0x000ee20008000164 */
        /* <DEDUP_REMOVED lines=14> */
[----:B---3--:R-:W-:Y:S06]  /*1730*/  @P0 BRA `(.L_x_3517) ;  /* 0x0000000000080947 */ /* 0x008fec0003800000 */
[----:B------:R-:W3:Y:S02]  /*1740*/  SYNCS.PHASECHK.TRANS64.TRYWAIT P0, [UR36+0x36400], R10 ;  /* 0x0364000aff0075a7 */ /* 0x000ee40008000164 */
[----:B---3--:R-:W-:Y:S05]  /*1750*/  @!P0 BRA `(.L_x_3518) ;  /* 0x0000007c006c8947 */ /* 0x008fea0003800000 */
.L_x_3517:
[----:B------:R-:W4:Y:S04]  /*1760*/  LDL R20, [R1+0x10] ;  /* 0x0000100001147983 */ /* 0x000f280000100800 */
[----:B--2---:R-:W2:Y:S01]  /*1770*/  LDL.LU R19, [R1+0x4] ;  /* 0x0000040001137983 */ /* 0x004ea20000300800 */
[----:B---3--:R-:W-:Y:S01]  /*1780*/  LEA.HI R0, R3, R2, RZ, 0x2 ;  /* 0x0000000203007211 */ /* 0x008fe200078f10ff */
        /* <DEDUP_REMOVED lines=98> */
[----:B--2---:R-:W-:Y:S02]  /*1db0*/  LOP3.LUT R8, R19, 0x1, RZ, 0xfc, !PT ;  /* 0x0000000113087812 */ /* 0x004fe400078efcff */
[----:B------:R2:W-:Y:S01]  /*1dc0*/  STL [R1], R2 ;  /* 0x0000000201007387 */ /* 0x0005e20000100800 */
[----:B------:R-:W-:-:S03]  /*1dd0*/  IMAD.IADD R157, R18, 0x1, -R157 ;  /* 0x00000001129d7824 */ /* 0x000fc600078e0a9d */
[----:B------:R3:W-:Y:S01]  /*1de0*/  STL [R1+0x4], R3 ;  /* 0x0000040301007387 */ /* 0x0007e20000100800 */
[----:B--2---:R-:W-:-:S07]  /*1df0*/  IMAD.MOV.U32 R2, RZ, RZ, RZ ;  /* 0x000000ffff027224 */ /* 0x004fce00078e00ff */
.L_x_3529:
[----:B------:R-:W-:-:S13]  /*1e00*/  ISETP.NE.AND P0, PT, R8, 0x3, PT ;  /* 0x000000030800780c */ /* 0x000fda0003f05270 */
[----:B------:R-:W-:Y:S05]  /*1e10*/  @!P0 BRA `(.L_x_3519) ;  /* 0x0000000000048947 */ /* 0x000fea0003800000 */
[----:B------:R-:W-:Y:S01]  /*1e20*/  BPT.TRAP 0x1 ;  /* 0x000000040000795c */ /* 0x000fe20000300000 */
.L_x_3519:
[----:B---3--:R-:W-:Y:S02]  /*1e30*/  LEA R3, R2, UR36, 0x3 ;  /* 0x0000002402037c11 */ /* 0x008fe4000f8e18ff */
[----:B------:R-:W-:-:S04]  /*1e40*/  SHF.L.U32 R10, R7, 0x1f, RZ ;  /* 0x0000001f070a7819 */ /* 0x000fc800000006ff */
[----:B------:R2:W3:Y:S01]  /*1e50*/  SYNCS.PHASECHK.TRANS64.TRYWAIT P1, [R3+URZ+0x36410], R10 ;  /* 0x0364100a030075a7 */ /* 0x0004e2000802017f */
[----:B------:R-:W-:Y:S05]  /*1e60*/  @!P0 BRA `(.L_x_3520) ;  /* 0x0000000000048947 */ /* 0x000fea0003800000 */
[----:B------:R-:W-:Y:S01]  /*1e70*/  BPT.TRAP 0x1 ;  /* 0x000000040000795c */ /* 0x000fe20000300000 */
.L_x_3520:
[----:B---3--:R-:W-:Y:S05]  /*1e80*/  @P1 BRA `(.L_x_3521) ;  /* 0x0000000000081947 */ /* 0x008fea0003800000 */
[----:B------:R-:W3:Y:S02]  /*1e90*/  SYNCS.PHASECHK.TRANS64.TRYWAIT P1, [R3+URZ+0x36410], R10 ;  /* 0x0364100a030075a7 */ /* 0x000ee4000802017f */
[----:B---3--:R-:W-:Y:S05]  /*1ea0*/  @!P1 BRA `(.L_x_3522) ;  /* 0x0000007400b09947 */ /* 0x008fea0003800000 */
.L_x_3521:
        /* <DEDUP_REMOVED lines=103> */
.L_x_3523:
[----:B------:R-:W-:-:S04]  /*2520*/  SHF.L.U32 R14, R5, 0x1f, RZ ;  /* 0x0000001f050e7819 */ /* 0x000fc800000006ff */
[----:B------:R1:W1:Y:S01]  /*2530*/  SYNCS.PHASECHK.TRANS64.TRYWAIT P1, [UR36+0x36430], R14 ;  /* 0x0364300eff0075a7 */ /* 0x0002620008020164 */
[----:B------:R-:W-:Y:S05]  /*2540*/  @!P0 BRA `(.L_x_3524) ;  /* 0x0000000000048947 */ /* 0x000fea0003800000 */
[----:B------:R-:W-:Y:S01]  /*2550*/  BPT.TRAP 0x1 ;  /* 0x000000040000795c */ /* 0x000fe20000300000 */
.L_x_3524:
        /* <DEDUP_REMOVED lines=36> */
.L_x_3525:
        /* <DEDUP_REMOVED lines=351> */
.L_x_3527:
        /* <DEDUP_REMOVED lines=60> */
.L_x_3528:
        /* <DEDUP_REMOVED lines=63> */
.L_x_3511:
[----:B------:R-:W-:Y:S05]  /*4540*/  @P0 BRA `(.L_x_3506) ;  /* 0x0000004c00cc0947 */ /* 0x000fea0003800000 */
[----:B------:R-:W3:Y:S01]  /*4550*/  LDL.LU R9, [R1+0x10] ;  /* 0x0000100001097983 */ /* 0x000ee20000300800 */
[----:B------:R-:W1:Y:S03]  /*4560*/  LDC.64 R2, c[0x0][0x878] ;  /* 0x00021e00ff027b82 */ /* 0x000e660000000a00 */
[----:B------:R-:W4:Y:S04]  /*4570*/  LDL.LU R121, [R1+0x14] ;  /* 0x0000140001797983 */ /* 0x000f280000300800 */
[----:B------:R-:W5:Y:S01]  /*4580*/  LDL.LU R120, [R1+0xc] ;  /* 0x00000c0001787983 */ /* 0x000f620000300800 */
[----:B------:R-:W5:Y:S01]  /*4590*/  S2R R0, SR_TID.X ;  /* 0x0000000000007919 */ /* 0x000f620000002100 */
[----:B------:R-:W5:Y:S01]  /*45a0*/  S2UR UR5, SR_CgaCtaId ;  /* 0x00000000000579c3 */ /* 0x000f620000008800 */
[----:B------:R-:W-:-:S07]  /*45b0*/  UMOV UR4, 0x400 ;  /* 0x0000040000047882 */ /* 0x000fce0000000000 */
[----:B------:R-:W3:Y:S01]  /*45c0*/  LDC.64 R12, c[0x0][0x818] ;  /* 0x00020600ff0c7b82 */ /* 0x000ee20000000a00 */
[----:B-1----:R-:W-:-:S04]  /*45d0*/  ISETP.NE.U32.AND P0, PT, R2, RZ, PT ;  /* 0x000000ff0200720c */ /* 0x002fc80003f05070 */
[----:B------:R-:W-:-:S03]  /*45e0*/  ISETP.NE.AND.EX P0, PT, R3, RZ, PT, P0 ;  /* 0x000000ff0300720c */ /* 0x000fc60003f05300 */
[----:B------:R-:W1:Y:S08]  /*45f0*/  LDC R2, c[0x0][0x850] ;  /* 0x00021400ff027b82 */ /* 0x000e700000000800 */
[----:B------:R-:W3:Y:S08]  /*4600*/  LDC.64 R16, c[0x0][0x840] ;  /* 0x00021000ff107b82 */ /* 0x000ef00000000a00 */
[----:B------:R-:W5:Y:S08]  /*4610*/  @P0 LDC.64 R4, c[0x0][0x878] ;  /* 0x00021e00ff040b82 */ /* 0x000f700000000a00 */
[----:B------:R-:W3:Y:S08]  /*4620*/  LDC.64 R14, c[0x0][0x820] ;  /* 0x00020800ff0e7b82 */ /* 0x000ef00000000a00 */
[----:B--2---:R-:W2:Y:S08]  /*4630*/  LDC.64 R18, c[0x0][0x848] ;  /* 0x00021200ff127b82 */ /* 0x004eb00000000a00 */
[----:B------:R-:W2:Y:S08]  /*4640*/  LDC.64 R20, c[0x0][0x800] ;  /* 0x00020000ff147b82 */ /* 0x000eb00000000a00 */
[----:B------:R-:W2:Y:S01]  /*4650*/  LDC.64 R22, c[0x0][0x828] ;  /* 0x00020a00ff167b82 */ /* 0x000ea20000000a00 */
[----:B-----5:R-:W-:-:S06]  /*4660*/  @P0 IMAD.WIDE R4, R120, 0x4, R4 ;  /* 0x0000000478040825 */ /* 0x020fcc00078e0204 */
[----:B------:R-:W5:Y:S01]  /*4670*/  @P0 LDG.E R4, desc[UR38][R4.64] ;  /* 0x0000002604040981 */ /* 0x000f62000c1e1900 */
[----:B------:R-:W-:Y:S01]  /*4680*/  BAR.SYNC.DEFER_BLOCKING 0x1, 0x180 ;  /* 0x0046000000007b1d */ /* 0x000fe20000010000 */
[----:B-1----:R-:W-:Y:S01]  /*4690*/  ISETP.NE.AND P1, PT, R2, 0x1, PT ;  /* 0x000000010200780c */ /* 0x002fe20003f25270 */
        /* <DEDUP_REMOVED lines=9> */
[----:B------:R-:W1:Y:S02]  /*4730*/  @P1 LDC R8, c[0x0][0x858] ;  /* 0x00021600ff081b82 */ /* 0x000e640000000800 */
[----:B------:R-:W-:-:S04]  /*4740*/  IMAD R6, R6, 0x600, R3 ;  /* 0x0000060006067824 */ /* 0x000fc800078e0203 */
[----:B------:R-:W-:Y:S02]  /*4750*/  IMAD.SHL.U32 R6, R6, 0x4, RZ ;  /* 0x0000000406067824 */ /* 0x000fe400078e00ff */
[----:B----4-:R-:W-:-:S05]  /*4760*/  @P1 IMAD.HI.U32 R3, R121, R7, RZ ;  /* 0x0000000779031227 */ /* 0x010fca00078e00ff */
[----:B-1----:R-:W-:Y:S01]  /*4770*/  @P1 SHF.R.U32.HI R121, RZ, R8, R3 ;  /* 0x00000008ff791219 */ /* 0x002fe20000011603 */
[----:B---3--:R-:W-:Y:S01]  /*4780*/  IMAD R3, R9, 0x4800, RZ ;  /* 0x0000480009037824 */ /* 0x008fe200078e02ff */
[----:B------:R-:W-:Y:S02]  /*4790*/  LEA R8, R6, UR4, 0x2 ;  /* 0x0000000406087c11 */ /* 0x000fe4000f8e10ff */
[----:B------:R-:W-:Y:S01]  /*47a0*/  SHF.R.S32.HI R9, RZ, 0x1f, R121 ;  /* 0x0000001fff097819 */ /* 0x000fe20000011479 */
[----:B------:R1:W-:Y:S04]  /*47b0*/  @P1 STL [R1+0x14], R121 ;  /* 0x0000147901001387 */ /* 0x0003e80000100800 */
[----:B------:R1:W-:Y:S01]  /*47c0*/  STS.128 [R8], R24 ;  /* 0x0000001808007388 */ /* 0x0003e20000000c00 */
[----:B------:R-:W-:-:S03]  /*47d0*/  IMAD R10, R9, R16, RZ ;  /* 0x00000010090a7224 */ /* 0x000fc600078e02ff */
        /* <DEDUP_REMOVED lines=16> */
[----:B---3--:R-:W3:Y:S01]  /*48e0*/  FENCE.VIEW.ASYNC.S ;  /* 0x00000000000073c6 */ /* 0x008ee20000000000 */
[----:B-----5:R-:W-:-:S04]  /*48f0*/  @P0 IMAD R4, R120, 0x60, R4 ;  /* 0x0000006078040824 */ /* 0x020fc800078e0204 */
[----:B------:R-:W-:-:S05]  /*4900*/  @P0 IMAD.HI R4, R4, 0x2aaaaaab, RZ ;  /* 0x2aaaaaab04040827 */ /* 0x000fca00078e02ff */
[----:B------:R-:W-:-:S04]  /*4910*/  @P0 SHF.R.U32.HI R5, RZ, 0x1f, R4 ;  /* 0x0000001fff050819 */ /* 0x000fc80000011604 */
[----:B------:R-:W-:-:S05]  /*4920*/  @P0 LEA.HI.SX32 R5, R4, R5, 0x1c ;  /* 0x0000000504050211 */ /* 0x000fca00078fe2ff */
[----:B------:R-:W-:-:S05]  /*4930*/  @P0 IMAD R4, R5, 0x4800, RZ ;  /* 0x0000480005040824 */ /* 0x000fca00078e02ff */
[----:B------:R-:W-:Y:S02]  /*4940*/  @P0 SHF.R.S32.HI R5, RZ, 0x1f, R4 ;  /* 0x0000001fff050819 */ /* 0x000fe40000011404 */
[----:B------:R-:W-:Y:S01]  /*4950*/  @!P0 CS2R R4, SRZ ;  /* 0x0000000000048805 */ /* 0x000fe2000001ff00 */
[----:B---3--:R-:W-:Y:S05]  /*4960*/  BAR.SYNC.DEFER_BLOCKING 0x1, 0x180 ;  /* 0x0046000000007b1d */ /* 0x008fea0000010000 */
[----:B------:R-:W-:Y:S01]  /*4970*/  IADD3 R6, P1, R3, R4, RZ ;  /* 0x0000000403067210 */ /* 0x000fe20007f3e0ff */
[----:B------:R-:W-:Y:S01]  /*4980*/  IMAD R4, R9, R12, RZ ;  /* 0x0000000c09047224 */ /* 0x000fe200078e02ff */
[----:B------:R-:W-:-:S02]  /*4990*/  SEL R9, R120, RZ, !P0 ;  /* 0x000000ff78097207 */ /* 0x000fc40004000000 */
[----:B------:R-:W-:Y:S01]  /*49a0*/  LEA.HI.X.SX32 R7, R3, R5, 0x1, P1 ;  /* 0x0000000503077211 */ /* 0x000fe200008f0eff */
[C---:B------:R-:W-:Y:S01]  /*49b0*/  IMAD R11, R121.reuse, R13, R4 ;  /* 0x0000000d790b7224 */ /* 0x040fe200078e0204 */
[----:B------:R-:W-:Y:S01]  /*49c0*/  SHF.R.S32.HI R3, RZ, 0x1f, R120 ;  /* 0x0000001fff037819 */ /* 0x000fe20000011478 */
[C---:B------:R-:W-:Y:S02]  /*49d0*/  IMAD R13, R121.reuse, R17, R10 ;  /* 0x00000011790d7224 */ /* 0x040fe400078e020a */
[--C-:B------:R-:W-:Y:S01]  /*49e0*/  IMAD.WIDE.U32 R4, R121, R12, R6.reuse ;  /* 0x0000000c79047225 */ /* 0x100fe200078e0006 */
[----:B------:R-:W-:Y:S02]  /*49f0*/  SEL R3, R3, RZ, !P0 ;  /* 0x000000ff03037207 */ /* 0x000fe40004000000 */
[----:B------:R-:W-:Y:S01]  /*4a00*/  ISETP.NE.AND P0, PT, R2, RZ, PT ;  /* 0x000000ff0200720c */ /* 0x000fe20003f05270 */
[----:B------:R-:W-:-:S04]  /*4a10*/  IMAD.WIDE.U32 R6, R121, R16, R6 ;  /* 0x0000001079067225 */ /* 0x000fc800078e0006 */
[----:B------:R-:W-:Y:S02]  /*4a20*/  IMAD.IADD R5, R5, 0x1, R11 ;  /* 0x0000000105057824 */ /* 0x000fe400078e020b */
[----:B------:R-:W-:Y:S02]  /*4a30*/  IMAD.IADD R7, R7, 0x1, R13 ;  /* 0x0000000107077824 */ /* 0x000fe400078e020d */
[C---:B------:R-:W-:Y:S02]  /*4a40*/  IMAD R10, R3.reuse, R14, RZ ;  /* 0x0000000e030a7224 */ /* 0x040fe400078e02ff */
[----:B--2---:R-:W-:Y:S02]  /*4a50*/  IMAD R12, R3, R18, RZ ;  /* 0x00000012030c7224 */ /* 0x004fe400078e02ff */
[----:B------:R-:W-:-:S04]  /*4a60*/  IMAD.WIDE.U32 R4, R9, R14, R4 ;  /* 0x0000000e09047225 */ /* 0x000fc800078e0004 */
[----:B------:R-:W-:Y:S01]  /*4a70*/  IMAD.WIDE.U32 R6, R9, R18, R6 ;  /* 0x0000001209067225 */ /* 0x000fe200078e0006 */
[----:B------:R-:W-:-:S03]  /*4a80*/  LEA R20, P1, R4, R20, 0x2 ;  /* 0x0000001404147211 */ /* 0x000fc600078210ff */
[C---:B------:R-:W-:Y:S01]  /*4a90*/  IMAD R3, R9.reuse, R15, R10 ;  /* 0x0000000f09037224 */ /* 0x040fe200078e020a */
[----:B------:R-:W-:Y:S01]  /*4aa0*/  LEA R22, P2, R6, R22, 0x2 ;  /* 0x0000001606167211 */ /* 0x000fe200078410ff */
[----:B------:R-:W-:Y:S02]  /*4ab0*/  IMAD R9, R9, R19, R12 ;  /* 0x0000001309097224 */ /* 0x000fe400078e020c */
[----:B------:R-:W-:Y:S02]  /*4ac0*/  IMAD.IADD R3, R5, 0x1, R3 ;  /* 0x0000000105037824 */ /* 0x000fe400078e0203 */
[----:B------:R-:W-:-:S03]  /*4ad0*/  IMAD.IADD R2, R7, 0x1, R9 ;  /* 0x0000000107027824 */ /* 0x000fc600078e0209 */
[----:B------:R-:W-:Y:S02]  /*4ae0*/  LEA.HI.X R3, R4, R21, R3, 0x2, P1 ;  /* 0x0000001504037211 */ /* 0x000fe400008f1403 */
[----:B------:R-:W-:Y:S01]  /*4af0*/  LEA.HI.X R2, R6, R23, R2, 0x2, P2 ;  /* 0x0000001706027211 */ /* 0x000fe200010f1402 */
[----:B-1----:R-:W-:Y:S06]  /*4b00*/  @P0 BRA `(.L_x_3531) ;  /* 0x0000000000340947 */ /* 0x002fec0003800000 */
[----:B------:R-:W-:Y:S01]  /*4b10*/  R2UR UR6, R22 ;  /* 0x00000000160672ca */ /* 0x000fe200000e0000 */
[----:B------:R-:W-:Y:S01]  /*4b20*/  UMOV UR5, 0x1200 ;  /* 0x0000120000057882 */ /* 0x000fe20000000000 */
[----:B------:R-:W-:Y:S01]  /*4b30*/  R2UR UR7, R2 ;  /* 0x00000000020772ca */ /* 0x000fe200000e0000 */
[----:B------:R-:W-:Y:S01]  /*4b40*/  UMOV UR8, 0x0 ;  /* 0x0000000000087882 */ /* 0x000fe20000000000 */
[----:B------:R-:W-:Y:S01]  /*4b50*/  PLOP3.LUT P0, PT, PT, PT, PT, 0x80, 0x0 ;  /* 0x000000000000781c */ /* 0x000fe20003f0f070 */
[----:B------:R-:W-:-:S12]  /*4b60*/  UMOV UR9, 0x14f00000 ;  /* 0x14f0000000097882 */ /* 0x000fd80000000000 */
.L_x_3532:
[----:B------:R-:W-:Y:S01]  /*4b70*/  @P0 ELECT P1, URZ, PT ;  /* 0x00000000003f082f */ /* 0x000fe20003820000 */
[----:B------:R1:W-:-:S12]  /*4b80*/  UBLKRED.G.S.ADD.F32.RN [UR6], [UR4], UR5, desc[UR8] ;  /* 0x00000806040073bb */ /* 0x0003d800080a1405 */
[----:B------:R-:W-:Y:S02]  /*4b90*/  @P1 PLOP3.LUT P0, PT, P1, PT, PT, 0x8, 0x0 ;  /* 0x000000000000181c */ /* 0x000fe40000f0e170 */
[----:B------:R-:W-:-:S11]  /*4ba0*/  PLOP3.LUT P1, PT, PT, PT, PT, 0x8, 0x0 ;  /* 0x000000000000781c */ /* 0x000fd60003f2e170 */
[----:B-1----:R-:W-:Y:S05]  /*4bb0*/  @P0 BRA.U.ANY `(.L_x_3532) ;  /* 0xfffffffd00ec0947 */ /* 0x002fea000393ffff */
[----:B------:R0:W-:Y:S01]  /*4bc0*/  UTMACMDFLUSH ;  /* 0x00000000000079b7 */ /* 0x0001e20000000000 */
[----:B------:R-:W-:-:S04]  /*4bd0*/  DEPBAR.LE SB0, 0x0 ;  /* 0x000080000000791a */ /* 0x000fc80000000000 */
.L_x_3531:
[----:B------:R-:W-:Y:S05]  /*4be0*/  BSYNC B0 ;  /* 0x0000000000007941 */ /* 0x000fea0003800000 */
.L_x_3530:
        /* <DEDUP_REMOVED lines=28> */
.L_x_3533:
        /* <DEDUP_REMOVED lines=8> */
.L_x_3499:
        /* <DEDUP_REMOVED lines=29> */
.L_x_3535:
[----:B------:R-:W-:Y:S01]  /*5000*/  ULDC UR9, c[0x0][0x8cc] ;  /* 0x0002330000097ab9 */ /* 0x000fe20000000800 */
[----:B------:R-:W-:Y:S01]  /*5010*/  UMOV UR7, UR8 ;  /* 0x0000000800077c82 */ /* 0x000fe20008000000 */
[----:B------:R-:W-:-:S11]  /*5020*/  UISETP.NE.AND UP0, UPT, UR9, 0x1, UPT ;  /* 0x000000010900788c */ /* 0x000fd6000bf05270 */
[----:B------:R-:W-:Y:S02]  /*5030*/  @UP0 ULDC.64 UR10, c[0x0][0x8d0] ;  /* 0x00023400000a0ab9 */ /* 0x000fe40000000a00 */
[----:B------:R-:W-:-:S04]  /*5040*/  UIMAD.WIDE.U32 UR4, UR8, UR10, URZ ;  /* 0x0000000a080472a5 */ /* 0x000fc8000f8e003f */
[----:B------:R-:W-:-:S04]  /*5050*/  @UP0 USHF.R.U32.HI UR7, URZ, UR11, UR5 ;  /* 0x0000000b3f070299 */ /* 0x000fc80008011605 */
[----:B------:R-:W-:-:S12]  /*5060*/  UIMAD UR4, UR7, UR9, URZ ;  /* 0x00000009070472a4 */ /* 0x000fd8000f8e023f */
.L_x_3536:
        /* <DEDUP_REMOVED lines=23> */
.L_x_3537:
        /* <DEDUP_REMOVED lines=13> */
.L_x_3539:
[----:B------:R-:W-:-:S05]  /*52b0*/  ULDC UR4, c[0x0][0x8f4] ;  /* 0x00023d0000047ab9 */ /* 0x000fca0000000800 */
.L_x_3538:
        /* <DEDUP_REMOVED lines=46> */
.L_x_3540:
        /* <DEDUP_REMOVED lines=13> */
.L_x_3541:
        /* <DEDUP_REMOVED lines=12> */
.L_x_3542:
        /* <DEDUP_REMOVED lines=54> */
.L_x_3545:
[----:B------:R-:W-:Y:S05]  /*5a90*/  BSYNC B0 ;  /* 0x0000000000007941 */ /* 0x000fea0003800000 */
.L_x_3544:
        /* <DEDUP_REMOVED lines=18> */
.L_x_3547:
[----:B------:R-:W-:Y:S05]  /*5bc0*/  BSYNC B0 ;  /* 0x0000000000007941 */ /* 0x000fea0003800000 */
.L_x_3546:
        /* <DEDUP_REMOVED lines=19> */
.L_x_3549:
[----:B------:R-:W-:Y:S05]  /*5d00*/  BSYNC B0 ;  /* 0x0000000000007941 */ /* 0x000fea0003800000 */
.L_x_3548:
[----:B------:R-:W-:Y:S06]  /*5d10*/  BAR.ARV 0xa, 0xa0 ;  /* 0x0282800000007b1d */ /* 0x000fec0000002000 */
[----:B------:R-:W-:Y:S04]  /*5d20*/  BSSY B0, `(.L_x_3550) ;  /* 0x0000003000007945 */ /* 0x000fe80003800000 */
[----:B------:R-:W-:Y:S05]  /*5d30*/  @!P0 BRA `(.L_x_3551) ;  /* 0x0000000000048947 */ /* 0x000fea0003800000 */
[----:B------:R-:W-:-:S04]  /*5d40*/  DEPBAR.LE SB0, 0x1 ;  /* 0x000080400000791a */ /* 0x000fc80000000000 */
.L_x_3551:
[----:B------:R-:W-:Y:S05]  /*5d50*/  BSYNC B0 ;  /* 0x0000000000007941 */ /* 0x000fea0003800000 */
.L_x_3550:
[----:B------:R-:W-:Y:S06]  /*5d60*/  BAR.ARV 0xb, 0xa0 ;  /* 0x02c2800000007b1d */ /* 0x000fec0000002000 */
[----:B------:R-:W-:Y:S04]  /*5d70*/  BSSY B0, `(.L_x_3552) ;  /* 0x0000003000007945 */ /* 0x000fe80003800000 */
[----:B------:R-:W-:Y:S05]  /*5d80*/  @!P0 BRA `(.L_x_3553) ;  /* 0x0000000000048947 */ /* 0x000fea0003800000 */
[----:B------:R-:W-:-:S04]  /*5d90*/  DEPBAR.LE SB0, 0x0 ;  /* 0x000080000000791a */ /* 0x000fc80000000000 */
.L_x_3553:
[----:B------:R-:W-:Y:S05]  /*5da0*/  BSYNC B0 ;  /* 0x0000000000007941 */ /* 0x000fea0003800000 */
.L_x_3552:
[----:B------:R-:W-:Y:S06]  /*5db0*/  BAR.ARV 0xc, 0xa0 ;  /* 0x0302800000007b1d */ /* 0x000fec0000002000 */
[----:B------:R-:W-:Y:S01]  /*5dc0*/  UIADD3 UR20, UR16, 0x1, URZ ;  /* 0x0000000110147890 */ /* 0x000fe2000fffe03f */
[----:B------:R-:W-:Y:S11]  /*5dd0*/  BRA `(.L_x_3554) ;  /* 0x0000000000047947 */ /* 0x000ff60003800000 */
.L_x_3543:
[----:B------:R-:W-:-:S05]  /*5de0*/  UMOV UR20, UR16 ;  /* 0x0000001000147c82 */ /* 0x000fca0008000000 */
.L_x_3554:
        /* <DEDUP_REMOVED lines=26> */
.L_x_3575:
        /* <DEDUP_REMOVED lines=32> */
.L_x_3556:
[----:B------:R-:W-:Y:S05]  /*6190*/  BSYNC B0 ;  /* 0x0000000000007941 */ /* 0x000fea0003800000 */
.L_x_3555:
        /* <DEDUP_REMOVED lines=12> */
.L_x_3558:
[----:B------:R-:W-:Y:S05]  /*6260*/  BSYNC B0 ;  /* 0x0000000000007941 */ /* 0x000fea0003800000 */
.L_x_3557:
        /* <DEDUP_REMOVED lines=13> */
.L_x_3560:
[----:B------:R-:W-:Y:S05]  /*6340*/  BSYNC B0 ;  /* 0x0000000000007941 */ /* 0x000fea0003800000 */
.L_x_3559:
[----:B------:R-:W-:Y:S06]  /*6350*/  BAR.ARV 0xa, 0xa0 ;  /* 0x0282800000007b1d */ /* 0x000fec0000002000 */
[----:B------:R-:W-:Y:S04]  /*6360*/  BSSY B0, `(.L_x_3561) ;  /* 0x0000003000007945 */ /* 0x000fe80003800000 */
[----:B------:R-:W-:Y:S05]  /*6370*/  @!P0 BRA `(.L_x_3562) ;  /* 0x0000000000048947 */ /* 0x000fea0003800000 */
[----:B------:R-:W-:-:S04]  /*6380*/  DEPBAR.LE SB0, 0x1 ;  /* 0x000080400000791a */ /* 0x000fc80000000000 */
.L_x_3562:
[----:B------:R-:W-:Y:S05]  /*6390*/  BSYNC B0 ;  /* 0x0000000000007941 */ /* 0x000fea0003800000 */
.L_x_3561:
[----:B------:R-:W-:Y:S06]  /*63a0*/  BAR.ARV 0xb, 0xa0 ;  /* 0x02c2800000007b1d */ /* 0x000fec0000002000 */
[----:B------:R-:W-:Y:S04]  /*63b0*/  BSSY B0, `(.L_x_3563) ;  /* 0x0000003000007945 */ /* 0x000fe80003800000 */
[----:B------:R-:W-:Y:S05]  /*63c0*/  @!P0 BRA `(.L_x_3564) ;  /* 0x0000000000048947 */ /* 0x000fea0003800000 */
[----:B------:R-:W-:-:S04]  /*63d0*/  DEPBAR.LE SB0, 0x0 ;  /* 0x000080000000791a */ /* 0x000fc80000000000 */
.L_x_3564:
[----:B------:R-:W-:Y:S05]  /*63e0*/  BSYNC B0 ;  /* 0x0000000000007941 */ /* 0x000fea0003800000 */
.L_x_3563:
        /* <DEDUP_REMOVED lines=13> */
.L_x_3566:
[----:B------:R-:W-:Y:S05]  /*64c0*/  BSYNC B0 ;  /* 0x0000000000007941 */ /* 0x000fea0003800000 */
.L_x_3565:
        /* <DEDUP_REMOVED lines=12> */
.L_x_3568:
[----:B------:R-:W-:Y:S05]  /*6590*/  BSYNC B0 ;  /* 0x0000000000007941 */ /* 0x000fea0003800000 */
.L_x_3567:
        /* <DEDUP_REMOVED lines=13> */
.L_x_3570:
[----:B------:R-:W-:Y:S05]  /*6670*/  BSYNC B0 ;  /* 0x0000000000007941 */ /* 0x000fea0003800000 */
.L_x_3569:
[----:B------:R-:W-:Y:S06]  /*6680*/  BAR.ARV 0xa, 0xa0 ;  /* 0x0282800000007b1d */ /* 0x000fec0000002000 */
[----:B------:R-:W-:Y:S04]  /*6690*/  BSSY B0, `(.L_x_3571) ;  /* 0x0000003000007945 */ /* 0x000fe80003800000 */
[----:B------:R-:W-:Y:S05]  /*66a0*/  @!P0 BRA `(.L_x_3572) ;  /* 0x0000000000048947 */ /* 0x000fea0003800000 */
[----:B------:R-:W-:-:S04]  /*66b0*/  DEPBAR.LE SB0, 0x1 ;  /* 0x000080400000791a */ /* 0x000fc80000000000 */
.L_x_3572:
[----:B------:R-:W-:Y:S05]  /*66c0*/  BSYNC B0 ;  /* 0x0000000000007941 */ /* 0x000fea0003800000 */
.L_x_3571:
[----:B------:R-:W-:Y:S01]  /*66d0*/  UIADD3 UR20, UR20, 0x2, URZ ;  /* 0x0000000214147890 */ /* 0x000fe2000fffe03f */
[----:B------:R-:W-:Y:S06]  /*66e0*/  BAR.ARV 0xb, 0xa0 ;  /* 0x02c2800000007b1d */ /* 0x000fec0000002000 */
[----:B------:R-:W-:Y:S01]  /*66f0*/  UISETP.GE.AND UP0, UPT, UR20, UR7, UPT ;  /* 0x000000071400728c */ /* 0x000fe2000bf06270 */
[----:B------:R-:W-:Y:S04]  /*6700*/  BSSY B0, `(.L_x_3573) ;  /* 0x0000003000007945 */ /* 0x000fe80003800000 */
[----:B------:R-:W-:Y:S06]  /*6710*/  @!P0 BRA `(.L_x_3574) ;  /* 0x0000000000048947 */ /* 0x000fec0003800000 */
[----:B------:R-:W-:-:S04]  /*6720*/  DEPBAR.LE SB0, 0x0 ;  /* 0x000080000000791a */ /* 0x000fc80000000000 */
.L_x_3574:
[----:B------:R-:W-:Y:S05]  /*6730*/  BSYNC B0 ;  /* 0x0000000000007941 */ /* 0x000fea0003800000 */
.L_x_3573:
[----:B------:R-:W-:Y:S06]  /*6740*/  BAR.ARV 0xc, 0xa0 ;  /* 0x0302800000007b1d */ /* 0x000fec0000002000 */
[----:B------:R-:W-:Y:S01]  /*6750*/  PLOP3.LUT P1, PT, PT, PT, UP0, 0x80, 0x0 ;  /* 0x000000000000781c */ /* 0x000fe20003f2f008 */
[----:B------:R-:W-:Y:S02]  /*6760*/  UIADD3 UR47, UR47, 0x6000, URZ ;  /* 0x000060002f2f7890 */ /* 0x000fe4000fffe03f */
[----:B------:R-:W-:-:S10]  /*6770*/  UIADD3 UR6, UR6, 0x6000, URZ ;  /* 0x0000600006067890 */ /* 0x000fd4000fffe03f */
[----:B------:R-:W-:Y:S05]  /*6780*/  @!P1 BRA `(.L_x_3575) ;  /* 0xfffffff800009947 */ /* 0x000fea000383ffff */
[----:B------:R-:W-:Y:S05]  /*6790*/  BRA `(.L_x_3506) ;  /* 0x0000002c00387947 */ /* 0x000fea0003800000 */
.L_x_3534:
        /* <DEDUP_REMOVED lines=21> */
.L_x_3576:
[----:B------:R-:W1:Y:S01]  /*68f0*/  LDC R3, c[0x0][0x8cc] ;  /* 0x00023300ff037b82 */ /* 0x000e620000000800 */
[----:B------:R-:W-:Y:S01]  /*6900*/  IMAD.MOV.U32 R0, RZ, RZ, R5 ;  /* 0x000000ffff007224 */ /* 0x000fe200078e0005 */
[----:B-1----:R-:W-:-:S13]  /*6910*/  ISETP.NE.AND P0, PT, R3, 0x1, PT ;  /* 0x000000010300780c */ /* 0x002fda0003f05270 */
[----:B------:R-:W1:Y:S02]  /*6920*/  @P0 LDC.64 R6, c[0x0][0x8d0] ;  /* 0x00023400ff060b82 */ /* 0x000e640000000a00 */
[----:B-1----:R-:W-:-:S05]  /*6930*/  @P0 IMAD.HI.U32 R4, R5, R6, RZ ;  /* 0x0000000605040227 */ /* 0x002fca00078e00ff */
[----:B------:R-:W-:-:S05]  /*6940*/  @P0 SHF.R.U32.HI R0, RZ, R7, R4 ;  /* 0x00000007ff000219 */ /* 0x000fca0000011604 */
[----:B------:R-:W-:-:S07]  /*6950*/  IMAD R3, R0, R3, RZ ;  /* 0x0000000300037224 */ /* 0x000fce00078e02ff */
.L_x_3577:
        /* <DEDUP_REMOVED lines=23> */
.L_x_3578:
        /* <DEDUP_REMOVED lines=10> */
.L_x_3580:
[----:B------:R-:W1:Y:S02]  /*6b70*/  LDC R4, c[0x0][0x8f4] ;  /* 0x00023d00ff047b82 */ /* 0x000e640000000800 */
.L_x_3579:
[----:B-1---5:R-:W-:Y:S02]  /*6b80*/  VIADD R4, R4, 0x5f ;  /* 0x0000005f04047836 */ /* 0x022fe40000000000 */
[----:B------:R-:W-:Y:S02]  /*6b90*/  IMAD.MOV.U32 R8, RZ, RZ, 0x1 ;  /* 0x00000001ff087424 */ /* 0x000fe400078e00ff */
[----:B------:R-:W-:-:S04]  /*6ba0*/  IMAD.HI R4, R4, 0x2aaaaaab, RZ ;  /* 0x2aaaaaab04047827 */ /* 0x000fc800078e02ff */
[----:B--2---:R-:W-:Y:S01]  /*6bb0*/  IMAD.MOV.U32 R2, RZ, RZ, RZ ;  /* 0x000000ffff027224 */ /* 0x004fe200078e00ff */
        /* <DEDUP_REMOVED lines=46> */
.L_x_3582:
        /* <DEDUP_REMOVED lines=11> */
.L_x_3583:
[----:B------:R-:W-:Y:S05]  /*6f50*/  @!P0 BRA `(.L_x_3584) ;  /* 0x00000000000c8947 */ /* 0x000fea0003800000 */
[----:B------:R-:W2:Y:S04]  /*6f60*/  LDG.E R5, desc[UR38][R2.64] ;  /* 0x0000002602057981 */ /* 0x000ea8000c1e1900 */
[----:B------:R-:W2:Y:S02]  /*6f70*/  LDG.E R4, desc[UR38][R2.64+0x4] ;  /* 0x0000042602047981 */ /* 0x000ea4000c1e1900 */
[----:B--2---:R-:W-:-:S07]  /*6f80*/  IMAD.IADD R4, R4, 0x1, -R5 ;  /* 0x0000000104047824 */ /* 0x004fce00078e0a05 */
.L_x_3584:
        /* <DEDUP_REMOVED lines=73> */
.L_x_3613:
        /* <DEDUP_REMOVED lines=9> */
.L_x_3587:
        /* <DEDUP_REMOVED lines=112> */
.L_x_3598:
[----:B-1----:R-:W-:-:S05]  /*7bb0*/  IMAD.MOV.U32 R6, RZ, RZ, 0x1 ;  /* 0x00000001ff067424 */ /* 0x002fca00078e00ff */
[----:B------:R-:W-:-:S04]  /*7bc0*/  SHF.L.U32 R6, R6, 0x1f, RZ ;  /* 0x0000001f06067819 */ /* 0x000fc800000006ff */
[----:B------:R-:W1:Y:S02]  /*7bd0*/  SYNCS.PHASECHK.TRANS64.TRYWAIT P1, [R0+URZ+0x36438], R6 ;  /* 0x03643806000075a7 */ /* 0x000e64000802017f */
[----:B-1----:R-:W-:Y:S05]  /*7be0*/  @!P1 BRA `(.L_x_3590) ;  /* 0x0000001800a09947 */ /* 0x002fea0003800000 */
.L_x_3614:
[----:B------:R-:W-:Y:S05]  /*7bf0*/  @P0 BRA `(.L_x_3591) ;  /* 0x0000000000140947 */ /* 0x000fea0003800000 */
[----:B------:R-:W-:Y:S01]  /*7c00*/  ISETP.NE.AND P1, PT, R18, RZ, PT ;  /* 0x000000ff1200720c */ /* 0x000fe20003f25270 */
[----:B------:R-:W-:-:S04]  /*7c10*/  IMAD.MOV.U32 R3, RZ, RZ, 0x6100 ;  /* 0x00006100ff037424 */ /* 0x000fc800078e00ff */
[----:B------:R2:W-:Y:S08]  /*7c20*/  SYNCS.ARRIVE.TRANS64 RZ, [R0+URZ+0x36430], R3 ;  /* 0x0364300300ff79a7 */ /* 0x0005f0000800003f */
[----:B------:R-:W-:Y:S05]  /*7c30*/  @!P1 BRA `(.L_x_3591) ;  /* 0x0000000000049947 */ /* 0x000fea0003800000 */
[----:B------:R-:W-:Y:S01]  /*7c40*/  BPT.TRAP 0x1 ;  /* 0x000000040000795c */ /* 0x000fe20000300000 */
.L_x_3591:
        /* <DEDUP_REMOVED lines=48> */
.L_x_3615:
[----:B------:R-:W-:Y:S05]  /*7f50*/  @P0 BRA `(.L_x_3593) ;  /* 0x0000000000140947 */ /* 0x000fea0003800000 */
[----:B------:R-:W-:Y:S01]  /*7f60*/  ISETP.NE.AND P1, PT, R18, RZ, PT ;  /* 0x000000ff1200720c */ /* 0x000fe20003f25270 */
[----:B--2---:R-:W-:-:S04]  /*7f70*/  IMAD.MOV.U32 R3, RZ, RZ, 0x6100 ;  /* 0x00006100ff037424 */ /* 0x004fc800078e00ff */
[----:B------:R3:W-:Y:S08]  /*7f80*/  SYNCS.ARRIVE.TRANS64 RZ, [R0+URZ+0x36418], R3 ;  /* 0x0364180300ff79a7 */ /* 0x0007f0000800003f */
[----:B------:R-:W-:Y:S05]  /*7f90*/  @!P1 BRA `(.L_x_3593) ;  /* 0x0000000000049947 */ /* 0x000fea0003800000 */
[----:B------:R-:W-:Y:S01]  /*7fa0*/  BPT.TRAP 0x1 ;  /* 0x000000040000795c */ /* 0x000fe20000300000 */
.L_x_3593:
        /* <DEDUP_REMOVED lines=47> */
.L_x_3616:
        /* <DEDUP_REMOVED lines=8> */
.L_x_3595:
        /* <DEDUP_REMOVED lines=37> */
.L_x_3618:
[----:B------:R-:W-:Y:S05]  /*8570*/  @P0 BRA `(.L_x_3597) ;  /* 0x0000000000140947 */ /* 0x000fea0003800000 */
[----:B------:R-:W-:Y:S01]  /*8580*/  ISETP.NE.AND P1, PT, R18, RZ, PT ;  /* 0x000000ff1200720c */ /* 0x000fe20003f25270 */
[----:B--2---:R-:W-:-:S04]  /*8590*/  IMAD.MOV.U32 R5, RZ, RZ, 0x6100 ;  /* 0x00006100ff057424 */ /* 0x004fc800078e00ff */
[----:B------:R3:W-:Y:S08]  /*85a0*/  SYNCS.ARRIVE.TRANS64 RZ, [R0+URZ+0x36410], R5 ;  /* 0x0364100500ff79a7 */ /* 0x0007f0000800003f */
[----:B------:R-:W-:Y:S05]  /*85b0*/  @!P1 BRA `(.L_x_3597) ;  /* 0x0000000000049947 */ /* 0x000fea0003800000 */
[----:B------:R-:W-:Y:S01]  /*85c0*/  BPT.TRAP 0x1 ;  /* 0x000000040000795c */ /* 0x000fe20000300000 */
.L_x_3597:
        /* <DEDUP_REMOVED lines=44> */
.L_x_3589:
[----:B------:R-:W-:Y:S01]  /*8890*/  ISETP.NE.AND P1, PT, R20, RZ, PT ;  /* 0x000000ff1400720c */ /* 0x000fe20003f25270 */
[----:B------:R-:W-:Y:S02]  /*88a0*/  IMAD.MOV.U32 R16, RZ, RZ, 0x1 ;  /* 0x00000001ff107424 */ /* 0x000fe400078e00ff */
[----:B------:R-:W-:-:S10]  /*88b0*/  IMAD.MOV.U32 R5, RZ, RZ, R14 ;  /* 0x000000ffff057224 */ /* 0x000fd400078e000e */
[----:B------:R-:W-:Y:S05]  /*88c0*/  @!P1 BRA `(.L_x_3588) ;  /* 0x00000004008c9947 */ /* 0x000fea0003800000 */
[----:B------:R-:W2:Y:S02]  /*88d0*/  SYNCS.PHASECHK.TRANS64.TRYWAIT P1, [R0+URZ+0x36438], R6 ;  /* 0x03643806000075a7 */ /* 0x000ea4000802017f */
[----:B--2---:R-:W-:Y:S05]  /*88e0*/  @!P1 BRA `(.L_x_3599) ;  /* 0x0000000c00c09947 */ /* 0x004fea0003800000 */
.L_x_3619:
[----:B------:R-:W-:Y:S05]  /*88f0*/  @P0 BRA `(.L_x_3600) ;  /* 0x0000000000140947 */ /* 0x000fea0003800000 */
[----:B------:R-:W-:Y:S01]  /*8900*/  ISETP.NE.AND P1, PT, R18, RZ, PT ;  /* 0x000000ff1200720c */ /* 0x000fe20003f25270 */
[----:B------:R-:W-:-:S04]  /*8910*/  IMAD.MOV.U32 R5, RZ, RZ, 0x6100 ;  /* 0x00006100ff057424 */ /* 0x000fc800078e00ff */
[----:B------:R3:W-:Y:S08]  /*8920*/  SYNCS.ARRIVE.TRANS64 RZ, [R0+URZ+0x36430], R5 ;  /* 0x0364300500ff79a7 */ /* 0x0007f0000800003f */
[----:B------:R-:W-:Y:S05]  /*8930*/  @!P1 BRA `(.L_x_3600) ;  /* 0x0000000000049947 */ /* 0x000fea0003800000 */
[----:B------:R-:W-:Y:S01]  /*8940*/  BPT.TRAP 0x1 ;  /* 0x000000040000795c */ /* 0x000fe20000300000 */
.L_x_3600:
        /* <DEDUP_REMOVED lines=42> */
.L_x_3620:
[----:B------:R-:W-:Y:S01]  /*8bf0*/  IMAD.MOV.U32 R16, RZ, RZ, RZ ;  /* 0x000000ffff107224 */ /* 0x000fe200078e00ff */
[----:B------:R-:W-:Y:S06]  /*8c00*/  @P0 BRA `(.L_x_3602) ;  /* 0x0000000000140947 */ /* 0x000fec0003800000 */
[----:B------:R-:W-:Y:S01]  /*8c10*/  ISETP.NE.AND P1, PT, R18, RZ, PT ;  /* 0x000000ff1200720c */ /* 0x000fe20003f25270 */
[----:B-1----:R-:W-:-:S04]  /*8c20*/  IMAD.MOV.U32 R5, RZ, RZ, 0x6100 ;  /* 0x00006100ff057424 */ /* 0x002fc800078e00ff */
[----:B------:R2:W-:Y:S08]  /*8c30*/  SYNCS.ARRIVE.TRANS64 RZ, [R0+URZ+0x36418], R5 ;  /* 0x0364180500ff79a7 */ /* 0x0005f0000800003f */
[----:B------:R-:W-:Y:S05]  /*8c40*/  @!P1 BRA `(.L_x_3602) ;  /* 0x0000000000049947 */ /* 0x000fea0003800000 */
[----:B------:R-:W-:Y:S01]  /*8c50*/  BPT.TRAP 0x1 ;  /* 0x000000040000795c */ /* 0x000fe20000300000 */
.L_x_3602:
        /* <DEDUP_REMOVED lines=42> */
.L_x_3588:
[----:B------:R-:W-:-:S04]  /*8f00*/  SHF.L.U32 R3, R16, 0x1f, RZ ;  /* 0x0000001f10037819 */ /* 0x000fc800000006ff */
[----:B------:R-:W2:Y:S02]  /*8f10*/  SYNCS.PHASECHK.TRANS64.TRYWAIT P1, [R0+URZ+0x36438], R3 ;  /* 0x03643803000075a7 */ /* 0x000ea4000802017f */
[----:B--2---:R-:W-:Y:S05]  /*8f20*/  @!P1 BRA `(.L_x_3603) ;  /* 0x0000000800589947 */ /* 0x004fea0003800000 */
.L_x_3621:
[----:B------:R-:W-:Y:S05]  /*8f30*/  @P0 BRA `(.L_x_3604) ;  /* 0x0000000000180947 */ /* 0x000fea0003800000 */
[----:B------:R-:W3:Y:S01]  /*8f40*/  S2R R2, SR_TID.X ;  /* 0x0000000000027919 */ /* 0x000ee20000002100 */
[----:B--2---:R-:W-:-:S04]  /*8f50*/  IMAD.MOV.U32 R3, RZ, RZ, 0x6100 ;  /* 0x00006100ff037424 */ /* 0x004fc800078e00ff */
[----:B------:R4:W-:Y:S01]  /*8f60*/  SYNCS.ARRIVE.TRANS64 RZ, [R0+URZ+0x36430], R3 ;  /* 0x0364300300ff79a7 */ /* 0x0009e2000800003f */
[----:B---3--:R-:W-:-:S13]  /*8f70*/  LOP3.LUT P0, RZ, R2, 0x1f, RZ, 0xc0, !PT ;  /* 0x0000001f02ff7812 */ /* 0x008fda000780c0ff */
[----:B----4-:R-:W-:Y:S05]  /*8f80*/  @!P0 BRA `(.L_x_3604) ;  /* 0x0000000000048947 */ /* 0x010fea0003800000 */
[----:B------:R-:W-:Y:S01]  /*8f90*/  BPT.TRAP 0x1 ;  /* 0x000000040000795c */ /* 0x000fe20000300000 */
.L_x_3604:
        /* <DEDUP_REMOVED lines=44> */
.L_x_3585:
[----:B------:R-:W-:Y:S05]  /*9260*/  BSYNC B0 ;  /* 0x0000000000007941 */ /* 0x000fea0003800000 */
.L_x_3581:
[----:B------:R-:W-:-:S03]  /*9270*/  UMOV UR7, 0xffffffff ;  /* 0xffffffff00077882 */ /* 0x000fc60000000000 */
[----:B------:R-:W-:Y:S05]  /*9280*/  BRA.DIV UR7, `(.L_x_3605) ;  /* 0x0000000607947947 */ /* 0x000fea000b800000 */
[----:B------:R-:W-:-:S13]  /*9290*/  ELECT P6, URZ, PT ;  /* 0x00000000003f782f */ /* 0x000fda00038c0000 */
.L_x_3624:
[----:B------:R-:W-:Y:S05]  /*92a0*/  @!P6 BRA `(.L_x_3506) ;  /* 0x000000000074e947 */ /* 0x000fea0003800000 */
[----:B-12---:R-:W2:Y:S02]  /*92b0*/  LDL.LU R0, [R1+0x4] ;  /* 0x0000040001007983 */ /* 0x006ea40000300800 */
[----:B--2---:R-:W-:-:S04]  /*92c0*/  LOP3.LUT R0, R0, 0x2, RZ, 0xfc, !PT ;  /* 0x0000000200007812 */ /* 0x004fc800078efcff */
[----:B------:R-:W-:-:S13]  /*92d0*/  ISETP.NE.AND P2, PT, R0, 0x3, PT ;  /* 0x000000030000780c */ /* 0x000fda0003f45270 */
[----:B------:R-:W-:Y:S05]  /*92e0*/  @!P2 BRA `(.L_x_3606) ;  /* 0x000000000004a947 */ /* 0x000fea0003800000 */
[----:B------:R-:W-:Y:S01]  /*92f0*/  BPT.TRAP 0x1 ;  /* 0x000000040000795c */ /* 0x000fe20000300000 */
.L_x_3606:
        /* <DEDUP_REMOVED lines=15> */
.L_x_3625:
[----:B------:R-:W2:Y:S02]  /*93f0*/  SYNCS.PHASECHK.TRANS64.TRYWAIT P0, [R3+URZ], R2 ;  /* 0x00000002030075a7 */ /* 0x000ea4000800017f */
[----:B--2---:R-:W-:Y:S05]  /*9400*/  @!P0 BRA `(.L_x_3608) ;  /* 0x0000000400688947 */ /* 0x004fea0003800000 */
.L_x_3626:
[----:B------:R-:W-:Y:S05]  /*9410*/  @!P2 BRA `(.L_x_3609) ;  /* 0x000000000004a947 */ /* 0x000fea0003800000 */
[----:B------:R-:W-:Y:S01]  /*9420*/  BPT.TRAP 0x1 ;  /* 0x000000040000795c */ /* 0x000fe20000300000 */
.L_x_3609:
[----:B------:R-:W-:-:S07]  /*9430*/  SHF.L.U32 R16, R16, 0x1f, RZ ;  /* 0x0000001f10107819 */ /* 0x000fce00000006ff */
.L_x_3610:
[----:B---3--:R3:W4:Y:S02]  /*9440*/  SYNCS.PHASECHK.TRANS64.TRYWAIT P0, [R9+URZ+0x36438], R16 ;  /* 0x03643810090075a7 */ /* 0x008724000800017f */
[----:B----4-:R-:W-:Y:S05]  /*9450*/  @!P0 NANOSLEEP.SYNCS 0x989680 ;  /* 0x009896800000895d */ /* 0x010fea0003900000 */
[----:B------:R-:W4:Y:S02]  /*9460*/  @!P0 SYNCS.PHASECHK.TRANS64 P0, [R9+URZ+0x36438], R16 ;  /* 0x03643810090085a7 */ /* 0x000f24000800007f */
[----:B----4-:R-:W-:Y:S05]  /*9470*/  @!P0 BRA `(.L_x_3610) ;  /* 0xfffffffc00f08947 */ /* 0x010fea000383ffff */
.L_x_3506:
[----:B------:R-:W-:Y:S05]  /*9480*/  BSYNC B6 ;  /* 0x0000000000067941 */ /* 0x000fea0003800000 */
.L_x_3498:
[----:B------:R-:W-:Y:S05]  /*9490*/  EXIT ;  /* 0x000000000000794d */ /* 0x000fea0003800000 */
.L_x_3516:
[----:B------:R-:W-:Y:S02]  /*94a0*/  IMAD.MOV.U32 R12, RZ, RZ, RZ ;  /* 0x000000ffff0c7224 */ /* 0x000fe400078e00ff */
[----:B------:R-:W-:Y:S02]  /*94b0*/  IMAD.MOV.U32 R11, RZ, RZ, 0x1f ;  /* 0x0000001fff0b7424 */ /* 0x000fe400078e00ff */
[----:B------:R-:W-:-:S07]  /*94c0*/  IMAD.MOV.U32 R15, RZ, RZ, -0x1 ;  /* 0xffffffffff0f7424 */ /* 0x000fce00078e00ff */
[----:B--2---:R-:W-:Y:S05]  /*94d0*/  WARPSYNC.COLLECTIVE R15, `(.L_x_3611) ;  /* 0x000000000f087348 */ /* 0x004fea0003c00000 */
[----:B------:R1:W3:Y:S02]  /*94e0*/  SHFL.IDX P6, R14, R13, R12, R11 ;  /* 0x0000000c0d0e7389 */ /* 0x0002e400000c000b */
[----:B-123--:R-:W-:Y:S01]  /*94f0*/  ENDCOLLECTIVE ;  /* 0x000000000000791b */ /* 0x00efe20003800000 */
.L_x_3611:
[----:B------:R-:W-:Y:S05]  /*9500*/  BRA `(.L_x_3612) ;  /* 0xffffff8000407947 */ /* 0x000fea000383ffff */
.L_x_3518:
[----:B---3--:R-:W-:-:S04]  /*9510*/  IMAD.U32 R0, RZ, RZ, UR36 ;  /* 0x00000024ff007e24 */ /* 0x008fc8000f8e00ff */
[----:B------:R3:W4:Y:S03]  /*9520*/  SYNCS.PHASECHK.TRANS64.TRYWAIT P0, [R0+URZ+0x36400], R10 ;  /* 0x0364000a000075a7 */ /* 0x000726000800017f */
[----:B----4-:R-:W-:Y:S05]  /*9530*/  @!P0 NANOSLEEP.SYNCS 0x989680 ;  /* 0x009896800000895d */ /* 0x010fea0003900000 */
[----:B------:R-:W4:Y:S02]  /*9540*/  @!P0 SYNCS.PHASECHK.TRANS64 P0, [R0+URZ+0x36400], R10 ;  /* 0x0364000a000085a7 */ /* 0x000f24000800007f */
[----:B----4-:R-:W-:Y:S05]  /*9550*/  @!P0 BRA `(.L_x_3518) ;  /* 0xfffffffc00ec8947 */ /* 0x010fea000383ffff */
[----:B------:R-:W-:Y:S05]  /*9560*/  BRA `(.L_x_3517) ;  /* 0xffffff80007c7947 */ /* 0x000fea000383ffff */
.L_x_3522:
[----:B---3--:R3:W4:Y:S02]  /*9570*/  SYNCS.PHASECHK.TRANS64.TRYWAIT P1, [R3+URZ+0x36410], R10 ;  /* 0x0364100a030075a7 */ /* 0x008724000802017f */
[----:B----4-:R-:W-:Y:S05]  /*9580*/  @!P1 NANOSLEEP.SYNCS 0x989680 ;  /* 0x009896800000995d */ /* 0x010fea0003900000 */
[----:B------:R-:W4:Y:S02]  /*9590*/  @!P1 SYNCS.PHASECHK.TRANS64 P1, [R3+URZ+0x36410], R10 ;  /* 0x0364100a030095a7 */ /* 0x000f24000802007f */
[----:B----4-:R-:W-:Y:S05]  /*95a0*/  @!P1 BRA `(.L_x_3522) ;  /* 0xfffffffc00f09947 */ /* 0x010fea000383ffff */
[----:B------:R-:W-:Y:S05]  /*95b0*/  BRA `(.L_x_3521) ;  /* 0xffffff88003c7947 */ /* 0x000fea000383ffff */
.L_x_3526:
[----:B-1----:R-:W-:-:S04]  /*95c0*/  IMAD.U32 R121, RZ, RZ, UR36 ;  /* 0x00000024ff797e24 */ /* 0x002fc8000f8e00ff */
[----:B------:R1:W2:Y:S03]  /*95d0*/  SYNCS.PHASECHK.TRANS64.TRYWAIT P1, [R121+URZ+0x36430], R14 ;  /* 0x0364300e790075a7 */ /* 0x0002a6000802017f */
[----:B--2---:R-:W-:Y:S05]  /*95e0*/  @!P1 NANOSLEEP.SYNCS 0x989680 ;  /* 0x009896800000995d */ /* 0x004fea0003900000 */
[----:B------:R-:W2:Y:S02]  /*95f0*/  @!P1 SYNCS.PHASECHK.TRANS64 P1, [R121+URZ+0x36430], R14 ;  /* 0x0364300e790095a7 */ /* 0x000ea4000802007f */
[----:B--2---:R-:W-:Y:S05]  /*9600*/  @!P1 BRA `(.L_x_3526) ;  /* 0xfffffffc00ec9947 */ /* 0x004fea000383ffff */
[----:B------:R-:W-:Y:S05]  /*9610*/  BRA `(.L_x_3525) ;  /* 0xffffff9000607947 */ /* 0x000fea000383ffff */
.L_x_3586:
[----:B-1----:R1:W2:Y:S02]  /*9620*/  SYNCS.PHASECHK.TRANS64.TRYWAIT P1, [R0+URZ+0x36420], R6 ;  /* 0x03642006000075a7 */ /* 0x0022a4000802017f */
[----:B--2---:R-:W-:Y:S05]  /*9630*/  @!P1 NANOSLEEP.SYNCS 0x989680 ;  /* 0x009896800000995d */ /* 0x004fea0003900000 */
[----:B------:R-:W2:Y:S02]  /*9640*/  @!P1 SYNCS.PHASECHK.TRANS64 P1, [R0+URZ+0x36420], R6 ;  /* 0x03642006000095a7 */ /* 0x000ea4000802007f */
[----:B--2---:R-:W-:Y:S05]  /*9650*/  @!P1 BRA `(.L_x_3586) ;  /* 0xfffffffc00f09947 */ /* 0x004fea000383ffff */
[----:B------:R-:W-:Y:S05]  /*9660*/  BRA `(.L_x_3613) ;  /* 0xffffffdc006c7947 */ /* 0x000fea000383ffff */
.L_x_3590:
[----:B-1----:R1:W2:Y:S02]  /*9670*/  SYNCS.PHASECHK.TRANS64.TRYWAIT P1, [R0+URZ+0x36438], R6 ;  /* 0x03643806000075a7 */ /* 0x0022a4000802017f */
[----:B--2---:R-:W-:Y:S05]  /*9680*/  @!P1 NANOSLEEP.SYNCS 0x989680 ;  /* 0x009896800000995d */ /* 0x004fea0003900000 */
[----:B------:R-:W2:Y:S02]  /*9690*/  @!P1 SYNCS.PHASECHK.TRANS64 P1, [R0+URZ+0x36438], R6 ;  /* 0x03643806000095a7 */ /* 0x000ea4000802007f */
[----:B--2---:R-:W-:Y:S05]  /*96a0*/  @!P1 BRA `(.L_x_3590) ;  /* 0xfffffffc00f09947 */ /* 0x004fea000383ffff */
[----:B------:R-:W-:Y:S05]  /*96b0*/  BRA `(.L_x_3614) ;  /* 0xffffffe4004c7947 */ /* 0x000fea000383ffff */
.L_x_3592:
[----:B--2---:R2:W3:Y:S02]  /*96c0*/  SYNCS.PHASECHK.TRANS64.TRYWAIT P1, [R0+URZ+0x36428], R3 ;  /* 0x03642803000075a7 */ /* 0x0044e4000802017f */
[----:B---3--:R-:W-:Y:S05]  /*96d0*/  @!P1 NANOSLEEP.SYNCS 0x989680 ;  /* 0x009896800000995d */ /* 0x008fea0003900000 */
[----:B------:R-:W3:Y:S02]  /*96e0*/  @!P1 SYNCS.PHASECHK.TRANS64 P1, [R0+URZ+0x36428], R3 ;  /* 0x03642803000095a7 */ /* 0x000ee4000802007f */
[----:B---3--:R-:W-:Y:S05]  /*96f0*/  @!P1 BRA `(.L_x_3592) ;  /* 0xfffffffc00f09947 */ /* 0x008fea000383ffff */
[----:B------:R-:W-:Y:S05]  /*9700*/  BRA `(.L_x_3615) ;  /* 0xffffffe800107947 */ /* 0x000fea000383ffff */
.L_x_3594:
        /* <DEDUP_REMOVED lines=8> */
.L_x_3596:
[----:B------:R-:W-:-:S07]  /*9790*/  SHF.L.U32 R5, R7, 0x1f, RZ ;  /* 0x0000001f07057819 */ /* 0x000fce00000006ff */
.L_x_3617:
[----:B--2---:R2:W3:Y:S02]  /*97a0*/  SYNCS.PHASECHK.TRANS64.TRYWAIT P1, [R0+URZ+0x36420], R5 ;  /* 0x03642005000075a7 */ /* 0x0044e4000802017f */
[----:B---3--:R-:W-:Y:S05]  /*97b0*/  @!P1 NANOSLEEP.SYNCS 0x989680 ;  /* 0x009896800000995d */ /* 0x008fea0003900000 */
[----:B------:R-:W3:Y:S02]  /*97c0*/  @!P1 SYNCS.PHASECHK.TRANS64 P1, [R0+URZ+0x36420], R5 ;  /* 0x03642005000095a7 */ /* 0x000ee4000802007f */
[----:B---3--:R-:W-:Y:S05]  /*97d0*/  @!P1 BRA `(.L_x_3617) ;  /* 0xfffffffc00f09947 */ /* 0x008fea000383ffff */
[----:B------:R-:W-:Y:S05]  /*97e0*/  BRA `(.L_x_3618) ;  /* 0xffffffec00607947 */ /* 0x000fea000383ffff */
.L_x_3599:
[----:B--2---:R2:W3:Y:S02]  /*97f0*/  SYNCS.PHASECHK.TRANS64.TRYWAIT P1, [R0+URZ+0x36438], R6 ;  /* 0x03643806000075a7 */ /* 0x0044e4000802017f */
[----:B---3--:R-:W-:Y:S05]  /*9800*/  @!P1 NANOSLEEP.SYNCS 0x989680 ;  /* 0x009896800000995d */ /* 0x008fea0003900000 */
[----:B------:R-:W3:Y:S02]  /*9810*/  @!P1 SYNCS.PHASECHK.TRANS64 P1, [R0+URZ+0x36438], R6 ;  /* 0x03643806000095a7 */ /* 0x000ee4000802007f */
[----:B---3--:R-:W-:Y:S05]  /*9820*/  @!P1 BRA `(.L_x_3599) ;  /* 0xfffffffc00f09947 */ /* 0x008fea000383ffff */
[----:B------:R-:W-:Y:S05]  /*9830*/  BRA `(.L_x_3619) ;  /* 0xfffffff0002c7947 */ /* 0x000fea000383ffff */
.L_x_3601:
[----:B-1----:R1:W2:Y:S02]  /*9840*/  SYNCS.PHASECHK.TRANS64.TRYWAIT P1, [R0+URZ+0x36428], R5 ;  /* 0x03642805000075a7 */ /* 0x0022a4000802017f */
[----:B--2---:R-:W-:Y:S05]  /*9850*/  @!P1 NANOSLEEP.SYNCS 0x989680 ;  /* 0x009896800000995d */ /* 0x004fea0003900000 */
[----:B------:R-:W2:Y:S02]  /*9860*/  @!P1 SYNCS.PHASECHK.TRANS64 P1, [R0+URZ+0x36428], R5 ;  /* 0x03642805000095a7 */ /* 0x000ea4000802007f */
[----:B--2---:R-:W-:Y:S05]  /*9870*/  @!P1 BRA `(.L_x_3601) ;  /* 0xfffffffc00f09947 */ /* 0x004fea000383ffff */
[----:B------:R-:W-:Y:S05]  /*9880*/  BRA `(.L_x_3620) ;  /* 0xfffffff000d87947 */ /* 0x000fea000383ffff */
.L_x_3603:
[----:B--2---:R2:W3:Y:S02]  /*9890*/  SYNCS.PHASECHK.TRANS64.TRYWAIT P1, [R0+URZ+0x36438], R3 ;  /* 0x03643803000075a7 */ /* 0x0044e4000802017f */
[----:B---3--:R-:W-:Y:S05]  /*98a0*/  @!P1 NANOSLEEP.SYNCS 0x989680 ;  /* 0x009896800000995d */ /* 0x008fea0003900000 */
[----:B------:R-:W3:Y:S02]  /*98b0*/  @!P1 SYNCS.PHASECHK.TRANS64 P1, [R0+URZ+0x36438], R3 ;  /* 0x03643803000095a7 */ /* 0x000ee4000802007f */
[----:B---3--:R-:W-:Y:S05]  /*98c0*/  @!P1 BRA `(.L_x_3603) ;  /* 0xfffffffc00f09947 */ /* 0x008fea000383ffff */
[----:B------:R-:W-:Y:S05]  /*98d0*/  BRA `(.L_x_3621) ;  /* 0xfffffff400947947 */ /* 0x000fea000383ffff */
.L_x_3605:
[----:B------:R-:W-:Y:S01]  /*98e0*/  BSSY B0, `(.L_x_3622) ;  /* 0x0000006000007945 */ /* 0x000fe20003800000 */
[----:B------:R-:W-:-:S07]  /*98f0*/  IMAD.MOV.U32 R15, RZ, RZ, -0x1 ;  /* 0xffffffffff0f7424 */ /* 0x000fce00078e00ff */
[----:B-12---:R-:W-:Y:S05]  /*9900*/  WARPSYNC.COLLECTIVE R15, `(.L_x_3623) ;  /* 0x000000000f0c7348 */ /* 0x006fea0003c00000 */
[----:B------:R-:W-:Y:S02]  /*9910*/  ELECT P6, UR62, PT ;  /* 0x00000000003e782f */ /* 0x000fe400038c0000 */
[----:B------:R-:W-:Y:S01]  /*9920*/  MOV R14, UR62 ;  /* 0x0000003e000e7c02 */ /* 0x000fe20008000f00 */
[----:B-12---:R-:W-:Y:S10]  /*9930*/  ENDCOLLECTIVE ;  /* 0x000000000000791b */ /* 0x006ff40003800000 */
.L_x_3623:
[----:B------:R-:W-:Y:S05]  /*9940*/  BSYNC B0 ;  /* 0x0000000000007941 */ /* 0x000fea0003800000 */
.L_x_3622:
[----:B------:R-:W-:Y:S05]  /*9950*/  BRA `(.L_x_3624) ;  /* 0xfffffff800507947 */ /* 0x000fea000383ffff */
.L_x_3607:
[----:B-1----:R1:W2:Y:S02]  /*9960*/  SYNCS.PHASECHK.TRANS64.TRYWAIT P0, [R7+URZ], R0 ;  /* 0x00000000070075a7 */ /* 0x0022a4000800017f */
[----:B--2---:R-:W-:Y:S05]  /*9970*/  @!P0 NANOSLEEP.SYNCS 0x989680 ;  /* 0x009896800000895d */ /* 0x004fea0003900000 */
[----:B------:R-:W2:Y:S02]  /*9980*/  @!P0 SYNCS.PHASECHK.TRANS64 P0, [R7+URZ], R0 ;  /* 0x00000000070085a7 */ /* 0x000ea4000800007f */
[----:B--2---:R-:W-:Y:S05]  /*9990*/  @!P0 BRA `(.L_x_3607) ;  /* 0xfffffffc00f08947 */ /* 0x004fea000383ffff */
[----:B------:R-:W-:Y:S05]  /*99a0*/  BRA `(.L_x_3625) ;  /* 0xfffffff800907947 */ /* 0x000fea000383ffff */
.L_x_3608:
[----:B--2---:R2:W3:Y:S02]  /*99b0*/  SYNCS.PHASECHK.TRANS64.TRYWAIT P0, [R3+URZ], R2 ;  /* 0x00000002030075a7 */ /* 0x0044e4000800017f */
[----:B---3--:R-:W-:Y:S05]  /*99c0*/  @!P0 NANOSLEEP.SYNCS 0x989680 ;  /* 0x009896800000895d */ /* 0x008fea0003900000 */
[----:B------:R-:W3:Y:S02]  /*99d0*/  @!P0 SYNCS.PHASECHK.TRANS64 P0, [R3+URZ], R2 ;  /* 0x00000002030085a7 */ /* 0x000ee4000800007f */
[----:B---3--:R-:W-:Y:S05]  /*99e0*/  @!P0 BRA `(.L_x_3608) ;  /* 0xfffffffc00f08947 */ /* 0x008fea000383ffff */
[----:B------:R-:W-:Y:S05]  /*99f0*/  BRA `(.L_x_3626) ;  /* 0xfffffff800847947 */ /* 0x000fea000383ffff */
.L_x_3627:
        /* <DEDUP_REMOVED lines=16> */
.L_x_3878:


//--------------------- .text._ZN7cutlass13device_kernelIN5flash32FlashAttnBwdPostprocessConvertdQIN4cute5tupleIJNS3_1CILi96EEENS5_ILi192EEEEEENS_10bfloat16_tEfNS_4arch4Sm90ELi384ENS3_8TiledMMAINS3_8MMA_AtomIJNS3_4SM904GMMA27MMA_64x96x16_F32BF16BF16_SSILNSF_5MajorE1ELSH_1ELNSF_7ScaleInE1ELSI_1EEEEEENS3_6LayoutINS4_IJNS5_ILi3EEENS5_ILi1EEESN_EEENS4_IJSN_NS5_ILi0EEESP_EEEEENS4_IJNS3_10UnderscoreESS_SS_EEEEELb1EEEEEvNT_6ParamsE --------------------------
	.section	.text._ZN7cutlass13device_kernelIN5flash32FlashAttnBwdPostprocessConvertdQIN4cute5tupleIJNS3_1CILi96EEENS5_ILi192EEEEEENS_10bfloat16_tEfNS_4arch4Sm90ELi384ENS3_8TiledMMAINS3_8MMA_AtomIJNS3_4SM904GMMA27MMA_64x96x16_F32BF16BF16_SSILNSF_5MajorE1ELSH_1ELNSF_7ScaleInE1ELSI_1EEEEEENS3_6LayoutINS4_IJNS5_ILi3EEENS5_ILi1EEESN_EEENS4_IJSN_NS5_ILi0EEESP_EEEEENS4_IJNS3_10UnderscoreESS_SS_EEEEELb1EEEEEvNT_6ParamsE,"ax",@progbits
	.align	128
.text._ZN7cutlass13device_kernelIN5flash32FlashAttnBwdPostprocessConvertdQIN4cute5tupleIJNS3_1CILi96EEENS5_ILi192EEEEEENS_10bfloat16_tEfNS_4arch4Sm90ELi384ENS3_8TiledMMAINS3_8MMA_AtomIJNS3_4SM904GMMA27MMA_64x96x16_F32BF16BF16_SSILNSF_5MajorE1ELSH_1ELNSF_7ScaleInE1ELSI_1EEEEEENS3_6LayoutINS4_IJNS5_ILi3EEENS5_ILi1EEESN_EEENS4_IJSN_NS5_ILi0EEESP_EEEEENS4_IJNS3_10UnderscoreESS_SS_EEEEELb1EEEEEvNT_6ParamsE:
        .type           _ZN7cutlass13device_kernelIN5flash32FlashAttnBwdPostprocessConvertdQIN4cute5tupleIJNS3_1CILi96EEENS5_ILi192EEEEEENS_10bfloat16_tEfNS_4arch4Sm90ELi384ENS3_8TiledMMAINS3_8MMA_AtomIJNS3_4SM904GMMA27MMA_64x96x16_F32BF16BF16_SSILNSF_5MajorE1ELSH_1ELNSF_7ScaleInE1ELSI_1EEEEEENS3_6LayoutINS4_IJNS5_ILi3EEENS5_ILi1EEESN_EEENS4_IJSN_NS5_ILi0EEESP_EEEEENS4_IJNS3_10UnderscoreESS_SS_EEEEELb1EEEEEvNT_6ParamsE,@function
        .size           _ZN7cutlass13device_kernelIN5flash32FlashAttnBwdPostprocessConvertdQIN4cute5tupleIJNS3_1CILi96EEENS5_ILi192EEEEEENS_10bfloat16_tEfNS_4arch4Sm90ELi384ENS3_8TiledMMAINS3_8MMA_AtomIJNS3_4SM904GMMA27MMA_64x96x16_F32BF16BF16_SSILNSF_5MajorE1ELSH_1ELNSF_7ScaleInE1ELSI_1EEEEEENS3_6LayoutINS4_IJNS5_ILi3EEENS5_ILi1EEESN_EEENS4_IJSN_NS5_ILi0EEESP_EEEEENS4_IJNS3_10UnderscoreESS_SS_EEEEELb1EEEEEvNT_6ParamsE,(.L_x_3879 - _ZN7cutlass13device_kernelIN5flash32FlashAttnBwdPostprocessConvertdQIN4cute5tupleIJNS3_1CILi96EEENS5_ILi192EEEEEENS_10bfloat16_tEfNS_4arch4Sm90ELi384ENS3_8TiledMMAINS3_8MMA_AtomIJNS3_4SM904GMMA27MMA_64x96x16_F32BF16BF16_SSILNSF_5MajorE1ELSH_1ELNSF_7ScaleInE1ELSI_1EEEEEENS3_6LayoutINS4_IJNS5_ILi3EEENS5_ILi1EEESN_EEENS4_IJSN_NS5_ILi0EEESP_EEEEENS4_IJNS3_10UnderscoreESS_SS_EEEEELb1EEEEEvNT_6ParamsE)
        .other          _ZN7cutlass13device_kernelIN5flash32FlashAttnBwdPostprocessConvertdQIN4cute5tupleIJNS3_1CILi96EEENS5_ILi192EEEEEENS_10bfloat16_tEfNS_4arch4Sm90ELi384ENS3_8TiledMMAINS3_8MMA_AtomIJNS3_4SM904GMMA27MMA_64x96x16_F32BF16BF16_SSILNSF_5MajorE1ELSH_1ELNSF_7ScaleInE1ELSI_1EEEEEENS3_6LayoutINS4_IJNS5_ILi3EEENS5_ILi1EEESN_EEENS4_IJSN_NS5_ILi0EEESP_EEEEENS4_IJNS3_10UnderscoreESS_SS_EEEEELb1EEEEEvNT_6ParamsE,@"STO_CUDA_ENTRY STV_DEFAULT"
_ZN7cutlass13device_kernelIN5flash32FlashAttnBwdPostprocessConvertdQIN4cute5tupleIJNS3_1CILi96EEENS5_ILi192EEEEEENS_10bfloat16_tEfNS_4arch4Sm90ELi384ENS3_8TiledMMAINS3_8MMA_AtomIJNS3_4SM904GMMA27MMA_64x96x16_F32BF16BF16_SSILNSF_5MajorE1ELSH_1ELNSF_7ScaleInE1ELSI_1EEEEEENS3_6LayoutINS4_IJNS5_ILi3EEENS5_ILi1EEESN_EEENS4_IJSN_NS5_ILi0EEESP_EEEEENS4_IJNS3_10UnderscoreESS_SS_EEEEELb1EEEEEvNT_6ParamsE:
[----:B------:R-:W-:Y:S08]  /*0000*/  LDC R1, c[0x0][0x28] ;  /* 0x00000a00ff017b82 */ /* 0x000ff00000000800 */
[----:B------:R-:W0:Y:S01]  /*0010*/  LDC.64 R4, c[0x0][0x278] ;  /* 0x00009e00ff047b82 */ /* 0x000e220000000a00 */
[----:B------:R-:W1:Y:S01]  /*0020*/  S2R R11, SR_CTAID.Z ;  /* 0x00000000000b7919 */ /* 0x000e620000002700 */
[----:B------:R-:W-:-:S06]  /*0030*/  ULDC.64 UR8, c[0x0][0x208] ;  /* 0x0000820000087ab9 */ /* 0x000fcc0000000a00 */
[----:B------:R-:W2:Y:S08]  /*0040*/  LDC.64 R8, c[0x0][0x270] ;  /* 0x00009c00ff087b82 */ /* 0x000eb00000000a00 */
[----:B------:R-:W1:Y:S01]  /*0050*/  LDC.64 R2, c[0x0][0x270] ;  /* 0x00009c00ff027b82 */ /* 0x000e620000000a00 */
[----:B0-----:R-:W-:-:S04]  /*0060*/  ISETP.NE.U32.AND P2, PT, R4, RZ, PT ;  /* 0x000000ff0400720c */ /* 0x001fc80003f45070 */
[----:B------:R-:W-:-:S03]  /*0070*/  ISETP.NE.AND.EX P2, PT, R5, RZ, PT, P2 ;  /* 0x000000ff0500720c */ /* 0x000fc60003f45320 */
[----:B------:R-:W0:Y:S01]  /*0080*/  LDC R55, c[0x0][0x240] ;  /* 0x00009000ff377b82 */ /* 0x000e220000000800 */
[----:B--2---:R-:W-:-:S04]  /*0090*/  ISETP.NE.U32.AND P1, PT, R8, RZ, PT ;  /* 0x000000ff0800720c */ /* 0x004fc80003f25070 */
[----:B------:R-:W-:Y:S01]  /*00a0*/  ISETP.NE.AND.EX P1, PT, R9, RZ, PT, P1 ;  /* 0x000000ff0900720c */ /* 0x000fe20003f25310 */
[----:B-1----:R-:W-:-:S04]  /*00b0*/  IMAD.WIDE R2, R11, 0x4, R2 ;  /* 0x000000040b027825 */ /* 0x002fc800078e0202 */
[----:B------:R-:W1:Y:S08]  /*00c0*/  @P2 LDC.64 R4, c[0x0][0x278] ;  /* 0x00009e00ff042b82 */ /* 0x000e700000000a00 */
[----:B------:R2:W5:Y:S01]  /*00d0*/  @P1 LDG.E R7, desc[UR8][R2.64] ;  /* 0x0000000802071981 */ /* 0x000562000c1e1900 */
[----:B-1----:R-:W-:-:S05]  /*00e0*/  @P2 IMAD.WIDE R4, R11, 0x4, R4 ;  /* 0x000000040b042825 */ /* 0x002fca00078e0204 */
[----:B0-----:R2:W5:Y:S01]  /*00f0*/  @P2 LDG.E R55, desc[UR8][R4.64] ;  /* 0x0000000804372981 */ /* 0x001562000c1e1900 */
[----:B------:R-:W-:Y:S01]  /*0100*/  ISETP.NE.U32.AND P0, PT, R8, RZ, PT ;  /* 0x000000ff0800720c */ /* 0x000fe20003f05070 */
[----:B------:R-:W0:Y:S03]  /*0110*/  S2R R48, SR_CTAID.X ;  /* 0x0000000000307919 */ /* 0x000e260000002500 */
[----:B------:R-:W-:Y:S01]  /*0120*/  ISETP.NE.AND.EX P0, PT, R9, RZ, PT, P0 ;  /* 0x000000ff0900720c */ /* 0x000fe20003f05300 */
[----:B0-----:R-:W-:Y:S01]  /*0130*/  IMAD R0, R48, 0x60, RZ ;  /* 0x0000006030007824 */ /* 0x001fe200078e02ff */
[----:B--2---:R-:W-:Y:S11]  /*0140*/  @P2 BRA `(.L_x_3628) ;  /* 0x0000000000102947 */ /* 0x004ff60003800000 */
[----:B------:R-:W-:Y:S05]  /*0150*/  @!P1 BRA `(.L_x_3628) ;  /* 0x00000000000c9947 */ /* 0x000fea0003800000 */
[----:B------:R-:W2:Y:S04]  /*0160*/  LDG.E R4, desc[UR8][R2.64] ;  /* 0x0000000802047981 */ /* 0x000ea8000c1e1900 */
[----:B-----5:R-:W2:Y:S02]  /*0170*/  LDG.E R55, desc[UR8][R2.64+0x4] ;  /* 0x0000040802377981 */ /* 0x020ea4000c1e1900 */
[----:B--2---:R-:W-:-:S07]  /*0180*/  IMAD.IADD R55, R55, 0x1, -R4 ;  /* 0x0000000137377824 */ /* 0x004fce00078e0a04 */
.L_x_3628:
[----:B-----5:R-:W-:-:S13]  /*0190*/  ISETP.GE.AND P2, PT, R0, R55, PT ;  /* 0x000000370000720c */ /* 0x020fda0003f46270 */
[----:B------:R-:W-:Y:S05]  /*01a0*/  @P0 EXIT P2 ;  /* 0x000000000000094d */ /* 0x000fea0001000000 */
[C---:B------:R-:W-:Y:S01]  /*01b0*/  @P1 IMAD R2, R11.reuse, 0x60, R7 ;  /* 0x000000600b021824 */ /* 0x040fe200078e0207 */
[----:B------:R-:W0:Y:S01]  /*01c0*/  S2R R0, SR_CTAID.Y ;  /* 0x0000000000007919 */ /* 0x000e220000002600 */
[----:B------:R-:W1:Y:S01]  /*01d0*/  LDC.64 R14, c[0x0][0x228] ;  /* 0x00008a00ff0e7b82 */ /* 0x000e620000000a00 */
[----:B------:R-:W-:Y:S01]  /*01e0*/  IMAD R9, R48, 0x4800, RZ ;  /* 0x0000480030097824 */ /* 0x000fe200078e02ff */
[----:B------:R-:W-:Y:S01]  /*01f0*/  SHF.R.S32.HI R53, RZ, 0x1f, R11 ;  /* 0x0000001fff357819 */ /* 0x000fe2000001140b */
[----:B------:R-:W-:Y:S01]  /*0200*/  @P1 IMAD.HI R2, R2, 0x2aaaaaab, RZ ;  /* 0x2aaaaaab02021827 */ /* 0x000fe200078e02ff */
[----:B------:R-:W2:Y:S01]  /*0210*/  S2R R12, SR_TID.X ;  /* 0x00000000000c7919 */ /* 0x000ea20000002100 */
[----:B------:R-:W-:Y:S01]  /*0220*/  SEL R50, R11, RZ, !P0 ;  /* 0x000000ff0b327207 */ /* 0x000fe20004000000 */
[----:B------:R-:W-:Y:S01]  /*0230*/  BSSY B0, `(.L_x_3629) ;  /* 0x000002f000007945 */ /* 0x000fe20003800000 */
[----:B------:R-:W-:Y:S01]  /*0240*/  SEL R53, R53, RZ, !P0 ;  /* 0x000000ff35357207 */ /* 0x000fe20004000000 */
[----:B------:R-:W3:Y:S01]  /*0250*/  LDC.64 R16, c[0x0][0x230] ;  /* 0x00008c00ff107b82 */ /* 0x000ee20000000a00 */
[----:B------:R-:W-:Y:S01]  /*0260*/  @P1 SHF.R.U32.HI R3, RZ, 0x1f, R2 ;  /* 0x0000001fff031819 */ /* 0x000fe20000011602 */
[----:B------:R-:W4:Y:S03]  /*0270*/  S2R R13, SR_CgaCtaId ;  /* 0x00000000000d7919 */ /* 0x000f260000008800 */
[----:B------:R-:W-:-:S05]  /*0280*/  @P1 LEA.HI.SX32 R3, R2, R3, 0x1c ;  /* 0x0000000302031211 */ /* 0x000fca00078fe2ff */
[----:B------:R-:W-:Y:S01]  /*0290*/  @P1 IMAD R5, R3, 0x4800, RZ ;  /* 0x0000480003051824 */ /* 0x000fe200078e02ff */
[----:B------:R-:W-:-:S03]  /*02a0*/  CS2R R2, SRZ ;  /* 0x0000000000027805 */ /* 0x000fc6000001ff00 */
[--C-:B------:R-:W-:Y:S01]  /*02b0*/  @P1 IMAD.MOV.U32 R2, RZ, RZ, R5.reuse ;  /* 0x000000ffff021224 */ /* 0x100fe200078e0005 */
[----:B------:R-:W-:-:S04]  /*02c0*/  @P1 SHF.R.S32.HI R3, RZ, 0x1f, R5 ;  /* 0x0000001fff031819 */ /* 0x000fc80000011405 */
[----:B------:R-:W-:-:S04]  /*02d0*/  IADD3 R2, P2, R9, R2, RZ ;  /* 0x0000000209027210 */ /* 0x000fc80007f5e0ff */
[----:B------:R-:W-:Y:S02]  /*02e0*/  LEA.HI.X.SX32 R3, R9, R3, 0x1, P2 ;  /* 0x0000000309037211 */ /* 0x000fe400010f0eff */
[----:B------:R-:W5:Y:S01]  /*02f0*/  LDC.64 R8, c[0x0][0x210] ;  /* 0x00008400ff087b82 */ /* 0x000f620000000a00 */
[----:B0-----:R-:W-:Y:S01]  /*0300*/  SHF.R.S32.HI R51, RZ, 0x1f, R0 ;  /* 0x0000001fff337819 */ /* 0x001fe20000011400 */
[----:B-1----:R-:W-:Y:S01]  /*0310*/  IMAD.WIDE.U32 R2, R0, R14, R2 ;  /* 0x0000000e00027225 */ /* 0x002fe200078e0002 */
[----:B--2---:R-:W-:-:S03]  /*0320*/  ISETP.NE.AND P0, PT, R12, RZ, PT ;  /* 0x000000ff0c00720c */ /* 0x004fc60003f05270 */
[----:B------:R-:W-:-:S04]  /*0330*/  IMAD R4, R51, R14, RZ ;  /* 0x0000000e33047224 */ /* 0x000fc800078e02ff */
[----:B------:R-:W-:Y:S02]  /*0340*/  IMAD R5, R0, R15, R4 ;  /* 0x0000000f00057224 */ /* 0x000fe400078e0204 */
[-C--:B---3--:R-:W-:Y:S02]  /*0350*/  IMAD R4, R53, R16.reuse, RZ ;  /* 0x0000001035047224 */ /* 0x088fe400078e02ff */
[----:B------:R-:W-:Y:S02]  /*0360*/  IMAD.IADD R3, R3, 0x1, R5 ;  /* 0x0000000103037824 */ /* 0x000fe400078e0205 */
[C---:B------:R-:W-:Y:S02]  /*0370*/  IMAD R5, R50.reuse, R17, R4 ;  /* 0x0000001132057224 */ /* 0x040fe400078e0204 */
[----:B------:R-:W-:-:S05]  /*0380*/  IMAD.WIDE.U32 R2, R50, R16, R2 ;  /* 0x0000001032027225 */ /* 0x000fca00078e0002 */
[----:B------:R-:W-:Y:S02]  /*0390*/  IADD3 R3, R3, R5, RZ ;  /* 0x0000000503037210 */ /* 0x000fe40007ffe0ff */
[----:B-----5:R-:W-:-:S04]  /*03a0*/  LEA R8, P2, R2, R8, 0x2 ;  /* 0x0000000802087211 */ /* 0x020fc800078410ff */
[----:B------:R-:W-:Y:S01]  /*03b0*/  LEA.HI.X R3, R2, R9, R3, 0x2, P2 ;  /* 0x0000000902037211 */ /* 0x000fe200010f1403 */
[----:B----4-:R-:W-:Y:S08]  /*03c0*/  @P0 BRA `(.L_x_3630) ;  /* 0x0000000000540947 */ /* 0x010ff00003800000 */
[----:B------:R-:W0:Y:S01]  /*03d0*/  S2UR UR7, SR_CgaCtaId ;  /* 0x00000000000779c3 */ /* 0x000e220000008800 */
[----:B------:R-:W-:Y:S01]  /*03e0*/  UMOV UR6, 0x400 ;  /* 0x0000040000067882 */ /* 0x000fe20000000000 */
[----:B------:R-:W-:Y:S01]  /*03f0*/  UMOV UR4, 0x1 ;  /* 0x0000000100047882 */ /* 0x000fe20000000000 */
[----:B------:R-:W-:Y:S01]  /*0400*/  IMAD.MOV.U32 R2, RZ, RZ, 0x12000 ;  /* 0x00012000ff027424 */ /* 0x000fe200078e00ff */
[----:B------:R-:W-:-:S04]  /*0410*/  UIADD3 UR4, -UR4, 0x100000, URZ ;  /* 0x0010000004047890 */ /* 0x000fc8000fffe13f */
[----:B------:R-:W-:Y:S02]  /*0420*/  USHF.L.U32 UR5, UR4, 0xb, URZ ;  /* 0x0000000b04057899 */ /* 0x000fe4000800063f */
[----:B------:R-:W-:Y:S01]  /*0430*/  USHF.L.U32 UR4, UR4, 0x1, URZ ;  /* 0x0000000104047899 */ /* 0x000fe2000800063f */
[----:B------:R-:W-:Y:S01]  /*0440*/  PLOP3.LUT P0, PT, PT, PT, PT, 0x80, 0x0 ;  /* 0x000000000000781c */ /* 0x000fe20003f0f070 */
[----:B------:R-:W-:Y:S01]  /*0450*/  UMOV UR10, 0x1200 ;  /* 0x00001200000a7882 */ /* 0x000fe20000000000 */
[----:B0-----:R-:W-:-:S04]  /*0460*/  ULEA UR6, UR7, UR6, 0x18 ;  /* 0x0000000607067291 */ /* 0x001fc8000f8ec03f */
[----:B------:R-:W-:Y:S01]  /*0470*/  UIADD3 UR7, UR6, 0x1b000, URZ ;  /* 0x0001b00006077890 */ /* 0x000fe2000fffe03f */
[----:B------:R-:W0:Y:S07]  /*0480*/  FENCE.VIEW.ASYNC.S ;  /* 0x00000000000073c6 */ /* 0x000e2e0000000000 */
[----:B0-----:R0:W1:Y:S02]  /*0490*/  SYNCS.EXCH.64 URZ, [UR6+0x1b000], UR4 ;  /* 0x01b00004063f75b2 */ /* 0x0010640008000100 */
[----:B0-----:R-:W-:-:S02]  /*04a0*/  R2UR UR4, R8 ;  /* 0x00000000080472ca */ /* 0x001fc400000e0000 */
[----:B------:R-:W-:Y:S01]  /*04b0*/  R2UR UR5, R3 ;  /* 0x00000000030572ca */ /* 0x000fe200000e0000 */
[----:B-1----:R0:W-:-:S14]  /*04c0*/  SYNCS.ARRIVE.TRANS64 RZ, [UR6+0x1b000], R2 ;  /* 0x01b00002ffff79a7 */ /* 0x0021dc0008000006 */
.L_x_3631:
[----:B------:R-:W-:Y:S01]  /*04d0*/  @P0 ELECT P2, URZ, PT ;  /* 0x00000000003f082f */ /* 0x000fe20003840000 */
[----:B------:R1:W-:-:S12]  /*04e0*/  UBLKCP.S.G [UR6], [UR4], UR10 ;  /* 0x00000006040073ba */ /* 0x0003d8000800020a */
[----:B------:R-:W-:Y:S02]  /*04f0*/  @P2 PLOP3.LUT P0, PT, P2, PT, PT, 0x8, 0x0 ;  /* 0x000000000000281c */ /* 0x000fe4000170e170 */
[----:B------:R-:W-:-:S11]  /*0500*/  PLOP3.LUT P2, PT, PT, PT, PT, 0x8, 0x0 ;  /* 0x000000000000781c */ /* 0x000fd60003f4e170 */
[----:B-1----:R-:W-:Y:S05]  /*0510*/  @P0 BRA.U.ANY `(.L_x_3631) ;  /* 0xfffffffd00ec0947 */ /* 0x002fea000393ffff */
.L_x_3630:
[----:B------:R-:W-:Y:S05]  /*0520*/  BSYNC B0 ;  /* 0x0000000000007941 */ /* 0x000fea0003800000 */
.L_x_3629:
[----:B------:R-:W-:Y:S01]  /*0530*/  BAR.SYNC.DEFER_BLOCKING 0x0 ;  /* 0x0000000000007b1d */ /* 0x000fe20000010000 */
[----:B0-----:R-:W-:Y:S02]  /*0540*/  MOV R2, 0x400 ;  /* 0x0000040000027802 */ /* 0x001fe40000000f00 */
[----:B------:R-:W-:Y:S02]  /*0550*/  CS2R R68, SRZ ;  /* 0x0000000000447805 */ /* 0x000fe4000001ff00 */
[----:B------:R-:W-:Y:S01]  /*0560*/  SHF.L.U32 R3, RZ, 0x1f, RZ ;  /* 0x0000001fff037819 */ /* 0x000fe200000006ff */
[--C-:B------:R-:W-:Y:S01]  /*0570*/  @P1 IMAD.MOV.U32 R68, RZ, RZ, R7.reuse ;  /* 0x000000ffff441224 */ /* 0x100fe200078e0007 */
[----:B------:R-:W-:Y:S02]  /*0580*/  LEA R2, R13, R2, 0x18 ;  /* 0x000000020d027211 */ /* 0x000fe400078ec0ff */
[----:B------:R-:W-:-:S07]  /*0590*/  @P1 SHF.R.S32.HI R69, RZ, 0x1f, R7 ;  /* 0x0000001fff451819 */ /* 0x000fce0000011407 */
.L_x_3632:
[----:B0-----:R0:W1:Y:S02]  /*05a0*/  SYNCS.PHASECHK.TRANS64.TRYWAIT P0, [R2+URZ+0x1b000], R3 ;  /* 0x01b00003020075a7 */ /* 0x001064000800017f */
[----:B-1----:R-:W-:Y:S05]  /*05b0*/  @!P0 NANOSLEEP.SYNCS 0x989680 ;  /* 0x009896800000895d */ /* 0x002fea0003900000 */
[----:B------:R-:W1:Y:S02]  /*05c0*/  @!P0 SYNCS.PHASECHK.TRANS64 P0, [R2+URZ+0x1b000], R3 ;  /* 0x01b00003020085a7 */ /* 0x000e64000800007f */
[----:B-1----:R-:W-:Y:S05]  /*05d0*/  @!P0 BRA `(.L_x_3632) ;  /* 0xfffffffc00f08947 */ /* 0x002fea000383ffff */
[----:B------:R-:W-:Y:S01]  /*05e0*/  SHF.R.S32.HI R5, RZ, 0x1f, R12 ;  /* 0x0000001fff057819 */ /* 0x000fe2000001140c */
[----:B------:R-:W-:Y:S01]  /*05f0*/  IMAD.HI R6, R12, 0x2aaaaaab, RZ ;  /* 0x2aaaaaab0c067827 */ /* 0x000fe200078e02ff */
[----:B------:R-:W-:Y:S01]  /*0600*/  ULDC UR4, c[0x0][0x268] ;  /* 0x00009a0000047ab9 */ /* 0x000fe20000000800 */
[----:B------:R-:W-:Y:S01]  /*0610*/  ULDC.64 UR6, c[0x0][0x258] ;  /* 0x0000960000067ab9 */ /* 0x000fe20000000a00 */
[----:B0-----:R-:W-:Y:S01]  /*0620*/  LEA.HI R3, R5, R12, RZ, 0x7 ;  /* 0x0000000c05037211 */ /* 0x001fe200078f38ff */
[----:B------:R-:W-:Y:S01]  /*0630*/  IMAD R55, R48, -0x60, R55 ;  /* 0xffffffa030377824 */ /* 0x000fe200078e0237 */
[----:B------:R-:W-:Y:S01]  /*0640*/  SHF.R.U32.HI R9, RZ, 0x1f, R6 ;  /* 0x0000001fff097819 */ /* 0x000fe20000011606 */
[----:B------:R-:W-:Y:S01]  /*0650*/  IMAD R51, R51, UR6, RZ ;  /* 0x0000000633337c24 */ /* 0x000fe2000f8e02ff */
[----:B------:R-:W-:Y:S01]  /*0660*/  LOP3.LUT R7, R3, 0x3fffff80, RZ, 0xc0, !PT ;  /* 0x3fffff8003077812 */ /* 0x000fe200078ec0ff */
[----:B------:R-:W-:Y:S01]  /*0670*/  BSSY B0, `(.L_x_3633) ;  /* 0x00000b7000007945 */ /* 0x000fe20003800000 */
[----:B------:R-:W-:Y:S01]  /*0680*/  SHF.R.S32.HI R4, RZ, 0x7, R3 ;  /* 0x00000007ff047819 */ /* 0x000fe20000011403 */
[----:B------:R-:W-:Y:S01]  /*0690*/  IMAD R51, R0, UR7, R51 ;  /* 0x0000000700337c24 */ /* 0x000fe2000f8e0233 */
[-C--:B------:R-:W-:Y:S01]  /*06a0*/  LEA.HI R14, R6, R9.reuse, RZ, 0x1d ;  /* 0x00000009060e7211 */ /* 0x080fe200078fe8ff */
[----:B------:R-:W-:Y:S01]  /*06b0*/  IMAD.IADD R7, R12, 0x1, -R7 ;  /* 0x000000010c077824 */ /* 0x000fe200078e0a07 */
[----:B------:R-:W-:-:S02]  /*06c0*/  LEA.HI.SX32 R3, R6, R9, 0x1e ;  /* 0x0000000906037211 */ /* 0x000fc400078ff2ff */
[----:B------:R-:W-:Y:S01]  /*06d0*/  LEA.HI R15, R6, R9, RZ, 0x1b ;  /* 0x00000009060f7211 */ /* 0x000fe200078fd8ff */
[----:B------:R-:W-:Y:S01]  /*06e0*/  IMAD R7, R4, 0x600, R7 ;  /* 0x0000060004077824 */ /* 0x000fe200078e0207 */
[-C--:B------:R-:W-:Y:S01]  /*06f0*/  LEA.HI R4, R5, R12.reuse, RZ, 0x3 ;  /* 0x0000000c05047211 */ /* 0x080fe200078f18ff */
[----:B------:R-:W-:Y:S01]  /*0700*/  IMAD R66, R3, -0x18, R12 ;  /* 0xffffffe803427824 */ /* 0x000fe200078e020c */
[-C--:B------:R-:W-:Y:S01]  /*0710*/  LEA.HI R8, R5, R12.reuse, RZ, 0x4 ;  /* 0x0000000c05087211 */ /* 0x080fe200078f20ff */
[----:B------:R-:W-:Y:S01]  /*0720*/  IMAD.SHL.U32 R24, R14, 0x40, RZ ;  /* 0x000000400e187824 */ /* 0x000fe200078e00ff */
[----:B------:R-:W-:Y:S02]  /*0730*/  SHF.L.U32 R7, R7, 0x2, RZ ;  /* 0x0000000207077819 */ /* 0x000fe400000006ff */
[CC--:B------:R-:W-:Y:S02]  /*0740*/  LEA.HI R10, R5.reuse, R12.reuse, RZ, 0x6 ;  /* 0x0000000c050a7211 */ /* 0x0c0fe400078f30ff */
[----:B------:R-:W-:Y:S01]  /*0750*/  LEA.HI R6, R5, R12, RZ, 0x5 ;  /* 0x0000000c05067211 */ /* 0x000fe200078f28ff */
[----:B------:R-:W-:Y:S01]  /*0760*/  IMAD R64, R7, 0x4, R2 ;  /* 0x0000000407407824 */ /* 0x000fe200078e0202 */
[----:B------:R-:W-:-:S02]  /*0770*/  LOP3.LUT R5, R4, 0xfffffff8, RZ, 0xc0, !PT ;  /* 0xfffffff804057812 */ /* 0x000fc400078ec0ff */
[----:B------:R-:W-:Y:S02]  /*0780*/  SHF.R.S32.HI R9, RZ, 0x4, R8 ;  /* 0x00000004ff097819 */ /* 0x000fe40000011408 */
[----:B------:R-:W0:Y:S01]  /*0790*/  LDS.128 R44, [R64] ;  /* 0x00000000402c7984 */ /* 0x000e220000000c00 */
[----:B------:R-:W-:Y:S01]  /*07a0*/  IMAD.IADD R22, R12, 0x1, -R5 ;  /* 0x000000010c167824 */ /* 0x000fe200078e0a05 */
[----:B------:R-:W-:Y:S02]  /*07b0*/  LEA.HI R5, R3, R3, RZ, 0x1 ;  /* 0x0000000303057211 */ /* 0x000fe400078f08ff */
[----:B------:R-:W-:Y:S01]  /*07c0*/  LEA.HI R8, R8, R9, RZ, 0x1 ;  /* 0x0000000908087211 */ /* 0x000fe200078f08ff */
[----:B------:R-:W1:Y:S01]  /*07d0*/  LDS.128 R40, [R64+0x2800] ;  /* 0x0028000040287984 */ /* 0x000e620000000c00 */
[----:B------:R-:W-:Y:S02]  /*07e0*/  LEA.HI R23, R22, R22, RZ, 0x1 ;  /* 0x0000001616177211 */ /* 0x000fe400078f08ff */
[----:B------:R-:W-:Y:S01]  /*07f0*/  LOP3.LUT R16, R5, 0x7fffffe, RZ, 0xc0, !PT ;  /* 0x07fffffe05107812 */ /* 0x000fe200078ec0ff */
[----:B------:R-:W2:Y:S01]  /*0800*/  LDS.128 R36, [R64+0x3000] ;  /* 0x0030000040247984 */ /* 0x000ea20000000c00 */
[----:B------:R-:W-:-:S02]  /*0810*/  SHF.R.S32.HI R27, RZ, 0x1f, R66 ;  /* 0x0000001fff1b7819 */ /* 0x000fc40000011442 */
[C---:B------:R-:W-:Y:S01]  /*0820*/  LOP3.LUT R13, R23.reuse, 0x3fffffe, RZ, 0xc0, !PT ;  /* 0x03fffffe170d7812 */ /* 0x040fe200078ec0ff */
[----:B------:R-:W-:Y:S01]  /*0830*/  IMAD.SHL.U32 R23, R23, 0x20, RZ ;  /* 0x0000002017177824 */ /* 0x000fe200078e00ff */
[----:B------:R-:W-:Y:S01]  /*0840*/  LOP3.LUT R8, R8, 0xfffffe, RZ, 0xc0, !PT ;  /* 0x00fffffe08087812 */ /* 0x000fe200078ec0ff */
[----:B------:R-:W-:Y:S01]  /*0850*/  IMAD.IADD R12, R3, 0x1, -R16 ;  /* 0x00000001030c7824 */ /* 0x000fe200078e0a10 */
[----:B------:R-:W-:Y:S01]  /*0860*/  LEA.HI R27, R27, R66, RZ, 0x2 ;  /* 0x000000421b1b7211 */ /* 0x000fe200078f10ff */
[----:B------:R-:W3:Y:S01]  /*0870*/  LDS.128 R16, [R64+0x1800] ;  /* 0x0018000040107984 */ /* 0x000ee20000000c00 */
[----:B------:R-:W-:Y:S01]  /*0880*/  LOP3.LUT R25, R24, 0xc0, RZ, 0xc0, !PT ;  /* 0x000000c018197812 */ /* 0x000fe200078ec0ff */
[----:B------:R-:W-:Y:S01]  /*0890*/  IMAD.IADD R21, R9, 0x1, -R8 ;  /* 0x0000000109157824 */ /* 0x000fe200078e0a08 */
[----:B------:R-:W-:Y:S01]  /*08a0*/  SHF.L.U32 R66, R66, 0x3, RZ ;  /* 0x0000000342427819 */ /* 0x000fe200000006ff */
[----:B------:R-:W-:Y:S01]  /*08b0*/  IMAD R28, R15, 0x8, R12 ;  /* 0x000000080f1c7824 */ /* 0x000fe200078e020c */
[----:B------:R-:W-:Y:S01]  /*08c0*/  LOP3.LUT R20, R4, 0x8, RZ, 0xc0, !PT ;  /* 0x0000000804147812 */ /* 0x000fe200078ec0ff */
[----:B------:R-:W4:Y:S01]  /*08d0*/  LDS.128 R32, [R64+0x3800] ;  /* 0x0038000040207984 */ /* 0x000f220000000c00 */
[----:B------:R-:W-:-:S02]  /*08e0*/  SHF.R.S32.HI R4, RZ, 0x6, R10 ;  /* 0x00000006ff047819 */ /* 0x000fc4000001140a */
[----:B------:R-:W-:Y:S01]  /*08f0*/  SHF.R.U32.HI R7, RZ, 0x1, R6 ;  /* 0x00000001ff077819 */ /* 0x000fe20000011606 */
[----:B------:R-:W5:Y:S01]  /*0900*/  LDS.128 R8, [R64+0x800] ;  /* 0x0008000040087984 */ /* 0x000f620000000c00 */
[----:B------:R-:W-:Y:S01]  /*0910*/  LOP3.LUT R23, R23, 0xc0, RZ, 0xc0, !PT ;  /* 0x000000c017177812 */ /* 0x000fe200078ec0ff */
[----:B------:R-:W-:Y:S01]  /*0920*/  IMAD R21, R4, 0xc, R21 ;  /* 0x0000000c04157824 */ /* 0x000fe200078e0215 */
[----:B------:R-:W-:Y:S02]  /*0930*/  IADD3 R22, R22, -R13, RZ ;  /* 0x8000000d16167210 */ /* 0x000fe40007ffe0ff */
[----:B------:R-:W-:Y:S01]  /*0940*/  LOP3.LUT R26, R25, 0x18, R66, 0xf8, !PT ;  /* 0x00000018191a7812 */ /* 0x000fe200078ef842 */
[----:B------:R-:W5:Y:S01]  /*0950*/  LDS.128 R12, [R64+0x2000] ;  /* 0x00200000400c7984 */ /* 0x000f620000000c00 */
[----:B------:R-:W-:Y:S01]  /*0960*/  SHF.R.S32.HI R27, RZ, 0x2, R27 ;  /* 0x00000002ff1b7819 */ /* 0x000fe2000001141b */
[----:B------:R-:W-:Y:S01]  /*0970*/  IMAD R21, R21, 0x8, R22 ;  /* 0x0000000815157824 */ /* 0x000fe200078e0216 */
[----:B------:R-:W-:-:S02]  /*0980*/  SHF.R.U32.HI R25, RZ, 0x3, R25 ;  /* 0x00000003ff197819 */ /* 0x000fc40000011619 */
[----:B------:R-:W-:Y:S01]  /*0990*/  LOP3.LUT R20, R20, 0x10, R7, 0xf8, !PT ;  /* 0x0000001014147812 */ /* 0x000fe200078ef807 */
[----:B------:R-:W-:Y:S01]  /*09a0*/  IMAD R52, R27, 0x60, R28 ;  /* 0x000000601b347824 */ /* 0x000fe200078e021c */
[--C-:B------:R-:W-:Y:S01]  /*09b0*/  SHF.R.U32.HI R24, RZ, 0x3, R23.reuse ;  /* 0x00000003ff187819 */ /* 0x100fe20000011617 */
[----:B------:R-:W5:Y:S01]  /*09c0*/  LDS.128 R4, [R64+0x1000] ;  /* 0x0010000040047984 */ /* 0x000f620000000c00 */
[----:B------:R-:W-:Y:S01]  /*09d0*/  LOP3.LUT R25, R26, R25, RZ, 0x3c, !PT ;  /* 0x000000191a197212 */ /* 0x000fe200078e3cff */
[----:B0-----:R-:W-:Y:S01]  /*09e0*/  FMUL.FTZ R59, R45, UR4 ;  /* 0x000000042d3b7c20 */ /* 0x001fe20008410000 */
[----:B------:R-:W-:Y:S01]  /*09f0*/  LOP3.LUT R20, R24, R20, R23, 0x1e, !PT ;  /* 0x0000001418147212 */ /* 0x000fe200078e1e17 */
[----:B------:R-:W0:Y:S01]  /*0a00*/  LDS.128 R28, [R64+0x4000] ;  /* 0x00400000401c7984 */ /* 0x000e220000000c00 */
[----:B------:R-:W-:Y:S01]  /*0a10*/  FMUL.FTZ R54, R46, UR4 ;  /* 0x000000042e367c20 */ /* 0x000fe20008410000 */
[----:B------:R-:W-:Y:S01]  /*0a20*/  IMAD.U32 R49, R52, 0x20, R25 ;  /* 0x0000002034317824 */ /* 0x000fe200078e0019 */
[----:B------:R-:W-:Y:S01]  /*0a30*/  LEA R57, R21, R20, 0x5 ;  /* 0x0000001415397211 */ /* 0x000fe200078e28ff */
[----:B------:R-:W0:Y:S01]  /*0a40*/  LDS.128 R24, [R64+0x4800] ;  /* 0x0048000040187984 */ /* 0x000e220000000c00 */
[----:B------:R-:W-:Y:S01]  /*0a50*/  FMUL.FTZ R52, R44, UR4 ;  /* 0x000000042c347c20 */ /* 0x000fe20008410000 */
[----:B------:R-:W-:Y:S01]  /*0a60*/  FMUL.FTZ R61, R47, UR4 ;  /* 0x000000042f3d7c20 */ /* 0x000fe20008410000 */
[----:B-1----:R-:W-:Y:S01]  /*0a70*/  FMUL.FTZ R41, R41, UR4 ;  /* 0x0000000429297c20 */ /* 0x002fe20008410000 */
[----:B------:R-:W1:Y:S01]  /*0a80*/  LDS.128 R20, [R64+0x5000] ;  /* 0x0050000040147984 */ /* 0x000e620000000c00 */
[----:B--2---:R-:W-:Y:S01]  /*0a90*/  FMUL.FTZ R36, R36, UR4 ;  /* 0x0000000424247c20 */ /* 0x004fe20008410000 */
[----:B------:R-:W-:Y:S01]  /*0aa0*/  IMAD R57, R57, 0x2, R2 ;  /* 0x0000000239397824 */ /* 0x000fe200078e0202 */
[----:B------:R-:W-:Y:S01]  /*0ab0*/  SHF.R.S32.HI R67, RZ, 0x1f, R66 ;  /* 0x0000001fff437819 */ /* 0x000fe20000011442 */
[----:B------:R2:W1:Y:S01]  /*0ac0*/  LDS.128 R44, [R64+0x5800] ;  /* 0x00580000402c7984 */ /* 0x0004620000000c00 */
[----:B---3--:R-:W-:Y:S01]  /*0ad0*/  FMUL.FTZ R63, R17, UR4 ;  /* 0x00000004113f7c20 */ /* 0x008fe20008410000 */
[----:B------:R-:W-:Y:S01]  /*0ae0*/  FMUL.FTZ R17, R18, UR4 ;  /* 0x0000000412117c20 */ /* 0x000fe20008410000 */
[----:B------:R-:W-:Y:S01]  /*0af0*/  FMUL.FTZ R18, R19, UR4 ;  /* 0x0000000413127c20 */ /* 0x000fe20008410000 */
[----:B------:R-:W-:Y:S01]  /*0b00*/  FMUL.FTZ R16, R16, UR4 ;  /* 0x0000000410107c20 */ /* 0x000fe20008410000 */
[----:B----4-:R-:W-:Y:S01]  /*0b10*/  FMUL.FTZ R32, R32, UR4 ;  /* 0x0000000420207c20 */ /* 0x010fe20008410000 */
[----:B-----5:R-:W-:Y:S01]  /*0b20*/  FMUL.FTZ R56, R9, UR4 ;  /* 0x0000000409387c20 */ /* 0x020fe20008410000 */
[----:B------:R-:W-:Y:S01]  /*0b30*/  FMUL.FTZ R8, R8, UR4 ;  /* 0x0000000408087c20 */ /* 0x000fe20008410000 */
[----:B------:R-:W-:Y:S01]  /*0b40*/  FMUL.FTZ R9, R10, UR4 ;  /* 0x000000040a097c20 */ /* 0x000fe20008410000 */
[----:B------:R-:W-:Y:S01]  /*0b50*/  FMUL.FTZ R58, R11, UR4 ;  /* 0x000000040b3a7c20 */ /* 0x000fe20008410000 */
[----:B--2---:R-:W-:Y:S01]  /*0b60*/  FMUL.FTZ R64, R15, UR4 ;  /* 0x000000040f407c20 */ /* 0x004fe20008410000 */
        /* <DEDUP_REMOVED lines=15> */
[----:B0-----:R-:W-:Y:S01]  /*0c60*/  FMUL.FTZ R35, R29, UR4 ;  /* 0x000000041d237c20 */ /* 0x001fe20008410000 */
[----:B------:R-:W-:Y:S01]  /*0c70*/  FMUL.FTZ R40, R31, UR4 ;  /* 0x000000041f287c20 */ /* 0x000fe20008410000 */
[----:B------:R-:W-:Y:S01]  /*0c80*/  FMUL.FTZ R29, R30, UR4 ;  /* 0x000000041e1d7c20 */ /* 0x000fe20008410000 */
[----:B------:R-:W-:Y:S01]  /*0c90*/  FMUL.FTZ R31, R26, UR4 ;  /* 0x000000041a1f7c20 */ /* 0x000fe20008410000 */
[----:B------:R-:W-:Y:S01]  /*0ca0*/  FMUL.FTZ R12, R12, UR4 ;  /* 0x000000040c0c7c20 */ /* 0x000fe20008410000 */
[----:B------:R-:W-:Y:S01]  /*0cb0*/  FMUL.FTZ R30, R24, UR4 ;  /* 0x00000004181e7c20 */ /* 0x000fe20008410000 */
[----:B------:R-:W-:Y:S01]  /*0cc0*/  FMUL.FTZ R26, R27, UR4 ;  /* 0x000000041b1a7c20 */ /* 0x000fe20008410000 */
[----:B-1----:R-:W-:Y:S01]  /*0cd0*/  FMUL.FTZ R27, R21, UR4 ;  /* 0x00000004151b7c20 */ /* 0x002fe20008410000 */
[----:B------:R-:W-:Y:S01]  /*0ce0*/  FMUL.FTZ R24, R23, UR4 ;  /* 0x0000000417187c20 */ /* 0x000fe20008410000 */
[----:B------:R-:W-:Y:S01]  /*0cf0*/  FMUL.FTZ R28, R28, UR4 ;  /* 0x000000041c1c7c20 */ /* 0x000fe20008410000 */
[----:B------:R-:W-:Y:S01]  /*0d00*/  FMUL.FTZ R25, R25, UR4 ;  /* 0x0000000419197c20 */ /* 0x000fe20008410000 */
[----:B------:R-:W-:Y:S01]  /*0d10*/  FMUL.FTZ R21, R22, UR4 ;  /* 0x0000000416157c20 */ /* 0x000fe20008410000 */
[----:B------:R-:W-:Y:S01]  /*0d20*/  F2FP.BF16.F32.PACK_AB R6, R56, R8 ;  /* 0x000000083806723e */ /* 0x000fe200000010ff */
[----:B------:R-:W-:Y:S01]  /*0d30*/  FMUL.FTZ R23, R46, UR4 ;  /* 0x000000042e177c20 */ /* 0x000fe20008410000 */
[----:B------:R-:W-:Y:S01]  /*0d40*/  F2FP.BF16.F32.PACK_AB R7, R58, R9 ;  /* 0x000000093a07723e */ /* 0x000fe200000010ff */
[----:B------:R-:W-:Y:S01]  /*0d50*/  FMUL.FTZ R20, R20, UR4 ;  /* 0x0000000414147c20 */ /* 0x000fe20008410000 */
[----:B------:R-:W-:Y:S01]  /*0d60*/  FMUL.FTZ R22, R44, UR4 ;  /* 0x000000042c167c20 */ /* 0x000fe20008410000 */
[----:B------:R-:W-:Y:S01]  /*0d70*/  FMUL.FTZ R45, R45, UR4 ;  /* 0x000000042d2d7c20 */ /* 0x000fe20008410000 */
[----:B------:R-:W-:Y:S01]  /*0d80*/  F2FP.BF16.F32.PACK_AB R4, R59, R52 ;  /* 0x000000343b04723e */ /* 0x000fe200000010ff */
[----:B------:R-:W-:Y:S01]  /*0d90*/  FMUL.FTZ R46, R47, UR4 ;  /* 0x000000042f2e7c20 */ /* 0x000fe20008410000 */
[----:B------:R-:W-:Y:S01]  /*0da0*/  F2FP.BF16.F32.PACK_AB R5, R61, R54 ;  /* 0x000000363d05723e */ /* 0x000fe200000010ff */
[----:B------:R-:W-:Y:S01]  /*0db0*/  ULDC UR4, c[0x0][0x244] ;  /* 0x0000910000047ab9 */ /* 0x000fe20000000800 */
[----:B------:R-:W-:-:S02]  /*0dc0*/  F2FP.BF16.F32.PACK_AB R8, R60, R10 ;  /* 0x0000000a3c08723e */ /* 0x000fc400000010ff */
[----:B------:R-:W-:Y:S01]  /*0dd0*/  F2FP.BF16.F32.PACK_AB R9, R62, R11 ;  /* 0x0000000b3e09723e */ /* 0x000fe200000010ff */
[----:B------:R-:W-:Y:S01]  /*0de0*/  STSM.16.MT88.4 [R57+0x12000], R4 ;  /* 0x0120000439007844 */ /* 0x000fe20000004200 */
        /* <DEDUP_REMOVED lines=8> */
[----:B------:R-:W-:Y:S02]  /*0e70*/  F2FP.BF16.F32.PACK_AB R38, R39, R32 ;  /* 0x000000202726723e */ /* 0x000fe400000010ff */
[----:B------:R-:W-:Y:S01]  /*0e80*/  F2FP.BF16.F32.PACK_AB R36, R43, R36 ;  /* 0x000000242b24723e */ /* 0x000fe200000010ff */
[----:B------:R1:W-:Y:S01]  /*0e90*/  STSM.16.MT88.4 [R57+0x12800], R12 ;  /* 0x0128000c39007844 */ /* 0x0003e20000004200 */
[----:B------:R-:W-:Y:S02]  /*0ea0*/  F2FP.BF16.F32.PACK_AB R39, R34, R33 ;  /* 0x000000212227723e */ /* 0x000fe400000010ff */
[----:B------:R-:W-:-:S02]  /*0eb0*/  F2FP.BF16.F32.PACK_AB R28, R35, R28 ;  /* 0x0000001c231c723e */ /* 0x000fc400000010ff */
[----:B------:R-:W-:Y:S01]  /*0ec0*/  F2FP.BF16.F32.PACK_AB R29, R40, R29 ;  /* 0x0000001d281d723e */ /* 0x000fe200000010ff */
[----:B------:R2:W-:Y:S01]  /*0ed0*/  STSM.16.MT88.4 [R57+0x12c00], R36 ;  /* 0x012c002439007844 */ /* 0x0005e20000004200 */
[----:B------:R-:W-:Y:S01]  /*0ee0*/  F2FP.BF16.F32.PACK_AB R30, R25, R30 ;  /* 0x0000001e191e723e */ /* 0x000fe200000010ff */
[----:B0-----:R-:W-:Y:S01]  /*0ef0*/  IMAD R8, R49, 0x2, R2 ;  /* 0x0000000231087824 */ /* 0x001fe200078e0202 */
[----:B------:R-:W-:Y:S01]  /*0f00*/  F2FP.BF16.F32.PACK_AB R31, R26, R31 ;  /* 0x0000001f1a1f723e */ /* 0x000fe200000010ff */
[----:B------:R-:W-:Y:S01]  /*0f10*/  VIADD R9, R3, 0x10 ;  /* 0x0000001003097836 */ /* 0x000fe20000000000 */
[----:B------:R-:W-:Y:S02]  /*0f20*/  F2FP.BF16.F32.PACK_AB R20, R27, R20 ;  /* 0x000000141b14723e */ /* 0x000fe400000010ff */
[----:B------:R-:W-:Y:S01]  /*0f30*/  F2FP.BF16.F32.PACK_AB R21, R24, R21 ;  /* 0x000000151815723e */ /* 0x000fe200000010ff */
[----:B------:R2:W-:Y:S01]  /*0f40*/  STSM.16.MT88.4 [R57+0x13000], R28 ;  /* 0x0130001c39007844 */ /* 0x0005e20000004200 */
[----:B------:R-:W-:-:S02]  /*0f50*/  F2FP.BF16.F32.PACK_AB R22, R45, R22 ;  /* 0x000000162d16723e */ /* 0x000fc400000010ff */
[----:B------:R-:W-:Y:S02]  /*0f60*/  F2FP.BF16.F32.PACK_AB R23, R46, R23 ;  /* 0x000000172e17723e */ /* 0x000fe400000010ff */
[----:B-1----:R-:W-:Y:S02]  /*0f70*/  VIMNMX R14, R55, 0x60, PT ;  /* 0x00000060370e7848 */ /* 0x002fe40003fe0100 */
[----:B------:R-:W-:Y:S01]  /*0f80*/  ISETP.GE.AND P0, PT, R66, UR4, PT ;  /* 0x0000000442007c0c */ /* 0x000fe2000bf06270 */
[----:B------:R2:W-:Y:S01]  /*0f90*/  STSM.16.MT88.4 [R57+0x13400], R20 ;  /* 0x0134001439007844 */ /* 0x0005e20000004200 */
[----:B------:R-:W-:Y:S01]  /*0fa0*/  IMAD.WIDE.U32 R66, R0, UR6, R66 ;  /* 0x0000000600427c25 */ /* 0x000fe2000f8e0042 */
[----:B------:R-:W-:Y:S01]  /*0fb0*/  BAR.SYNC.DEFER_BLOCKING 0x0 ;  /* 0x0000000000007b1d */ /* 0x000fe20000010000 */
[C---:B------:R-:W-:Y:S02]  /*0fc0*/  ISETP.GE.OR P5, PT, R3.reuse, R14, P0 ;  /* 0x0000000e0300720c */ /* 0x040fe400007a6670 */
[C---:B------:R-:W-:Y:S01]  /*0fd0*/  VIADD R0, R3.reuse, 0x30 ;  /* 0x0000003003007836 */ /* 0x040fe20000000000 */
[----:B------:R-:W-:-:S02]  /*0fe0*/  IADD3 R10, P1, R3, R68, RZ ;  /* 0x00000044030a7210 */ /* 0x000fc40007f3e0ff */
[----:B------:R-:W-:Y:S01]  /*0ff0*/  IADD3 R67, R67, R51, RZ ;  /* 0x0000003343437210 */ /* 0x000fe20007ffe0ff */
[----:B------:R-:W-:Y:S01]  /*1000*/  ULDC.64 UR4, c[0x0][0x260] ;  /* 0x0000980000047ab9 */ /* 0x000fe20000000a00 */
[-C--:B------:R-:W-:Y:S01]  /*1010*/  ISETP.GE.OR P4, PT, R9, R14.reuse, P0 ;  /* 0x0000000e0900720c */ /* 0x080fe20000786670 */
[----:B------:R-:W-:Y:S01]  /*1020*/  IMAD R53, R53, UR4, RZ ;  /* 0x0000000435357c24 */ /* 0x000fe2000f8e02ff */
[C---:B------:R-:W-:Y:S01]  /*1030*/  IADD3 R12, R3.reuse, 0x20, RZ ;  /* 0x00000020030c7810 */ /* 0x040fe20007ffe0ff */
[C---:B------:R-:W-:Y:S01]  /*1040*/  VIADD R9, R3.reuse, 0x40 ;  /* 0x0000004003097836 */ /* 0x040fe20000000000 */
[C---:B------:R-:W-:Y:S01]  /*1050*/  LEA.HI.X.SX32 R11, R3.reuse, R69, 0x1, P1 ;  /* 0x00000045030b7211 */ /* 0x040fe200008f0eff */
[----:B------:R-:W-:Y:S01]  /*1060*/  VIADD R3, R3, 0x50 ;  /* 0x0000005003037836 */ /* 0x000fe20000000000 */
[-C--:B------:R-:W-:Y:S01]  /*1070*/  ISETP.GE.OR P2, PT, R0, R14.reuse, P0 ;  /* 0x0000000e0000720c */ /* 0x080fe20000746670 */
[----:B------:R-:W-:Y:S01]  /*1080*/  IMAD R53, R50, UR5, R53 ;  /* 0x0000000532357c24 */ /* 0x000fe2000f8e0235 */
[-C--:B------:R-:W-:Y:S01]  /*1090*/  ISETP.GE.OR P3, PT, R12, R14.reuse, P0 ;  /* 0x0000000e0c00720c */ /* 0x080fe20000766670 */
[----:B------:R-:W-:Y:S01]  /*10a0*/  IMAD.WIDE.U32 R50, R50, UR4, R66 ;  /* 0x0000000432327c25 */ /* 0x000fe2000f8e0042 */
[----:B------:R-:W-:-:S02]  /*10b0*/  ISETP.GE.OR P1, PT, R9, R14, P0 ;  /* 0x0000000e0900720c */ /* 0x000fc40000726670 */
[----:B------:R-:W-:Y:S01]  /*10c0*/  ISETP.GE.OR P0, PT, R3, R14, P0 ;  /* 0x0000000e0300720c */ /* 0x000fe20000706670 */
[----:B------:R-:W-:Y:S02]  /*10d0*/  VIADD R0, R2, 0x12000 ;  /* 0x0001200002007836 */ /* 0x000fe40000000000 */
[----:B------:R-:W-:Y:S01]  /*10e0*/  IMAD.WIDE R2, R48, 0x60, R10 ;  /* 0x0000006030027825 */ /* 0x000fe200078e020a */
[----:B------:R-:W-:Y:S01]  /*10f0*/  IADD3 R11, R51, R53, RZ ;  /* 0x00000035330b7210 */ /* 0x000fe20007ffe0ff */
[----:B------:R2:W0:Y:S02]  /*1100*/  LDS.128 R4, [R8+0x13400] ;  /* 0x0134000008047984 */ /* 0x0004240000000c00 */
[----:B------:R-:W-:Y:S01]  /*1110*/  IMAD R0, R49, 0x2, R0 ;  /* 0x0000000231007824 */ /* 0x000fe200078e0200 */
[----:B------:R-:W-:Y:S06]  /*1120*/  @P5 BRA `(.L_x_3634) ;  /* 0x00000000002c5947 */ /* 0x000fec0003800000 */
[----:B------:R-:W1:Y:S01]  /*1130*/  LDS.128 R12, [R0] ;  /* 0x00000000000c7984 */ /* 0x000e620000000c00 */
        /* <DEDUP_REMOVED lines=10> */
.L_x_3634:
[----:B------:R-:W-:Y:S05]  /*11e0*/  BSYNC B0 ;  /* 0x0000000000007941 */ /* 0x000fea0003800000 */
.L_x_3633:
[----:B-1----:R1:W3:Y:S01]  /*11f0*/  LDS.128 R12, [R8+0x12400] ;  /* 0x01240000080c7984 */ /* 0x0022e20000000c00 */
[----:B------:R-:W-:Y:S04]  /*1200*/  BSSY B0, `(.L_x_3635) ;  /* 0x000000f000007945 */ /* 0x000fe80003800000 */
[----:B------:R-:W-:Y:S05]  /*1210*/  @P4 BRA `(.L_x_3636) ;  /* 0x0000000000344947 */ /* 0x000fea0003800000 */
[----:B------:R-:W-:Y:S01]  /*1220*/  IADD3 R9, P4, R2, 0x10, RZ ;  /* 0x0000001002097810 */ /* 0x000fe20007f9e0ff */
[----:B------:R-:W-:Y:S01]  /*1230*/  ULDC.64 UR4, c[0x0][0x250] ;  /* 0x0000940000047ab9 */ /* 0x000fe20000000a00 */
[----:B------:R-:W-:Y:S02]  /*1240*/  IMAD.MOV.U32 R16, RZ, RZ, R50 ;  /* 0x000000ffff107224 */ /* 0x000fe400078e0032 */
[----:B------:R-:W-:Y:S01]  /*1250*/  IADD3.X R0, RZ, R3, RZ, P4, !PT ;  /* 0x00000003ff007210 */ /* 0x000fe200027fe4ff */
[----:B------:R-:W-:-:S04]  /*1260*/  IMAD.MOV.U32 R17, RZ, RZ, R11 ;  /* 0x000000ffff117224 */ /* 0x000fc800078e000b */
[----:B------:R-:W-:Y:S02]  /*1270*/  IMAD R0, R0, UR4, RZ ;  /* 0x0000000400007c24 */ /* 0x000fe4000f8e02ff */
[----:B------:R-:W-:-:S04]  /*1280*/  IMAD.WIDE.U32 R16, R9, UR4, R16 ;  /* 0x0000000409107c25 */ /* 0x000fc8000f8e0010 */
[----:B------:R-:W-:Y:S01]  /*1290*/  IMAD R9, R9, UR5, R0 ;  /* 0x0000000509097c24 */ /* 0x000fe2000f8e0200 */
[----:B------:R-:W-:Y:S02]  /*12a0*/  ULDC.64 UR4, c[0x0][0x238] ;  /* 0x00008e0000047ab9 */ /* 0x000fe40000000a00 */
[----:B------:R-:W-:Y:S02]  /*12b0*/  LEA R18, P4, R16, UR4, 0x1 ;  /* 0x0000000410127c11 */ /* 0x000fe4000f8808ff */
[----:B------:R-:W-:-:S04]  /*12c0*/  IADD3 R9, R17, R9, RZ ;  /* 0x0000000911097210 */ /* 0x000fc80007ffe0ff */
[----:B------:R-:W-:-:S05]  /*12d0*/  LEA.HI.X R19, R16, UR5, R9, 0x1, P4 ;  /* 0x0000000510137c11 */ /* 0x000fca000a0f0c09 */
[----:B---3--:R4:W-:Y:S02]  /*12e0*/  STG.E.128 desc[UR8][R18.64], R12 ;  /* 0x0000000c12007986 */ /* 0x0089e4000c101d08 */
.L_x_3636:
[----:B------:R-:W-:Y:S05]  /*12f0*/  BSYNC B0 ;  /* 0x0000000000007941 */ /* 0x000fea0003800000 */
.L_x_3635:
[----:B---34-:R3:W4:Y:S01]  /*1300*/  LDS.128 R12, [R8+0x12800] ;  /* 0x01280000080c7984 */ /* 0x0187220000000c00 */
[----:B------:R-:W-:Y:S04]  /*1310*/  BSSY B0, `(.L_x_3637) ;  /* 0x000000f000007945 */ /* 0x000fe80003800000 */
[----:B------:R-:W-:Y:S05]  /*1320*/  @P3 BRA `(.L_x_3638) ;  /* 0x0000000000343947 */ /* 0x000fea0003800000 */
[----:B------:R-:W-:Y:S01]  /*1330*/  IADD3 R9, P3, R2, 0x20, RZ ;  /* 0x0000002002097810 */ /* 0x000fe20007f7e0ff */
[----:B------:R-:W-:Y:S01]  /*1340*/  ULDC.64 UR4, c[0x0][0x250] ;  /* 0x0000940000047ab9 */ /* 0x000fe20000000a00 */
[----:B------:R-:W-:Y:S01]  /*1350*/  MOV R17, R11 ;  /* 0x0000000b00117202 */ /* 0x000fe20000000f00 */
        /* <DEDUP_REMOVED lines=10> */
.L_x_3638:
[----:B------:R-:W-:Y:S05]  /*1400*/  BSYNC B0 ;  /* 0x0000000000007941 */ /* 0x000fea0003800000 */
.L_x_3637:
[----:B----4-:R4:W0:Y:S01]  /*1410*/  LDS.128 R12, [R8+0x12c00] ;  /* 0x012c0000080c7984 */ /* 0x0108220000000c00 */
        /* <DEDUP_REMOVED lines=14> */
[----:B0-----:R0:W-:Y:S02]  /*1500*/  STG.E.128 desc[UR8][R18.64], R12 ;  /* 0x0000000c12007986 */ /* 0x0011e4000c101d08 */
.L_x_3640:
[----:B------:R-:W-:Y:S05]  /*1510*/  BSYNC B0 ;  /* 0x0000000000007941 */ /* 0x000fea0003800000 */
.L_x_3639:
[----:B0-----:R0:W0:Y:S01]  /*1520*/  LDS.128 R12, [R8+0x13000] ;  /* 0x01300000080c7984 */ /* 0x0010220000000c00 */
[----:B------:R-:W-:Y:S04]  /*1530*/  BSSY B0, `(.L_x_3641) ;  /* 0x000000f000007945 */ /* 0x000fe80003800000 */
[----:B------:R-:W-:Y:S05]  /*1540*/  @P1 BRA `(.L_x_3642) ;  /* 0x0000000000341947 */ /* 0x000fea0003800000 */
[----:B------:R-:W-:Y:S01]  /*1550*/  IADD3 R17, P1, R2, 0x40, RZ ;  /* 0x0000004002117810 */ /* 0x000fe20007f3e0ff */
[----:B------:R-:W-:Y:S01]  /*1560*/  ULDC.64 UR4, c[0x0][0x250] ;  /* 0x0000940000047ab9 */ /* 0x000fe20000000a00 */
[----:B01234-:R-:W-:Y:S02]  /*1570*/  IMAD.MOV.U32 R8, RZ, RZ, R50 ;  /* 0x000000ffff087224 */ /* 0x01ffe400078e0032 */
        /* <DEDUP_REMOVED lines=9> */
[----:B------:R0:W-:Y:S02]  /*1610*/  STG.E.128 desc[UR8][R16.64], R12 ;  /* 0x0000000c10007986 */ /* 0x0001e4000c101d08 */
.L_x_3642:
[----:B------:R-:W-:Y:S05]  /*1620*/  BSYNC B0 ;  /* 0x0000000000007941 */ /* 0x000fea0003800000 */
.L_x_3641:
[----:B------:R-:W-:Y:S05]  /*1630*/  @P0 EXIT ;  /* 0x000000000000094d */ /* 0x000fea0003800000 */
[----:B------:R-:W-:Y:S01]  /*1640*/  IADD3 R9, P0, R2, 0x50, RZ ;  /* 0x0000005002097810 */ /* 0x000fe20007f1e0ff */
[----:B------:R-:W-:-:S04]  /*1650*/  ULDC.64 UR4, c[0x0][0x250] ;  /* 0x0000940000047ab9 */ /* 0x000fc80000000a00 */
[----:B------:R-:W-:Y:S01]  /*1660*/  IMAD.X R2, RZ, RZ, R3, P0 ;  /* 0x000000ffff027224 */ /* 0x000fe200000e0603 */
[----:B------:R-:W-:-:S03]  /*1670*/  MOV R3, R11 ;  /* 0x0000000b00037202 */ /* 0x000fc60000000f00 */
[----:B------:R-:W-:Y:S02]  /*1680*/  IMAD R0, R2, UR4, RZ ;  /* 0x0000000402007c24 */ /* 0x000fe4000f8e02ff */
[----:B------:R-:W-:-:S04]  /*1690*/  IMAD.MOV.U32 R2, RZ, RZ, R50 ;  /* 0x000000ffff027224 */ /* 0x000fc800078e0032 */
[----:B------:R-:W-:-:S04]  /*16a0*/  IMAD.WIDE.U32 R2, R9, UR4, R2 ;  /* 0x0000000409027c25 */ /* 0x000fc8000f8e0002 */
[----:B------:R-:W-:Y:S01]  /*16b0*/  IMAD R9, R9, UR5, R0 ;  /* 0x0000000509097c24 */ /* 0x000fe2000f8e0200 */
[----:B------:R-:W-:Y:S02]  /*16c0*/  ULDC.64 UR4, c[0x0][0x238] ;  /* 0x00008e0000047ab9 */ /* 0x000fe40000000a00 */
[----:B01234-:R-:W-:Y:S01]  /*16d0*/  LEA R8, P0, R2, UR4, 0x1 ;  /* 0x0000000402087c11 */ /* 0x01ffe2000f8008ff */
[----:B------:R-:W-:-:S05]  /*16e0*/  IMAD.IADD R3, R3, 0x1, R9 ;  /* 0x0000000103037824 */ /* 0x000fca00078e0209 */
[----:B------:R-:W-:-:S05]  /*16f0*/  LEA.HI.X R9, R2, UR5, R3, 0x1, P0 ;  /* 0x0000000502097c11 */ /* 0x000fca00080f0c03 */
[----:B------:R-:W-:Y:S01]  /*1700*/  STG.E.128 desc[UR8][R8.64], R4 ;  /* 0x0000000408007986 */ /* 0x000fe2000c101d08 */
[----:B------:R-:W-:Y:S05]  /*1710*/  EXIT ;  /* 0x000000000000794d */ /* 0x000fea0003800000 */
.L_x_3643:
        /* <DEDUP_REMOVED lines=14> */
.L_x_3879:


//--------------------- .text._ZN7cutlass13device_kernelIN5flash32FlashAttnBwdPostprocessConvertdQIN4cute5tupleIJNS3_1CILi64EEENS5_ILi192EEEEEENS_10bfloat16_tEfNS_4arch4Sm90ELi384ENS3_8TiledMMAINS3_8MMA_AtomIJNS3_4SM904GMMA27MMA_64x64x16_F32BF16BF16_SSILNSF_5MajorE0ELSH_1ELNSF_7ScaleInE1ELSI_1EEEEEENS3_6LayoutINS4_IJNS5_ILi1EEENS5_ILi3EEESM_EEENS4_IJNS5_ILi0EEESM_SP_EEEEENS4_IJNS3_10UnderscoreESS_SS_EEEEELb0EEEEEvNT_6ParamsE --------------------------
	.section	.text._ZN7cutlass13device_kernelIN5flash32FlashAttnBwdPostprocessConvertdQIN4cute5tupleIJNS3_1CILi64EEENS5_ILi192EEEEEENS_10bfloat16_tEfNS_4arch4Sm90ELi384ENS3_8TiledMMAINS3_8MMA_AtomIJNS3_4SM904GMMA27MMA_64x64x16_F32BF16BF16_SSILNSF_5MajorE0ELSH_1ELNSF_7ScaleInE1ELSI_1EEEEEENS3_6LayoutINS4_IJNS5_ILi1EEENS5_ILi3EEESM_EEENS4_IJNS5_ILi0EEESM_SP_EEEEENS4_IJNS3_10UnderscoreESS_SS_EEEEELb0EEEEEvNT_6ParamsE,"ax",@progbits
	.align	128
.text._ZN7cutlass13device_kernelIN5flash32FlashAttnBwdPostprocessConvertdQIN4cute5tupleIJNS3_1CILi64EEENS5_ILi192EEEEEENS_10bfloat16_tEfNS_4arch4Sm90ELi384ENS3_8TiledMMAINS3_8MMA_AtomIJNS3_4SM904GMMA27MMA_64x64x16_F32BF16BF16_SSILNSF_5MajorE0ELSH_1ELNSF_7ScaleInE1ELSI_1EEEEEENS3_6LayoutINS4_IJNS5_ILi1EEENS5_ILi3EEESM_EEENS4_IJNS5_ILi0EEESM_SP_EEEEENS4_IJNS3_10UnderscoreESS_SS_EEEEELb0EEEEEvNT_6ParamsE:
        .type           _ZN7cutlass13device_kernelIN5flash32FlashAttnBwdPostprocessConvertdQIN4cute5tupleIJNS3_1CILi64EEENS5_ILi192EEEEEENS_10bfloat16_tEfNS_4arch4Sm90ELi384ENS3_8TiledMMAINS3_8MMA_AtomIJNS3_4SM904GMMA27MMA_64x64x16_F32BF16BF16_SSILNSF_5MajorE0ELSH_1ELNSF_7ScaleInE1ELSI_1EEEEEENS3_6LayoutINS4_IJNS5_ILi1EEENS5_ILi3EEESM_EEENS4_IJNS5_ILi0EEESM_SP_EEEEENS4_IJNS3_10UnderscoreESS_SS_EEEEELb0EEEEEvNT_6ParamsE,@function
        .size           _ZN7cutlass13device_kernelIN5flash32FlashAttnBwdPostprocessConvertdQIN4cute5tupleIJNS3_1CILi64EEENS5_ILi192EEEEEENS_10bfloat16_tEfNS_4arch4Sm90ELi384ENS3_8TiledMMAINS3_8MMA_AtomIJNS3_4SM904GMMA27MMA_64x64x16_F32BF16BF16_SSILNSF_5MajorE0ELSH_1ELNSF_7ScaleInE1ELSI_1EEEEEENS3_6LayoutINS4_IJNS5_ILi1EEENS5_ILi3EEESM_EEENS4_IJNS5_ILi0EEESM_SP_EEEEENS4_IJNS3_10UnderscoreESS_SS_EEEEELb0EEEEEvNT_6ParamsE,(.L_x_3880 - _ZN7cutlass13device_kernelIN5flash32FlashAttnBwdPostprocessConvertdQIN4cute5tupleIJNS3_1CILi64EEENS5_ILi192EEEEEENS_10bfloat16_tEfNS_4arch4Sm90ELi384ENS3_8TiledMMAINS3_8MMA_AtomIJNS3_4SM904GMMA27MMA_64x64x16_F32BF16BF16_SSILNSF_5MajorE0ELSH_1ELNSF_7ScaleInE1ELSI_1EEEEEENS3_6LayoutINS4_IJNS5_ILi1EEENS5_ILi3EEESM_EEENS4_IJNS5_ILi0EEESM_SP_EEEEENS4_IJNS3_10UnderscoreESS_SS_EEEEELb0EEEEEvNT_6ParamsE)
        .other          _ZN7cutlass13device_kernelIN5flash32FlashAttnBwdPostprocessConvertdQIN4cute5tupleIJNS3_1CILi64EEENS5_ILi192EEEEEENS_10bfloat16_tEfNS_4arch4Sm90ELi384ENS3_8TiledMMAINS3_8MMA_AtomIJNS3_4SM904GMMA27MMA_64x64x16_F32BF16BF16_SSILNSF_5MajorE0ELSH_1ELNSF_7ScaleInE1ELSI_1EEEEEENS3_6LayoutINS4_IJNS5_ILi1EEENS5_ILi3EEESM_EEENS4_IJNS5_ILi0EEESM_SP_EEEEENS4_IJNS3_10UnderscoreESS_SS_EEEEELb0EEEEEvNT_6ParamsE,@"STO_CUDA_ENTRY STV_DEFAULT"
_ZN7cutlass13device_kernelIN5flash32FlashAttnBwdPostprocessConvertdQIN4cute5tupleIJNS3_1CILi64EEENS5_ILi192EEEEEENS_10bfloat16_tEfNS_4arch4Sm90ELi384ENS3_8TiledMMAINS3_8MMA_AtomIJNS3_4SM904GMMA27MMA_64x64x16_F32BF16BF16_SSILNSF_5MajorE0ELSH_1ELNSF_7ScaleInE1ELSI_1EEEEEENS3_6LayoutINS4_IJNS5_ILi1EEENS5_ILi3EEESM_EEENS4_IJNS5_ILi0EEESM_SP_EEEEENS4_IJNS3_10UnderscoreESS_SS_EEEEELb0EEEEEvNT_6ParamsE:
[----:B------:R-:W-:Y:S08]  /*0000*/  LDC R1, c[0x0][0x28] ;  /* 0x00000a00ff017b82 */ /* 0x000ff00000000800 */
[----:B------:R-:W0:Y:S01]  /*0010*/  LDC.64 R2, c[0x0][0x278] ;  /* 0x00009e00ff027b82 */ /* 0x000e220000000a00 */
[----:B------:R-:W1:Y:S01]  /*0020*/  S2R R13, SR_CTAID.Z ;  /* 0x00000000000d7919 */ /* 0x000e620000002700 */
[----:B------:R-:W-:-:S06]  /*0030*/  ULDC.64 UR8, c[0x0][0x208] ;  /* 0x0000820000087ab9 */ /* 0x000fcc0000000a00 */
[----:B------:R-:W2:Y:S08]  /*0040*/  LDC.64 R10, c[0x0][0x270] ;  /* 0x00009c00ff0a7b82 */ /* 0x000eb00000000a00 */
[----:B------:R-:W1:Y:S01]  /*0050*/  LDC.64 R4, c[0x0][0x270] ;  /* 0x00009c00ff047b82 */ /* 0x000e620000000a00 */
[----:B0-----:R-:W-:-:S04]  /*0060*/  ISETP.NE.U32.AND P2, PT, R2, RZ, PT ;  /* 0x000000ff0200720c */ /* 0x001fc80003f45070 */
[----:B------:R-:W-:Y:S02]  /*0070*/  ISETP.NE.AND.EX P2, PT, R3, RZ, PT, P2 ;  /* 0x000000ff0300720c */ /* 0x000fe40003f45320 */
[----:B--2---:R-:W-:-:S04]  /*0080*/  ISETP.NE.U32.AND P1, PT, R10, RZ, PT ;  /* 0x000000ff0a00720c */ /* 0x004fc80003f25070 */
[----:B------:R-:W-:Y:S01]  /*0090*/  ISETP.NE.AND.EX P1, PT, R11, RZ, PT, P1 ;  /* 0x000000ff0b00720c */ /* 0x000fe20003f25310 */
[----:B------:R-:W-:Y:S01]  /*00a0*/  ULDC UR4, c[0x0][0x240] ;  /* 0x0000900000047ab9 */ /* 0x000fe20000000800 */
[----:B-1----:R-:W-:-:S05]  /*00b0*/  IMAD.WIDE R4, R13, 0x4, R4 ;  /* 0x000000040d047825 */ /* 0x002fca00078e0204 */
[----:B------:R-:W0:Y:S01]  /*00c0*/  @P2 LDC.64 R6, c[0x0][0x278] ;  /* 0x00009e00ff062b82 */ /* 0x000e220000000a00 */
[----:B------:R-:W-:-:S05]  /*00d0*/  IMAD.U32 R43, RZ, RZ, UR4 ;  /* 0x00000004ff2b7e24 */ /* 0x000fca000f8e00ff */
[----:B------:R1:W5:Y:S01]  /*00e0*/  @P1 LDG.E R9, desc[UR8][R4.64] ;  /* 0x0000000804091981 */ /* 0x000362000c1e1900 */
[----:B0-----:R-:W-:-:S05]  /*00f0*/  @P2 IMAD.WIDE R6, R13, 0x4, R6 ;  /* 0x000000040d062825 */ /* 0x001fca00078e0206 */
[----:B------:R1:W5:Y:S01]  /*0100*/  @P2 LDG.E R43, desc[UR8][R6.64] ;  /* 0x00000008062b2981 */ /* 0x000362000c1e1900 */
[----:B------:R-:W-:Y:S01]  /*0110*/  ISETP.NE.U32.AND P0, PT, R10, RZ, PT ;  /* 0x000000ff0a00720c */ /* 0x000fe20003f05070 */
[----:B------:R-:W0:Y:S03]  /*0120*/  S2R R3, SR_CTAID.X ;  /* 0x0000000000037919 */ /* 0x000e260000002500 */
[----:B------:R-:W-:Y:S01]  /*0130*/  ISETP.NE.AND.EX P0, PT, R11, RZ, PT, P0 ;  /* 0x000000ff0b00720c */ /* 0x000fe20003f05300 */
[----:B0-----:R-:W-:Y:S01]  /*0140*/  IMAD.SHL.U32 R40, R3, 0x40, RZ ;  /* 0x0000004003287824 */ /* 0x001fe200078e00ff */
[----:B-1----:R-:W-:Y:S11]  /*0150*/  @P2 BRA `(.L_x_3644) ;  /* 0x0000000000102947 */ /* 0x002ff60003800000 */
[----:B------:R-:W-:Y:S05]  /*0160*/  @!P1 BRA `(.L_x_3644) ;  /* 0x00000000000c9947 */ /* 0x000fea0003800000 */
[----:B------:R-:W2:Y:S04]  /*0170*/  LDG.E R0, desc[UR8][R4.64] ;  /* 0x0000000804007981 */ /* 0x000ea8000c1e1900 */
[----:B-----5:R-:W2:Y:S02]  /*0180*/  LDG.E R43, desc[UR8][R4.64+0x4] ;  /* 0x00000408042b7981 */ /* 0x020ea4000c1e1900 */
[----:B--2---:R-:W-:-:S07]  /*0190*/  IMAD.IADD R43, R43, 0x1, -R0 ;  /* 0x000000012b2b7824 */ /* 0x004fce00078e0a00 */
.L_x_3644:
[----:B-----5:R-:W-:-:S13]  /*01a0*/  ISETP.LE.AND P2, PT, R43, R40, PT ;  /* 0x000000282b00720c */ /* 0x020fda0003f43270 */
[----:B------:R-:W-:Y:S05]  /*01b0*/  @P0 EXIT P2 ;  /* 0x000000000000094d */ /* 0x000fea0001000000 */
[----:B------:R-:W0:Y:S01]  /*01c0*/  S2R R6, SR_CTAID.Y ;  /* 0x0000000000067919 */ /* 0x000e220000002600 */
[----:B------:R-:W-:Y:S01]  /*01d0*/  @P1 IMAD R0, R13, 0x40, R9 ;  /* 0x000000400d001824 */ /* 0x000fe200078e0209 */
[----:B------:R-:W1:Y:S01]  /*01e0*/  LDC.64 R14, c[0x0][0x228] ;  /* 0x00008a00ff0e7b82 */ /* 0x000e620000000a00 */
[----:B------:R-:W-:Y:S01]  /*01f0*/  CS2R R10, SRZ ;  /* 0x00000000000a7805 */ /* 0x000fe2000001ff00 */
[----:B------:R-:W2:Y:S01]  /*0200*/  S2R R17, SR_TID.X ;  /* 0x0000000000117919 */ /* 0x000ea20000002100 */
[----:B------:R-:W-:Y:S01]  /*0210*/  IMAD R7, R3, 0x3000, RZ ;  /* 0x0000300003077824 */ /* 0x000fe200078e02ff */
[----:B------:R-:W-:Y:S01]  /*0220*/  @P1 SHF.R.S32.HI R5, RZ, 0x1f, R0 ;  /* 0x0000001fff051819 */ /* 0x000fe20000011400 */
[----:B------:R-:W-:Y:S01]  /*0230*/  BSSY B0, `(.L_x_3645) ;  /* 0x0000030000007945 */ /* 0x000fe20003800000 */
[----:B------:R-:W3:Y:S01]  /*0240*/  S2R R2, SR_CgaCtaId ;  /* 0x0000000000027919 */ /* 0x000ee20000008800 */
[----:B------:R-:W-:Y:S01]  /*0250*/  SEL R4, R13, RZ, !P0 ;  /* 0x000000ff0d047207 */ /* 0x000fe20004000000 */
[----:B------:R-:W4:Y:S01]  /*0260*/  LDC.64 R18, c[0x0][0x230] ;  /* 0x00008c00ff127b82 */ /* 0x000f220000000a00 */
[----:B------:R-:W-:-:S04]  /*0270*/  @P1 LEA.HI R5, R5, R0, RZ, 0x6 ;  /* 0x0000000005051211 */ /* 0x000fc800078f30ff */
[----:B------:R-:W-:-:S03]  /*0280*/  @P1 SHF.R.S32.HI R5, RZ, 0x6, R5 ;  /* 0x00000006ff051819 */ /* 0x000fc60000011405 */
[----:B------:R-:W5:Y:S02]  /*0290*/  LDC.64 R20, c[0x0][0x210] ;  /* 0x00008400ff147b82 */ /* 0x000f640000000a00 */
[----:B------:R-:W-:-:S04]  /*02a0*/  @P1 IMAD R5, R5, 0x3000, RZ ;  /* 0x0000300005051824 */ /* 0x000fc800078e02ff */
[--C-:B------:R-:W-:Y:S01]  /*02b0*/  @P1 IMAD.MOV.U32 R10, RZ, RZ, R5.reuse ;  /* 0x000000ffff0a1224 */ /* 0x100fe200078e0005 */
[----:B------:R-:W-:-:S04]  /*02c0*/  @P1 SHF.R.S32.HI R11, RZ, 0x1f, R5 ;  /* 0x0000001fff0b1819 */ /* 0x000fc80000011405 */
[C---:B------:R-:W-:Y:S02]  /*02d0*/  IADD3 R10, P2, R7.reuse, R10, RZ ;  /* 0x0000000a070a7210 */ /* 0x040fe40007f5e0ff */
[----:B0-----:R-:W-:Y:S02]  /*02e0*/  SHF.R.S32.HI R5, RZ, 0x1f, R6 ;  /* 0x0000001fff057819 */ /* 0x001fe40000011406 */
[----:B------:R-:W-:Y:S02]  /*02f0*/  LEA.HI.X.SX32 R11, R7, R11, 0x1, P2 ;  /* 0x0000000b070b7211 */ /* 0x000fe400010f0eff */
[----:B------:R-:W-:Y:S01]  /*0300*/  SHF.R.S32.HI R7, RZ, 0x1f, R13 ;  /* 0x0000001fff077819 */ /* 0x000fe2000001140d */
[-C--:B-1----:R-:W-:Y:S02]  /*0310*/  IMAD R0, R5, R14.reuse, RZ ;  /* 0x0000000e05007224 */ /* 0x082fe400078e02ff */
[----:B------:R-:W-:Y:S01]  /*0320*/  IMAD.WIDE.U32 R10, R6, R14, R10 ;  /* 0x0000000e060a7225 */ /* 0x000fe200078e000a */
[----:B------:R-:W-:-:S02]  /*0330*/  SEL R7, R7, RZ, !P0 ;  /* 0x000000ff07077207 */ /* 0x000fc40004000000 */
[----:B--2---:R-:W-:Y:S01]  /*0340*/  ISETP.NE.AND P0, PT, R17, RZ, PT ;  /* 0x000000ff1100720c */ /* 0x004fe20003f05270 */
[----:B------:R-:W-:Y:S02]  /*0350*/  IMAD R15, R6, R15, R0 ;  /* 0x0000000f060f7224 */ /* 0x000fe400078e0200 */
[-C--:B----4-:R-:W-:Y:S02]  /*0360*/  IMAD R0, R7, R18.reuse, RZ ;  /* 0x0000001207007224 */ /* 0x090fe400078e02ff */
[----:B------:R-:W-:Y:S02]  /*0370*/  IMAD.IADD R11, R11, 0x1, R15 ;  /* 0x000000010b0b7824 */ /* 0x000fe400078e020f */
[C---:B------:R-:W-:Y:S02]  /*0380*/  IMAD R13, R4.reuse, R19, R0 ;  /* 0x00000013040d7224 */ /* 0x040fe400078e0200 */
[----:B------:R-:W-:-:S05]  /*0390*/  IMAD.WIDE.U32 R10, R4, R18, R10 ;  /* 0x00000012040a7225 */ /* 0x000fca00078e000a */
[----:B------:R-:W-:Y:S02]  /*03a0*/  IADD3 R0, R11, R13, RZ ;  /* 0x0000000d0b007210 */ /* 0x000fe40007ffe0ff */
[----:B-----5:R-:W-:-:S04]  /*03b0*/  LEA R20, P2, R10, R20, 0x2 ;  /* 0x000000140a147211 */ /* 0x020fc800078410ff */
[----:B------:R-:W-:Y:S01]  /*03c0*/  LEA.HI.X R0, R10, R21, R0, 0x2, P2 ;  /* 0x000000150a007211 */ /* 0x000fe200010f1400 */
[----:B---3--:R-:W-:Y:S08]  /*03d0*/  @P0 BRA `(.L_x_3646) ;  /* 0x0000000000540947 */ /* 0x008ff00003800000 */
        /* <DEDUP_REMOVED lines=16> */
.L_x_3647:
[----:B------:R-:W-:Y:S01]  /*04e0*/  @P0 ELECT P2, URZ, PT ;  /* 0x00000000003f082f */ /* 0x000fe20003840000 */
[----:B------:R1:W-:-:S12]  /*04f0*/  UBLKCP.S.G [UR6], [UR4], UR10 ;  /* 0x00000006040073ba */ /* 0x0003d8000800020a */
[----:B------:R-:W-:Y:S02]  /*0500*/  @P2 PLOP3.LUT P0, PT, P2, PT, PT, 0x8, 0x0 ;  /* 0x000000000000281c */ /* 0x000fe4000170e170 */
[----:B------:R-:W-:-:S11]  /*0510*/  PLOP3.LUT P2, PT, PT, PT, PT, 0x8, 0x0 ;  /* 0x000000000000781c */ /* 0x000fd60003f4e170 */
[----:B-1----:R-:W-:Y:S05]  /*0520*/  @P0 BRA.U.ANY `(.L_x_3647) ;  /* 0xfffffffd00ec0947 */ /* 0x002fea000393ffff */
.L_x_3646:
[----:B------:R-:W-:Y:S05]  /*0530*/  BSYNC B0 ;  /* 0x0000000000007941 */ /* 0x000fea0003800000 */
.L_x_3645:
[----:B------:R-:W-:Y:S01]  /*0540*/  BAR.SYNC.DEFER_BLOCKING 0x0 ;  /* 0x0000000000007b1d */ /* 0x000fe20000010000 */
[----:B------:R-:W-:Y:S02]  /*0550*/  MOV R41, 0x400 ;  /* 0x0000040000297802 */ /* 0x000fe40000000f00 */
[----:B------:R-:W-:Y:S02]  /*0560*/  CS2R R50, SRZ ;  /* 0x0000000000327805 */ /* 0x000fe4000001ff00 */
[----:B------:R-:W-:Y:S01]  /*0570*/  SHF.L.U32 R0, RZ, 0x1f, RZ ;  /* 0x0000001fff007819 */ /* 0x000fe200000006ff */
[--C-:B------:R-:W-:Y:S01]  /*0580*/  @P1 IMAD.MOV.U32 R50, RZ, RZ, R9.reuse ;  /* 0x000000ffff321224 */ /* 0x100fe200078e0009 */
[----:B------:R-:W-:Y:S02]  /*0590*/  LEA R41, R2, R41, 0x18 ;  /* 0x0000002902297211 */ /* 0x000fe400078ec0ff */
[----:B------:R-:W-:-:S07]  /*05a0*/  @P1 SHF.R.S32.HI R51, RZ, 0x1f, R9 ;  /* 0x0000001fff331819 */ /* 0x000fce0000011409 */
.L_x_3648:
[----:B-1----:R1:W2:Y:S02]  /*05b0*/  SYNCS.PHASECHK.TRANS64.TRYWAIT P0, [R41+URZ+0x12000], R0 ;  /* 0x01200000290075a7 */ /* 0x0022a4000800017f */
[----:B--2---:R-:W-:Y:S05]  /*05c0*/  @!P0 NANOSLEEP.SYNCS 0x989680 ;  /* 0x009896800000895d */ /* 0x004fea0003900000 */
[----:B------:R-:W2:Y:S02]  /*05d0*/  @!P0 SYNCS.PHASECHK.TRANS64 P0, [R41+URZ+0x12000], R0 ;  /* 0x01200000290085a7 */ /* 0x000ea4000800007f */
[----:B--2---:R-:W-:Y:S05]  /*05e0*/  @!P0 BRA `(.L_x_3648) ;  /* 0xfffffffc00f08947 */ /* 0x004fea000383ffff */
[----:B------:R-:W-:Y:S01]  /*05f0*/  SHF.R.S32.HI R46, RZ, 0x1f, R17 ;  /* 0x0000001fff2e7819 */ /* 0x000fe20000011411 */
[----:B------:R-:W-:Y:S01]  /*0600*/  IMAD.HI R16, R17, 0x2aaaaaab, RZ ;  /* 0x2aaaaaab11107827 */ /* 0x000fe200078e02ff */
[----:B------:R-:W-:Y:S01]  /*0610*/  ULDC UR4, c[0x0][0x268] ;  /* 0x00009a0000047ab9 */ /* 0x000fe20000000800 */
[----:B------:R-:W-:Y:S01]  /*0620*/  ULDC.64 UR6, c[0x0][0x258] ;  /* 0x0000960000067ab9 */ /* 0x000fe20000000a00 */
[CC--:B-1----:R-:W-:Y:S01]  /*0630*/  LEA.HI R0, R46.reuse, R17.reuse, RZ, 0x7 ;  /* 0x000000112e007211 */ /* 0x0c2fe200078f38ff */
[----:B------:R-:W-:Y:S01]  /*0640*/  IMAD R5, R5, UR6, RZ ;  /* 0x0000000605057c24 */ /* 0x000fe2000f8e02ff */
[-C--:B0-----:R-:W-:Y:S01]  /*0650*/  LEA.HI R8, R46, R17.reuse, RZ, 0x5 ;  /* 0x000000112e087211 */ /* 0x081fe200078f28ff */
[----:B------:R-:W-:Y:S01]  /*0660*/  BSSY B0, `(.L_x_3649) ;  /* 0x0000099000007945 */ /* 0x000fe20003800000 */
[C---:B------:R-:W-:Y:S01]  /*0670*/  LOP3.LUT R2, R0.reuse, 0xfffff80, RZ, 0xc0, !PT ;  /* 0x0fffff8000027812 */ /* 0x040fe200078ec0ff */
[----:B------:R-:W-:Y:S01]  /*0680*/  IMAD.SHL.U32 R0, R0, 0x20, RZ ;  /* 0x0000002000007824 */ /* 0x000fe200078e00ff */
[----:B------:R-:W-:-:S02]  /*0690*/  LEA.HI R46, R46, R17, RZ, 0x4 ;  /* 0x000000112e2e7211 */ /* 0x000fc400078f20ff */
[----:B------:R-:W-:Y:S01]  /*06a0*/  SHF.R.S32.HI R12, RZ, 0x5, R8 ;  /* 0x00000005ff0c7819 */ /* 0x000fe20000011408 */
[C---:B------:R-:W-:Y:S01]  /*06b0*/  IMAD.IADD R2, R17.reuse, 0x1, -R2 ;  /* 0x0000000111027824 */ /* 0x040fe200078e0a02 */
[----:B------:R-:W-:Y:S02]  /*06c0*/  LOP3.LUT R21, R0, 0xfffff000, RZ, 0xc0, !PT ;  /* 0xfffff00000157812 */ /* 0x000fe400078ec0ff */
[----:B------:R-:W-:Y:S02]  /*06d0*/  LOP3.LUT R0, R46, 0xfffffff0, RZ, 0xc0, !PT ;  /* 0xfffffff02e007812 */ /* 0x000fe400078ec0ff */
[----:B------:R-:W-:Y:S01]  /*06e0*/  SHF.R.S32.HI R9, RZ, 0x1f, R8 ;  /* 0x0000001fff097819 */ /* 0x000fe20000011408 */
[----:B------:R-:W-:Y:S01]  /*06f0*/  IMAD R2, R2, 0x4, R21 ;  /* 0x0000000402027824 */ /* 0x000fe200078e0215 */
[----:B------:R-:W-:Y:S01]  /*0700*/  SHF.R.U32.HI R19, RZ, 0x1f, R16 ;  /* 0x0000001fff137819 */ /* 0x000fe20000011610 */
[----:B------:R-:W-:Y:S01]  /*0710*/  IMAD.IADD R45, R17, 0x1, -R0 ;  /* 0x00000001112d7824 */ /* 0x000fe200078e0a00 */
[----:B------:R-:W-:-:S02]  /*0720*/  LEA.HI R9, R9, R12, RZ, 0x2 ;  /* 0x0000000c09097211 */ /* 0x000fc400078f10ff */
[----:B------:R-:W-:Y:S02]  /*0730*/  LEA.HI.SX32 R0, R16, R19, 0x1e ;  /* 0x0000001310007211 */ /* 0x000fe400078ff2ff */
[----:B------:R-:W-:Y:S02]  /*0740*/  SHF.R.S32.HI R52, RZ, 0x1f, R45 ;  /* 0x0000001fff347819 */ /* 0x000fe4000001142d */
[----:B------:R-:W-:Y:S01]  /*0750*/  LOP3.LUT R13, R9, 0x3ffffc, RZ, 0xc0, !PT ;  /* 0x003ffffc090d7812 */ /* 0x000fe200078ec0ff */
[----:B------:R-:W-:Y:S01]  /*0760*/  IMAD R44, R0, -0x18, R17 ;  /* 0xffffffe8002c7824 */ /* 0x000fe200078e0211 */
[----:B------:R-:W-:Y:S01]  /*0770*/  LEA.HI R52, R52, R45, RZ, 0x3 ;  /* 0x0000002d34347211 */ /* 0x000fe200078f18ff */
[----:B------:R-:W-:Y:S01]  /*0780*/  IMAD.SHL.U32 R37, R0, 0x40, RZ ;  /* 0x0000004000257824 */ /* 0x000fe200078e00ff */
[----:B------:R-:W-:Y:S01]  /*0790*/  LEA R36, R2, R41, 0x2 ;  /* 0x0000002902247211 */ /* 0x000fe200078e10ff */
[----:B------:R-:W-:Y:S01]  /*07a0*/  IMAD.IADD R42, R12, 0x1, -R13 ;  /* 0x000000010c2a7824 */ /* 0x000fe200078e0a0d */
[C---:B------:R-:W-:Y:S01]  /*07b0*/  LOP3.LUT R24, R52.reuse, 0xfffffff8, RZ, 0xc0, !PT ;  /* 0xfffffff834187812 */ /* 0x040fe200078ec0ff */
[----:B------:R-:W-:Y:S01]  /*07c0*/  IMAD.SHL.U32 R52, R52, 0x40, RZ ;  /* 0x0000004034347824 */ /* 0x000fe200078e00ff */
[----:B------:R-:W-:Y:S01]  /*07d0*/  SHF.R.S32.HI R25, RZ, 0x1f, R44 ;  /* 0x0000001fff197819 */ /* 0x000fe2000001142c */
[----:B------:R-:W0:Y:S01]  /*07e0*/  LDS.128 R12, [R36+0x800] ;  /* 0x00080000240c7984 */ /* 0x000e220000000c00 */
[----:B------:R-:W-:Y:S01]  /*07f0*/  IMAD R42, R42, 0x400, R21 ;  /* 0x000004002a2a7824 */ /* 0x000fe200078e0215 */
[----:B------:R-:W-:Y:S01]  /*0800*/  LOP3.LUT R37, R37, 0x1c0, RZ, 0xc0, !PT ;  /* 0x000001c025257812 */ /* 0x000fe200078ec0ff */
[----:B------:R-:W-:Y:S01]  /*0810*/  IMAD.IADD R45, R45, 0x1, -R24 ;  /* 0x000000012d2d7824 */ /* 0x000fe200078e0a18 */
[----:B------:R-:W1:Y:S01]  /*0820*/  LDS.128 R20, [R36+0x1800] ;  /* 0x0018000024147984 */ /* 0x000e620000000c00 */
[----:B------:R-:W-:-:S02]  /*0830*/  LEA.HI R53, R25, R44, RZ, 0x3 ;  /* 0x0000002c19357211 */ /* 0x000fc400078f18ff */
[----:B------:R-:W-:Y:S01]  /*0840*/  SHF.L.U32 R44, R44, 0x3, RZ ;  /* 0x000000032c2c7819 */ /* 0x000fe200000006ff */
[----:B------:R-:W2:Y:S01]  /*0850*/  LDS.128 R8, [R36] ;  /* 0x0000000024087984 */ /* 0x000ea20000000c00 */
[----:B------:R-:W-:Y:S01]  /*0860*/  LEA.HI R2, R16, R19, RZ, 0x1b ;  /* 0x0000001310027211 */ /* 0x000fe200078fd8ff */
[----:B------:R-:W-:Y:S01]  /*0870*/  IMAD.SHL.U32 R49, R45, 0x40, RZ ;  /* 0x000000402d317824 */ /* 0x000fe200078e00ff */
[----:B------:R-:W-:Y:S01]  /*0880*/  LOP3.LUT R47, R37, 0x38, R44, 0xf8, !PT ;  /* 0x00000038252f7812 */ /* 0x000fe200078ef82c */
[----:B------:R-:W3:Y:S01]  /*0890*/  LDS.128 R24, [R36+0x2000] ;  /* 0x0020000024187984 */ /* 0x000ee20000000c00 */
[----:B------:R-:W-:Y:S01]  /*08a0*/  SHF.R.U32.HI R48, RZ, 0x3, R37 ;  /* 0x00000003ff307819 */ /* 0x000fe20000011625 */
[----:B------:R-:W-:Y:S01]  /*08b0*/  IMAD.SHL.U32 R53, R53, 0x200, RZ ;  /* 0x0000020035357824 */ /* 0x000fe200078e00ff */
[----:B------:R-:W-:Y:S01]  /*08c0*/  SHF.R.U32.HI R46, RZ, 0x1, R46 ;  /* 0x00000001ff2e7819 */ /* 0x000fe2000001162e */
[----:B------:R-:W4:Y:S01]  /*08d0*/  LDS.128 R16, [R36+0x1000] ;  /* 0x0010000024107984 */ /* 0x000f220000000c00 */
[----:B------:R-:W-:-:S02]  /*08e0*/  LOP3.LUT R49, R49, 0x1c0, RZ, 0xc0, !PT ;  /* 0x000001c031317812 */ /* 0x000fc400078ec0ff */
[----:B------:R-:W-:Y:S01]  /*08f0*/  LOP3.LUT R47, R47, R48, RZ, 0x3c, !PT ;  /* 0x000000302f2f7212 */ /* 0x000fe200078e3cff */
[----:B------:R-:W5:Y:S01]  /*0900*/  LDS.128 R32, [R36+0x3000] ;  /* 0x0030000024207984 */ /* 0x000f620000000c00 */
[----:B------:R-:W-:Y:S02]  /*0910*/  LOP3.LUT R46, R49, 0x8, R46, 0xf8, !PT ;  /* 0x00000008312e7812 */ /* 0x000fe400078ef82e */
[----:B------:R-:W-:Y:S01]  /*0920*/  SHF.R.U32.HI R49, RZ, 0x3, R49 ;  /* 0x00000003ff317819 */ /* 0x000fe20000011631 */
[----:B------:R-:W5:Y:S01]  /*0930*/  LDS.128 R28, [R36+0x2800] ;  /* 0x00280000241c7984 */ /* 0x000f620000000c00 */
[----:B------:R-:W-:Y:S02]  /*0940*/  R2P PR, R45, 0x6 ;  /* 0x000000062d007804 */ /* 0x000fe40000000000 */
[----:B------:R-:W-:Y:S01]  /*0950*/  LOP3.LUT R46, R46, R49, RZ, 0x3c, !PT ;  /* 0x000000312e2e7212 */ /* 0x000fe200078e3cff */
[----:B------:R-:W5:Y:S01]  /*0960*/  LDS.128 R36, [R36+0x3800] ;  /* 0x0038000024247984 */ /* 0x000f620000000c00 */
[----:B------:R-:W-:-:S02]  /*0970*/  LOP3.LUT R49, R52, 0x7ffffe00, RZ, 0xc0, !PT ;  /* 0x7ffffe0034317812 */ /* 0x000fc400078ec0ff */
[----:B------:R-:W-:Y:S02]  /*0980*/  LOP3.LUT R53, R53, 0x7ffff000, RZ, 0xc0, !PT ;  /* 0x7ffff00035357812 */ /* 0x000fe400078ec0ff */
[----:B------:R-:W-:Y:S02]  /*0990*/  IADD3 R42, R46, R42, R49 ;  /* 0x0000002a2e2a7210 */ /* 0x000fe40007ffe031 */
[----:B------:R-:W-:Y:S01]  /*09a0*/  VIADDMNMX R43, R43, -R40, 0x40, PT ;  /* 0x000000402b2b7446 */ /* 0x000fe20003800928 */
[----:B------:R-:W-:Y:S02]  /*09b0*/  IMAD R2, R2, 0x200, R53 ;  /* 0x0000020002027824 */ /* 0x000fe400078e0235 */
[----:B0-----:R-:W-:Y:S01]  /*09c0*/  FMUL.FTZ R48, R15, UR4 ;  /* 0x000000040f307c20 */ /* 0x001fe20008410000 */
[----:B------:R-:W-:Y:S01]  /*09d0*/  FMUL.FTZ R13, R13, UR4 ;  /* 0x000000040d0d7c20 */ /* 0x000fe20008410000 */
[----:B------:R-:W-:Y:S02]  /*09e0*/  IMAD.IADD R2, R2, 0x1, R47 ;  /* 0x0000000102027824 */ /* 0x000fe400078e022f */
[----:B-1----:R-:W-:Y:S01]  /*09f0*/  FMUL.FTZ R15, R20, UR4 ;  /* 0x00000004140f7c20 */ /* 0x002fe20008410000 */
[----:B------:R-:W-:Y:S01]  /*0a00*/  FMUL.FTZ R20, R21, UR4 ;  /* 0x0000000415147c20 */ /* 0x000fe20008410000 */
[----:B------:R-:W-:Y:S01]  /*0a10*/  FMUL.FTZ R23, R23, UR4 ;  /* 0x0000000417177c20 */ /* 0x000fe20008410000 */
[----:B--2---:R-:W-:Y:S01]  /*0a20*/  FMUL.FTZ R45, R9, UR4 ;  /* 0x00000004092d7c20 */ /* 0x004fe20008410000 */
[----:B------:R-:W-:Y:S01]  /*0a30*/  FMUL.FTZ R46, R11, UR4 ;  /* 0x000000040b2e7c20 */ /* 0x000fe20008410000 */
[----:B------:R-:W-:Y:S01]  /*0a40*/  FMUL.FTZ R9, R10, UR4 ;  /* 0x000000040a097c20 */ /* 0x000fe20008410000 */
[----:B------:R-:W-:Y:S01]  /*0a50*/  FMUL.FTZ R11, R14, UR4 ;  /* 0x000000040e0b7c20 */ /* 0x000fe20008410000 */
[----:B---3--:R-:W-:Y:S01]  /*0a60*/  FMUL.FTZ R21, R26, UR4 ;  /* 0x000000041a157c20 */ /* 0x008fe20008410000 */
[----:B------:R-:W-:Y:S01]  /*0a70*/  FMUL.FTZ R10, R12, UR4 ;  /* 0x000000040c0a7c20 */ /* 0x000fe20008410000 */
[----:B------:R-:W-:Y:S01]  /*0a80*/  FMUL.FTZ R26, R27, UR4 ;  /* 0x000000041b1a7c20 */ /* 0x000fe20008410000 */
[----:B------:R-:W-:Y:S01]  /*0a90*/  FMUL.FTZ R25, R25, UR4 ;  /* 0x0000000419197c20 */ /* 0x000fe20008410000 */
[----:B----4-:R-:W-:Y:S01]  /*0aa0*/  FMUL.FTZ R14, R18, UR4 ;  /* 0x00000004120e7c20 */ /* 0x010fe20008410000 */
[----:B------:R-:W-:Y:S01]  /*0ab0*/  FMUL.FTZ R19, R19, UR4 ;  /* 0x0000000413137c20 */ /* 0x000fe20008410000 */
[----:B------:R-:W-:Y:S01]  /*0ac0*/  FMUL.FTZ R18, R24, UR4 ;  /* 0x0000000418127c20 */ /* 0x000fe20008410000 */
[----:B------:R-:W-:Y:S01]  /*0ad0*/  FMUL.FTZ R12, R16, UR4 ;  /* 0x00000004100c7c20 */ /* 0x000fe20008410000 */
[----:B-----5:R-:W-:Y:S01]  /*0ae0*/  FMUL.FTZ R27, R32, UR4 ;  /* 0x00000004201b7c20 */ /* 0x020fe20008410000 */
[----:B------:R-:W-:Y:S01]  /*0af0*/  FMUL.FTZ R32, R33, UR4 ;  /* 0x0000000421207c20 */ /* 0x000fe20008410000 */
[----:B------:R-:W-:Y:S01]  /*0b00*/  FMUL.FTZ R16, R22, UR4 ;  /* 0x0000000416107c20 */ /* 0x000fe20008410000 */
[----:B------:R-:W-:Y:S01]  /*0b10*/  F2FP.BF16.F32.PACK_AB R10, R13, R10 ;  /* 0x0000000a0d0a723e */ /* 0x000fe200000010ff */
[----:B------:R-:W-:Y:S01]  /*0b20*/  FMUL.FTZ R24, R30, UR4 ;  /* 0x000000041e187c20 */ /* 0x000fe20008410000 */
[----:B------:R-:W-:Y:S01]  /*0b30*/  FMUL.FTZ R31, R31, UR4 ;  /* 0x000000041f1f7c20 */ /* 0x000fe20008410000 */
[----:B------:R-:W-:Y:S01]  /*0b40*/  F2FP.BF16.F32.PACK_AB R13, R19, R14 ;  /* 0x0000000e130d723e */ /* 0x000fe200000010ff */
[----:B------:R-:W-:Y:S01]  /*0b50*/  FMUL.FTZ R22, R28, UR4 ;  /* 0x000000041c167c20 */ /* 0x000fe20008410000 */
[----:B------:R-:W-:Y:S01]  /*0b60*/  FMUL.FTZ R33, R38, UR4 ;  /* 0x0000000426217c20 */ /* 0x000fe20008410000 */
[----:B------:R-:W-:Y:S01]  /*0b70*/  FMUL.FTZ R38, R39, UR4 ;  /* 0x0000000427267c20 */ /* 0x000fe20008410000 */
[----:B------:R-:W-:Y:S01]  /*0b80*/  IADD3 R39, R41, 0xc000, RZ ;  /* 0x0000c00029277810 */ /* 0x000fe20007ffe0ff */
[----:B------:R-:W-:Y:S01]  /*0b90*/  FMUL.FTZ R29, R29, UR4 ;  /* 0x000000041d1d7c20 */ /* 0x000fe20008410000 */
[----:B------:R-:W-:Y:S01]  /*0ba0*/  F2FP.BF16.F32.PACK_AB R19, R31, R24 ;  /* 0x000000181f13723e */ /* 0x000fe200000010ff */
[----:B------:R-:W-:Y:S01]  /*0bb0*/  IMAD.MOV.U32 R24, RZ, RZ, 0x20 ;  /* 0x00000020ff187424 */ /* 0x000fe200078e00ff */
[----:B------:R-:W-:Y:S01]  /*0bc0*/  F2FP.BF16.F32.PACK_AB R14, R20, R15 ;  /* 0x0000000f140e723e */ /* 0x000fe200000010ff */
[----:B------:R-:W-:Y:S01]  /*0bd0*/  FMUL.FTZ R8, R8, UR4 ;  /* 0x0000000408087c20 */ /* 0x000fe20008410000 */
[----:B------:R-:W-:Y:S01]  /*0be0*/  F2FP.BF16.F32.PACK_AB R15, R23, R16 ;  /* 0x00000010170f723e */ /* 0x000fe200000010ff */
[----:B------:R-:W-:-:S02]  /*0bf0*/  IMAD R23, R42, 0x2, R39 ;  /* 0x000000022a177824 */ /* 0x000fc400078e0227 */
[----:B------:R-:W-:Y:S01]  /*0c00*/  FMUL.FTZ R30, R36, UR4 ;  /* 0x00000004241e7c20 */ /* 0x000fe20008410000 */
[----:B------:R-:W-:Y:S01]  /*0c10*/  FMUL.FTZ R37, R37, UR4 ;  /* 0x0000000425257c20 */ /* 0x000fe20008410000 */
[----:B------:R-:W-:Y:S01]  /*0c20*/  FMUL.FTZ R17, R17, UR4 ;  /* 0x0000000411117c20 */ /* 0x000fe20008410000 */
[----:B------:R-:W-:Y:S01]  /*0c30*/  SEL R24, R24, 0xffffffe0, !P1 ;  /* 0xffffffe018187807 */ /* 0x000fe20004800000 */
[----:B------:R-:W-:Y:S01]  /*0c40*/  FMUL.FTZ R28, R34, UR4 ;  /* 0x00000004221c7c20 */ /* 0x000fe20008410000 */
[----:B------:R-:W-:Y:S01]  /*0c50*/  FMUL.FTZ R35, R35, UR4 ;  /* 0x0000000423237c20 */ /* 0x000fe20008410000 */
[----:B------:R-:W-:Y:S01]  /*0c60*/  F2FP.BF16.F32.PACK_AB R16, R25, R18 ;  /* 0x000000121910723e */ /* 0x000fe200000010ff */
[----:B------:R-:W-:Y:S01]  /*0c70*/  VIADD R31, R23, 0x40 ;  /* 0x00000040171f7836 */ /* 0x000fe20000000000 */
[----:B------:R-:W-:Y:S01]  /*0c80*/  F2FP.BF16.F32.PACK_AB R18, R29, R22 ;  /* 0x000000161d12723e */ /* 0x000fe200000010ff */
[----:B------:R-:W-:Y:S01]  /*0c90*/  @P2 VIADD R31, R23, 0xffffffc0 ;  /* 0xffffffc0171f2836 */ /* 0x000fe20000000000 */
[----:B------:R-:W-:Y:S01]  /*0ca0*/  F2FP.BF16.F32.PACK_AB R8, R45, R8 ;  /* 0x000000082d08723e */ /* 0x000fe200000010ff */
[--C-:B------:R-:W-:Y:S01]  /*0cb0*/  IMAD R42, R42, 0x2, R41.reuse ;  /* 0x000000022a2a7824 */ /* 0x100fe200078e0229 */
[----:B------:R-:W-:Y:S01]  /*0cc0*/  F2FP.BF16.F32.PACK_AB R9, R46, R9 ;  /* 0x000000092e09723e */ /* 0x000fe200000010ff */
[----:B------:R-:W-:Y:S01]  /*0cd0*/  IMAD R41, R2, 0x2, R41 ;  /* 0x0000000202297824 */ /* 0x000fe200078e0229 */
[----:B------:R-:W-:Y:S01]  /*0ce0*/  F2FP.BF16.F32.PACK_AB R11, R48, R11 ;  /* 0x0000000b300b723e */ /* 0x000fe200000010ff */
[----:B------:R-:W-:Y:S01]  /*0cf0*/  ULDC UR4, c[0x0][0x244] ;  /* 0x0000910000047ab9 */ /* 0x000fe20000000800 */
[----:B------:R-:W-:-:S02]  /*0d00*/  F2FP.BF16.F32.PACK_AB R22, R37, R30 ;  /* 0x0000001e2516723e */ /* 0x000fc400000010ff */
[----:B------:R-:W-:Y:S01]  /*0d10*/  F2FP.BF16.F32.PACK_AB R12, R17, R12 ;  /* 0x0000000c110c723e */ /* 0x000fe200000010ff */
[----:B------:R0:W-:Y:S01]  /*0d20*/  STSM.16.M88.4 [R42+0xc000], R8 ;  /* 0x00c000082a007844 */ /* 0x0001e20000000200 */
[----:B------:R-:W-:Y:S02]  /*0d30*/  IADD3 R30, R23, R24, RZ ;  /* 0x00000018171e7210 */ /* 0x000fe40007ffe0ff */
[----:B------:R-:W-:Y:S02]  /*0d40*/  F2FP.BF16.F32.PACK_AB R17, R26, R21 ;  /* 0x000000151a11723e */ /* 0x000fe400000010ff */
[----:B------:R-:W-:Y:S01]  /*0d50*/  F2FP.BF16.F32.PACK_AB R20, R32, R27 ;  /* 0x0000001b2014723e */ /* 0x000fe200000010ff */
[----:B------:R-:W-:Y:S01]  /*0d60*/  IMAD.IADD R32, R24, 0x1, R31 ;  /* 0x0000000118207824 */ /* 0x000fe200078e021f */
[----:B------:R-:W-:Y:S01]  /*0d70*/  F2FP.BF16.F32.PACK_AB R21, R35, R28 ;  /* 0x0000001c2315723e */ /* 0x000fe200000010ff */
[----:B------:R1:W-:Y:S01]  /*0d80*/  STSM.16.M88.4 [R30], R12 ;  /* 0x0000000c1e007844 */ /* 0x0003e20000000200 */
[----:B------:R-:W-:-:S02]  /*0d90*/  F2FP.BF16.F32.PACK_AB R23, R38, R33 ;  /* 0x000000212617723e */ /* 0x000fc400000010ff */
[C---:B------:R-:W-:Y:S01]  /*0da0*/  IADD3 R28, P0, R0.reuse, R50, RZ ;  /* 0x00000032001c7210 */ /* 0x040fe20007f1e0ff */
[----:B------:R1:W-:Y:S01]  /*0db0*/  STSM.16.M88.4 [R31], R16 ;  /* 0x000000101f007844 */ /* 0x0003e20000000200 */
[--C-:B------:R-:W-:Y:S02]  /*0dc0*/  SHF.R.S32.HI R45, RZ, 0x1f, R44.reuse ;  /* 0x0000001fff2d7819 */ /* 0x100fe4000001142c */
[----:B------:R-:W-:Y:S01]  /*0dd0*/  LEA.HI.X.SX32 R29, R0, R51, 0x1, P0 ;  /* 0x00000033001d7211 */ /* 0x000fe200000f0eff */
[----:B------:R1:W-:Y:S01]  /*0de0*/  STSM.16.M88.4 [R32], R20 ;  /* 0x0000001420007844 */ /* 0x0003e20000000200 */
[----:B------:R-:W-:Y:S01]  /*0df0*/  BAR.SYNC.DEFER_BLOCKING 0x0 ;  /* 0x0000000000007b1d */ /* 0x000fe20000010000 */
[----:B------:R-:W-:Y:S01]  /*0e00*/  ISETP.GE.AND P0, PT, R44, UR4, PT ;  /* 0x000000042c007c0c */ /* 0x000fe2000bf06270 */
[C---:B0-----:R-:W-:Y:S02]  /*0e10*/  IMAD R9, R6.reuse, UR7, R5 ;  /* 0x0000000706097c24 */ /* 0x041fe4000f8e0205 */
[----:B------:R-:W-:Y:S01]  /*0e20*/  IMAD.WIDE.U32 R44, R6, UR6, R44 ;  /* 0x00000006062c7c25 */ /* 0x000fe2000f8e002c */
[----:B------:R-:W-:Y:S01]  /*0e30*/  ISETP.GE.OR P3, PT, R0, R43, P0 ;  /* 0x0000002b0000720c */ /* 0x000fe20000766670 */
[----:B------:R-:W-:-:S02]  /*0e40*/  ULDC.64 UR4, c[0x0][0x260] ;  /* 0x0000980000047ab9 */ /* 0x000fc40000000a00 */
[C---:B------:R-:W-:Y:S01]  /*0e50*/  VIADD R5, R0.reuse, 0x10 ;  /* 0x0000001000057836 */ /* 0x040fe20000000000 */
[----:B------:R-:W-:Y:S01]  /*0e60*/  IADD3 R45, R45, R9, RZ ;  /* 0x000000092d2d7210 */ /* 0x000fe20007ffe0ff */
[----:B------:R-:W-:Y:S02]  /*0e70*/  IMAD R7, R7, UR4, RZ ;  /* 0x0000000407077c24 */ /* 0x000fe4000f8e02ff */
[C---:B------:R-:W-:Y:S01]  /*0e80*/  VIADD R6, R0.reuse, 0x20 ;  /* 0x0000002000067836 */ /* 0x040fe20000000000 */
[-C--:B------:R-:W-:Y:S01]  /*0e90*/  ISETP.GE.OR P2, PT, R5, R43.reuse, P0 ;  /* 0x0000002b0500720c */ /* 0x080fe20000746670 */
[----:B------:R-:W-:Y:S02]  /*0ea0*/  VIADD R0, R0, 0x30 ;  /* 0x0000003000007836 */ /* 0x000fe40000000000 */
[----:B------:R-:W-:Y:S01]  /*0eb0*/  IMAD R9, R4, UR5, R7 ;  /* 0x0000000504097c24 */ /* 0x000fe2000f8e0207 */
[-C--:B------:R-:W-:Y:S01]  /*0ec0*/  ISETP.GE.OR P1, PT, R6, R43.reuse, P0 ;  /* 0x0000002b0600720c */ /* 0x080fe20000726670 */
[----:B------:R-:W-:Y:S01]  /*0ed0*/  IMAD.WIDE.U32 R4, R4, UR4, R44 ;  /* 0x0000000404047c25 */ /* 0x000fe2000f8e002c */
[----:B------:R-:W-:-:S03]  /*0ee0*/  ISETP.GE.OR P0, PT, R0, R43, P0 ;  /* 0x0000002b0000720c */ /* 0x000fc60000706670 */
[----:B------:R-:W-:Y:S01]  /*0ef0*/  IMAD.WIDE R6, R3, 0x40, R28 ;  /* 0x0000004003067825 */ /* 0x000fe200078e021c */
[----:B------:R1:W0:Y:S03]  /*0f00*/  LDS.128 R24, [R41+0xd800] ;  /* 0x00d8000029187984 */ /* 0x0002260000000c00 */
[----:B------:R-:W-:Y:S02]  /*0f10*/  IMAD R8, R2, 0x2, R39 ;  /* 0x0000000202087824 */ /* 0x000fe400078e0227 */
[----:B------:R-:W-:Y:S01]  /*0f20*/  IMAD.IADD R3, R5, 0x1, R9 ;  /* 0x0000000105037824 */ /* 0x000fe200078e0209 */
[----:B------:R-:W-:Y:S06]  /*0f30*/  @P3 BRA `(.L_x_3650) ;  /* 0x00000000002c3947 */ /* 0x000fec0003800000 */
[----:B------:R-:W2:Y:S01]  /*0f40*/  LDS.128 R8, [R8] ;  /* 0x0000000008087984 */ /* 0x000ea20000000c00 */
[----:B------:R-:W-:Y:S01]  /*0f50*/  ULDC.64 UR4, c[0x0][0x250] ;  /* 0x0000940000047ab9 */ /* 0x000fe20000000a00 */
[----:B------:R-:W-:Y:S02]  /*0f60*/  IMAD.MOV.U32 R2, RZ, RZ, R4 ;  /* 0x000000ffff027224 */ /* 0x000fe400078e0004 */
[----:B-1----:R-:W-:Y:S02]  /*0f70*/  IMAD R15, R7, UR4, RZ ;  /* 0x00000004070f7c24 */ /* 0x002fe4000f8e02ff */
[----:B------:R-:W-:-:S04]  /*0f80*/  IMAD.WIDE.U32 R12, R6, UR4, R2 ;  /* 0x00000004060c7c25 */ /* 0x000fc8000f8e0002 */
[----:B------:R-:W-:Y:S01]  /*0f90*/  IMAD R15, R6, UR5, R15 ;  /* 0x00000005060f7c24 */ /* 0x000fe2000f8e020f */
[----:B------:R-:W-:Y:S02]  /*0fa0*/  ULDC.64 UR4, c[0x0][0x238] ;  /* 0x00008e0000047ab9 */ /* 0x000fe40000000a00 */
[----:B------:R-:W-:Y:S01]  /*0fb0*/  LEA R14, P3, R12, UR4, 0x1 ;  /* 0x000000040c0e7c11 */ /* 0x000fe2000f8608ff */
[----:B------:R-:W-:-:S05]  /*0fc0*/  IMAD.IADD R13, R13, 0x1, R15 ;  /* 0x000000010d0d7824 */ /* 0x000fca00078e020f */
[----:B------:R-:W-:-:S05]  /*0fd0*/  LEA.HI.X R15, R12, UR5, R13, 0x1, P3 ;  /* 0x000000050c0f7c11 */ /* 0x000fca00098f0c0d */
[----:B--2---:R2:W-:Y:S02]  /*0fe0*/  STG.E.128 desc[UR8][R14.64], R8 ;  /* 0x000000080e007986 */ /* 0x0045e4000c101d08 */
.L_x_3650:
[----:B------:R-:W-:Y:S05]  /*0ff0*/  BSYNC B0 ;  /* 0x0000000000007941 */ /* 0x000fea0003800000 */
.L_x_3649:
[----:B--2---:R2:W3:Y:S01]  /*1000*/  LDS.128 R8, [R41+0xc800] ;  /* 0x00c8000029087984 */ /* 0x0044e20000000c00 */
[----:B------:R-:W-:Y:S04]  /*1010*/  BSSY B0, `(.L_x_3651) ;  /* 0x000000f000007945 */ /* 0x000fe80003800000 */
[----:B------:R-:W-:Y:S05]  /*1020*/  @P2 BRA `(.L_x_3652) ;  /* 0x0000000000342947 */ /* 0x000fea0003800000 */
[----:B-1----:R-:W-:Y:S01]  /*1030*/  IADD3 R15, P2, R6, 0x10, RZ ;  /* 0x00000010060f7810 */ /* 0x002fe20007f5e0ff */
        /* <DEDUP_REMOVED lines=12> */
.L_x_3652:
[----:B------:R-:W-:Y:S05]  /*1100*/  BSYNC B0 ;  /* 0x0000000000007941 */ /* 0x000fea0003800000 */
.L_x_3651:
[----:B---34-:R3:W4:Y:S01]  /*1110*/  LDS.128 R8, [R41+0xd000] ;  /* 0x00d0000029087984 */ /* 0x0187220000000c00 */
        /* <DEDUP_REMOVED lines=11> */
[----:B------:R-:W-:Y:S02]  /*11d0*/  LEA R14, P1, R12, UR4, 0x1 ;  /* 0x000000040c0e7c11 */ /* 0x000fe4000f8208ff */
[----:B------:R-:W-:-:S04]  /*11e0*/  IADD3 R13, R13, R15, RZ ;  /* 0x0000000f0d0d7210 */ /* 0x000fc80007ffe0ff */
[----:B------:R-:W-:-:S05]  /*11f0*/  LEA.HI.X R15, R12, UR5, R13, 0x1, P1 ;  /* 0x000000050c0f7c11 */ /* 0x000fca00088f0c0d */
[----:B----4-:R1:W-:Y:S02]  /*1200*/  STG.E.128 desc[UR8][R14.64], R8 ;  /* 0x000000080e007986 */ /* 0x0103e4000c101d08 */
.L_x_3654:
[----:B------:R-:W-:Y:S05]  /*1210*/  BSYNC B0 ;  /* 0x0000000000007941 */ /* 0x000fea0003800000 */
.L_x_3653:
[----:B------:R-:W-:Y:S05]  /*1220*/  @P0 EXIT ;  /* 0x000000000000094d */ /* 0x000fea0003800000 */
[----:B------:R-:W-:Y:S01]  /*1230*/  IADD3 R5, P0, R6, 0x30, RZ ;  /* 0x0000003006057810 */ /* 0x000fe20007f1e0ff */
[----:B------:R-:W-:Y:S01]  /*1240*/  ULDC.64 UR4, c[0x0][0x250] ;  /* 0x0000940000047ab9 */ /* 0x000fe20000000a00 */
[----:B------:R-:W-:-:S03]  /*1250*/  IMAD.MOV.U32 R2, RZ, RZ, R4 ;  /* 0x000000ffff027224 */ /* 0x000fc600078e0004 */
        /* <DEDUP_REMOVED lines=8> */
[----:B0-----:R-:W-:Y:S01]  /*12e0*/  STG.E.128 desc[UR8][R4.64], R24 ;  /* 0x0000001804007986 */ /* 0x001fe2000c101d08 */
[----:B------:R-:W-:Y:S05]  /*12f0*/  EXIT ;  /* 0x000000000000794d */ /* 0x000fea0003800000 */
.L_x_3655:
        /* <DEDUP_REMOVED lines=16> */
.L_x_3880:


//--------------------- .text._ZN7cutlass13device_kernelIN5flash11enable_sm90INS1_16FlashAttnBwdSm90INS1_25CollectiveMainloopBwdSm90ILi2ELi1ELi1EN4cute5tupleIJNS5_1CILi1EEES8_S8_EEENS6_IJNS7_ILi64EEENS7_ILi96EEENS7_ILi192EEEEEENS_10bfloat16_tEfNS_4arch4Sm90ELb1ELb0ELb1ELb1ELb1ELb0ELb1ELb0ELi3ELi1ELi1ELi1ELb0EEENS1_24CollectiveEpilogueBwdGQAISD_fSG_Li384ELb1ELb1EEENS1_25SingleTileBwdLPTSchedulerILb1ELi96ELb1EEEEEEEEEvNT_6ParamsE --------------------------
	.section	.text._ZN7cutlass13device_kernelIN5flash11enable_sm90INS1_16FlashAttnBwdSm90INS1_25CollectiveMainloopBwdSm90ILi2ELi1ELi1EN4cute5tupleIJNS5_1CILi1EEES8_S8_EEENS6_IJNS7_ILi64EEENS7_ILi96EEENS7_ILi192EEEEEENS_10bfloat16_tEfNS_4arch4Sm90ELb1ELb0ELb1ELb1ELb1ELb0ELb1ELb0ELi3ELi1ELi1ELi1ELb0EEENS1_24CollectiveEpilogueBwdGQAISD_fSG_Li384ELb1ELb1EEENS1_25SingleTileBwdLPTSchedulerILb1ELi96ELb1EEEEEEEEEvNT_6ParamsE,"ax",@progbits
	.align	128
.text._ZN7cutlass13device_kernelIN5flash11enable_sm90INS1_16FlashAttnBwdSm90INS1_25CollectiveMainloopBwdSm90ILi2ELi1ELi1EN4cute5tupleIJNS5_1CILi1EEES8_S8_EEENS6_IJNS7_ILi64EEENS7_ILi96EEENS7_ILi192EEEEEENS_10bfloat16_tEfNS_4arch4Sm90ELb1ELb0ELb1ELb1ELb1ELb0ELb1ELb0ELi3ELi1ELi1ELi1ELb0EEENS1_24CollectiveEpilogueBwdGQAISD_fSG_Li384ELb1ELb1EEENS1_25SingleTileBwdLPTSchedulerILb1ELi96ELb1EEEEEEEEEvNT_6ParamsE:
        .type           _ZN7cutlass13device_kernelIN5flash11enable_sm90INS1_16FlashAttnBwdSm90INS1_25CollectiveMainloopBwdSm90ILi2ELi1ELi1EN4cute5tupleIJNS5_1CILi1EEES8_S8_EEENS6_IJNS7_ILi64EEENS7_ILi96EEENS7_ILi192EEEEEENS_10bfloat16_tEfNS_4arch4Sm90ELb1ELb0ELb1ELb1ELb1ELb0ELb1ELb0ELi3ELi1ELi1ELi1ELb0EEENS1_24CollectiveEpilogueBwdGQAISD_fSG_Li384ELb1ELb1EEENS1_25SingleTileBwdLPTSchedulerILb1ELi96ELb1EEEEEEEEEvNT_6ParamsE,@function
        .size           _ZN7cutlass13device_kernelIN5flash11enable_sm90INS1_16FlashAttnBwdSm90INS1_25CollectiveMainloopBwdSm90ILi2ELi1ELi1EN4cute5tupleIJNS5_1CILi1EEES8_S8_EEENS6_IJNS7_ILi64EEENS7_ILi96EEENS7_ILi192EEEEEENS_10bfloat16_tEfNS_4arch4Sm90ELb1ELb0ELb1ELb1ELb1ELb0ELb1ELb0ELi3ELi1ELi1ELi1ELb0EEENS1_24CollectiveEpilogueBwdGQAISD_fSG_Li384ELb1ELb1EEENS1_25SingleTileBwdLPTSchedulerILb1ELi96ELb1EEEEEEEEEvNT_6ParamsE,(.L_x_3881 - _ZN7cutlass13device_kernelIN5flash11enable_sm90INS1_16FlashAttnBwdSm90INS1_25CollectiveMainloopBwdSm90ILi2ELi1ELi1EN4cute5tupleIJNS5_1CILi1EEES8_S8_EEENS6_IJNS7_ILi64EEENS7_ILi96EEENS7_ILi192EEEEEENS_10bfloat16_tEfNS_4arch4Sm90ELb1ELb0ELb1ELb1ELb1ELb0ELb1ELb0ELi3ELi1ELi1ELi1ELb0EEENS1_24CollectiveEpilogueBwdGQAISD_fSG_Li384ELb1ELb1EEENS1_25SingleTileBwdLPTSchedulerILb1ELi96ELb1EEEEEEEEEvNT_6ParamsE)
        .other          _ZN7cutlass13device_kernelIN5flash11enable_sm90INS1_16FlashAttnBwdSm90INS1_25CollectiveMainloopBwdSm90ILi2ELi1ELi1EN4cute5tupleIJNS5_1CILi1EEES8_S8_EEENS6_IJNS7_ILi64EEENS7_ILi96EEENS7_ILi192EEEEEENS_10bfloat16_tEfNS_4arch4Sm90ELb1ELb0ELb1ELb1ELb1ELb0ELb1ELb0ELi3ELi1ELi1ELi1ELb0EEENS1_24CollectiveEpilogueBwdGQAISD_fSG_Li384ELb1ELb1EEENS1_25SingleTileBwdLPTSchedulerILb1ELi96ELb1EEEEEEEEEvNT_6ParamsE,@"STO_CUDA_ENTRY STV_DEFAULT"
_ZN7cutlass13device_kernelIN5flash11enable_sm90INS1_16FlashAttnBwdSm90INS1_25CollectiveMainloopBwdSm90ILi2ELi1ELi1EN4cute5tupleIJNS5_1CILi1EEES8_S8_EEENS6_IJNS7_ILi64EEENS7_ILi96EEENS7_ILi192EEEEEENS_10bfloat16_tEfNS_4arch4Sm90ELb1ELb0ELb1ELb1ELb1ELb0ELb1ELb0ELi3ELi1ELi1ELi1ELb0EEENS1_24CollectiveEpilogueBwdGQAISD_fSG_Li384ELb1ELb1EEENS1_25SingleTileBwdLPTSchedulerILb1ELi96ELb1EEEEEEEEEvNT_6ParamsE:
        /* <DEDUP_REMOVED lines=23> */
.L_x_3657:
[----:B------:R-:W-:Y:S05]  /*0170*/  BSYNC B0 ;  /* 0x0000000000007941 */ /* 0x000fea0003800000 */
.L_x_3656:
        /* <DEDUP_REMOVED lines=34> */
.L_x_3658:
        /* <DEDUP_REMOVED lines=20> */
.L_x_3659:
        /* <DEDUP_REMOVED lines=9> */
.L_x_3662:
        /* <DEDUP_REMOVED lines=30> */
[----:B------:R-:W-:Y:S01]  /*0750*/  IMAD R2, R0, R3, RZ ;  /* 0x0000000300027224 */ /* 0x000fe200078e02ff */
[----:B------:R-:W-:Y:S06]  /*0760*/  BRA `(.L_x_3664) ;  /* 0x00000000001c7947 */ /* 0x000fec0003800000 */
.L_x_3663:
[----:B------:R-:W1:Y:S01]  /*0770*/  LDC R3, c[0x0][0x8cc] ;  /* 0x00023300ff037b82 */ /* 0x000e620000000800 */
[----:B------:R-:W-:Y:S01]  /*0780*/  IMAD.U32 R0, RZ, RZ, UR4 ;  /* 0x00000004ff007e24 */ /* 0x000fe2000f8e00ff */
[----:B-1----:R-:W-:-:S13]  /*0790*/  ISETP.NE.AND P0, PT, R3, 0x1, PT ;  /* 0x000000010300780c */ /* 0x002fda0003f05270 */
[----:B------:R-:W1:Y:S02]  /*07a0*/  @P0 LDC.64 R4, c[0x0][0x8d0] ;  /* 0x00023400ff040b82 */ /* 0x000e640000000a00 */
[----:B-1----:R-:W-:-:S05]  /*07b0*/  @P0 IMAD.HI.U32 R2, R4, UR4, RZ ;  /* 0x0000000404020c27 */ /* 0x002fca000f8e00ff */
[----:B------:R-:W-:-:S05]  /*07c0*/  @P0 SHF.R.U32.HI R0, RZ, R5, R2 ;  /* 0x00000005ff000219 */ /* 0x000fca0000011602 */
[----:B------:R-:W-:-:S07]  /*07d0*/  IMAD R2, R0, R3, RZ ;  /* 0x0000000300027224 */ /* 0x000fce00078e02ff */
.L_x_3664:
[----:B------:R-:W1:Y:S01]  /*07e0*/  LDC R3, c[0x0][0x8c0] ;  /* 0x00023000ff037b82 */ /* 0x000e620000000800 */
[----:B------:R-:W-:Y:S01]  /*07f0*/  IADD3 R2, -R2, UR4, RZ ;  /* 0x0000000402027c10 */ /* 0x000fe2000fffe1ff */
[----:B------:R-:W-:Y:S02]  /*0800*/  ULDC.64 UR4, c[0x0][0x900] ;  /* 0x0002400000047ab9 */ /* 0x000fe40000000a00 */
[----:B------:R-:W-:-:S04]  /*0810*/  ISETP.NE.U32.AND P0, PT, RZ, UR4, PT ;  /* 0x00000004ff007c0c */ /* 0x000fc8000bf05070 */
[----:B------:R-:W2:Y:S01]  /*0820*/  LDC R9, c[0x0][0x8cc] ;  /* 0x00023300ff097b82 */ /* 0x000ea20000000800 */
[----:B------:R-:W-:Y:S02]  /*0830*/  ISETP.NE.AND.EX P0, PT, RZ, UR5, PT, P0 ;  /* 0x00000005ff007c0c */ /* 0x000fe4000bf05300 */
[----:B-1----:R-:W-:Y:S01]  /*0840*/  ISETP.NE.AND P1, PT, R3, 0x1, PT ;  /* 0x000000010300780c */ /* 0x002fe20003f25270 */
[----:B--2---:R-:W-:-:S04]  /*0850*/  IMAD R9, R9, UR6, R2 ;  /* 0x0000000609097c24 */ /* 0x004fc8000f8e0202 */
[----:B------:R-:W-:-:S08]  /*0860*/  IMAD.MOV.U32 R5, RZ, RZ, R9 ;  /* 0x000000ffff057224 */ /* 0x000fd000078e0009 */
[----:B------:R-:W1:Y:S08]  /*0870*/  @P1 LDC R4, c[0x0][0x8c4] ;  /* 0x00023100ff041b82 */ /* 0x000e700000000800 */
[----:B------:R-:W2:Y:S01]  /*0880*/  @P1 LDC R7, c[0x0][0x8c8] ;  /* 0x00023200ff071b82 */ /* 0x000ea20000000800 */
[----:B-1----:R-:W-:-:S05]  /*0890*/  @P1 IMAD.HI.U32 R2, R9, R4, RZ ;  /* 0x0000000409021227 */ /* 0x002fca00078e00ff */
[----:B--2---:R-:W-:-:S05]  /*08a0*/  @P1 SHF.R.U32.HI R5, RZ, R7, R2 ;  /* 0x00000007ff051219 */ /* 0x004fca0000011602 */
[----:B------:R-:W-:-:S04]  /*08b0*/  IMAD.MOV R2, RZ, RZ, -R5 ;  /* 0x000000ffff027224 */ /* 0x000fc800078e0a05 */
[----:B------:R-:W-:-:S05]  /*08c0*/  IMAD R2, R3, R2, R9 ;  /* 0x0000000203027224 */ /* 0x000fca00078e0209 */
[----:B------:R1:W-:Y:S01]  /*08d0*/  STL [R1+0x14], R2 ;  /* 0x0000140201007387 */ /* 0x0003e20000100800 */
[----:B------:R-:W-:Y:S05]  /*08e0*/  @!P0 BRA `(.L_x_3665) ;  /* 0x0000000000108947 */ /* 0x000fea0003800000 */
[----:B-1----:R-:W1:Y:S02]  /*08f0*/  LDC.64 R2, c[0x0][0x900] ;  /* 0x00024000ff027b82 */ /* 0x002e640000000a00 */
[----:B-1----:R-:W-:-:S05]  /*0900*/  IMAD.WIDE R2, R5, 0x4, R2 ;  /* 0x0000000405027825 */ /* 0x002fca00078e0202 */
[----:B------:R3:W5:Y:S01]  /*0910*/  LDG.E R4, desc[UR38][R2.64] ;  /* 0x0000002602047981 */ /* 0x000762000c1e1900 */
[----:B------:R-:W-:Y:S05]  /*0920*/  BRA `(.L_x_3666) ;  /* 0x00000000002c7947 */ /* 0x000fea0003800000 */
.L_x_3665:
[----:B------:R-:W-:Y:S02]  /*0930*/  ULDC.64 UR4, c[0x0][0x8f8] ;  /* 0x00023e0000047ab9 */ /* 0x000fe40000000a00 */
[----:B------:R-:W-:-:S04]  /*0940*/  ISETP.NE.U32.AND P0, PT, RZ, UR4, PT ;  /* 0x00000004ff007c0c */ /* 0x000fc8000bf05070 */
[----:B------:R-:W-:-:S13]  /*0950*/  ISETP.NE.AND.EX P0, PT, RZ, UR5, PT, P0 ;  /* 0x00000005ff007c0c */ /* 0x000fda000bf05300 */
[----:B------:R-:W-:Y:S05]  /*0960*/  @!P0 BRA `(.L_x_3667) ;  /* 0x0000000000188947 */ /* 0x000fea0003800000 */
[----:B-1----:R-:W1:Y:S02]  /*0970*/  LDC.64 R2, c[0x0][0x8f8] ;  /* 0x00023e00ff027b82 */ /* 0x002e640000000a00 */
[----:B-1----:R-:W-:-:S05]  /*0980*/  IMAD.WIDE R2, R5, 0x4, R2 ;  /* 0x0000000405027825 */ /* 0x002fca00078e0202 */
[----:B------:R-:W2:Y:S04]  /*0990*/  LDG.E R4, desc[UR38][R2.64] ;  /* 0x0000002602047981 */ /* 0x000ea8000c1e1900 */
[----:B------:R-:W2:Y:S02]  /*09a0*/  LDG.E R7, desc[UR38][R2.64+0x4] ;  /* 0x0000042602077981 */ /* 0x000ea4000c1e1900 */
[----:B--2---:R-:W-:Y:S01]  /*09b0*/  IMAD.IADD R4, R7, 0x1, -R4 ;  /* 0x0000000107047824 */ /* 0x004fe200078e0a04 */
[----:B------:R-:W-:Y:S06]  /*09c0*/  BRA `(.L_x_3666) ;  /* 0x0000000000047947 */ /* 0x000fec0003800000 */
.L_x_3667:
[----:B------:R-:W2:Y:S02]  /*09d0*/  LDC R4, c[0x0][0x8f4] ;  /* 0x00023d00ff047b82 */ /* 0x000ea40000000800 */
.L_x_3666:
[----:B--2--5:R-:W-:-:S04]  /*09e0*/  VIADD R4, R4, 0x5f ;  /* 0x0000005f04047836 */ /* 0x024fc80000000000 */
[----:B------:R-:W-:-:S05]  /*09f0*/  IMAD.HI R4, R4, 0x2aaaaaab, RZ ;  /* 0x2aaaaaab04047827 */ /* 0x000fca00078e02ff */
[----:B---3--:R-:W-:-:S04]  /*0a00*/  SHF.R.U32.HI R3, RZ, 0x1f, R4 ;  /* 0x0000001fff037819 */ /* 0x008fc80000011604 */
[----:B------:R-:W-:-:S04]  /*0a10*/  LEA.HI.SX32 R3, R4, R3, 0x1c ;  /* 0x0000000304037211 */ /* 0x000fc800078fe2ff */
[-C--:B------:R-:W-:Y:S02]  /*0a20*/  ISETP.GT.AND P0, PT, R3, R0.reuse, PT ;  /* 0x000000000300720c */ /* 0x080fe40003f04270 */
[----:B------:R-:W-:Y:S02]  /*0a30*/  LOP3.LUT R0, RZ, R0, RZ, 0x33, !PT ;  /* 0x00000000ff007212 */ /* 0x000fe400078e33ff */
[----:B------:R-:W-:-:S03]  /*0a40*/  SEL R7, R5, 0xffffffff, P0 ;  /* 0xffffffff05077807 */ /* 0x000fc60000000000 */
[----:B------:R-:W-:Y:S01]  /*0a50*/  IMAD.IADD R6, R3, 0x1, R0 ;  /* 0x0000000103067824 */ /* 0x000fe200078e0200 */
[----:B------:R-:W-:Y:S01]  /*0a60*/  ISETP.GE.AND P0, PT, R7, RZ, PT ;  /* 0x000000ff0700720c */ /* 0x000fe20003f06270 */
[----:B------:R4:W-:Y:S04]  /*0a70*/  STL [R1+0xc], R7 ;  /* 0x00000c0701007387 */ /* 0x0009e80000100800 */
[----:B------:R4:W-:Y:S08]  /*0a80*/  STL [R1+0x10], R6 ;  /* 0x0000100601007387 */ /* 0x0009f00000100800 */
[----:B------:R-:W-:Y:S05]  /*0a90*/  @!P0 BRA `(.L_x_3668) ;  /* 0x0000009400e88947 */ /* 0x000fea0003800000 */
[----:B------:R-:W-:Y:S01]  /*0aa0*/  ULDC.64 UR4, c[0x0][0x780] ;  /* 0x0001e00000047ab9 */ /* 0x000fe20000000a00 */
[----:B------:R-:W2:Y:S01]  /*0ab0*/  LDC R17, c[0x0][0x290] ;  /* 0x0000a400ff117b82 */ /* 0x000ea20000000800 */
[----:B------:R-:W-:-:S04]  /*0ac0*/  ISETP.NE.U32.AND P0, PT, RZ, UR4, PT ;  /* 0x00000004ff007c0c */ /* 0x000fc8000bf05070 */
[----:B------:R-:W-:-:S13]  /*0ad0*/  ISETP.NE.AND.EX P0, PT, RZ, UR5, PT, P0 ;  /* 0x00000005ff007c0c */ /* 0x000fda000bf05300 */
[----:B------:R-:W-:Y:S05]  /*0ae0*/  @!P0 BRA `(.L_x_3669) ;  /* 0x0000000000108947 */ /* 0x000fea0003800000 */
[----:B------:R-:W3:Y:S02]  /*0af0*/  LDC.64 R18, c[0x0][0x780] ;  /* 0x0001e000ff127b82 */ /* 0x000ee40000000a00 */
[----:B---3--:R-:W-:-:S06]  /*0b00*/  IMAD.WIDE R18, R7, 0x4, R18 ;  /* 0x0000000407127825 */ /* 0x008fcc00078e0212 */
[----:B------:R3:W5:Y:S01]  /*0b10*/  LDG.E R18, desc[UR38][R18.64] ;  /* 0x0000002612127981 */ /* 0x000762000c1e1900 */
[----:B------:R-:W-:Y:S05]  /*0b20*/  BRA `(.L_x_3670) ;  /* 0x0000000000287947 */ /* 0x000fea0003800000 */
.L_x_3669:
        /* <DEDUP_REMOVED lines=10> */
.L_x_3670:
[----:B------:R-:W-:Y:S02]  /*0bd0*/  ULDC.64 UR4, c[0x0][0x788] ;  /* 0x0001e20000047ab9 */ /* 0x000fe40000000a00 */
[----:B------:R-:W-:-:S04]  /*0be0*/  ISETP.NE.U32.AND P0, PT, RZ, UR4, PT ;  /* 0x00000004ff007c0c */ /* 0x000fc8000bf05070 */
[----:B------:R-:W-:-:S13]  /*0bf0*/  ISETP.NE.AND.EX P0, PT, RZ, UR5, PT, P0 ;  /* 0x00000005ff007c0c */ /* 0x000fda000bf05300 */
[----:B------:R-:W-:Y:S05]  /*0c00*/  @!P0 BRA `(.L_x_3671) ;  /* 0x0000000000108947 */ /* 0x000fea0003800000 */
[----:B-1----:R-:W1:Y:S02]  /*0c10*/  LDC.64 R2, c[0x0][0x788] ;  /* 0x0001e200ff027b82 */ /* 0x002e640000000a00 */
[----:B-1----:R-:W-:-:S05]  /*0c20*/  IMAD.WIDE R2, R7, 0x4, R2 ;  /* 0x0000000407027825 */ /* 0x002fca00078e0202 */
[----:B--2---:R1:W5:Y:S01]  /*0c30*/  LDG.E R17, desc[UR38][R2.64] ;  /* 0x0000002602117981 */ /* 0x004362000c1e1900 */
[----:B------:R-:W-:Y:S05]  /*0c40*/  BRA `(.L_x_3672) ;  /* 0x0000000000247947 */ /* 0x000fea0003800000 */
.L_x_3671:
[----:B------:R-:W-:Y:S02]  /*0c50*/  ULDC.64 UR4, c[0x0][0x778] ;  /* 0x0001de0000047ab9 */ /* 0x000fe40000000a00 */
[----:B------:R-:W-:-:S04]  /*0c60*/  ISETP.NE.U32.AND P0, PT, RZ, UR4, PT ;  /* 0x00000004ff007c0c */ /* 0x000fc8000bf05070 */
[----:B------:R-:W-:-:S13]  /*0c70*/  ISETP.NE.AND.EX P0, PT, RZ, UR5, PT, P0 ;  /* 0x00000005ff007c0c */ /* 0x000fda000bf05300 */
[----:B------:R-:W-:Y:S05]  /*0c80*/  @!P0 BRA `(.L_x_3672) ;  /* 0x0000000000148947 */ /* 0x000fea0003800000 */
[----:B-1----:R-:W1:Y:S02]  /*0c90*/  LDC.64 R2, c[0x0][0x778] ;  /* 0x0001de00ff027b82 */ /* 0x002e640000000a00 */
[----:B-1----:R-:W-:-:S05]  /*0ca0*/  IMAD.WIDE R2, R7, 0x4, R2 ;  /* 0x0000000407027825 */ /* 0x002fca00078e0202 */
[----:B--2---:R-:W2:Y:S04]  /*0cb0*/  LDG.E R17, desc[UR38][R2.64] ;  /* 0x0000002602117981 */ /* 0x004ea8000c1e1900 */
[----:B------:R-:W2:Y:S02]  /*0cc0*/  LDG.E R0, desc[UR38][R2.64+0x4] ;  /* 0x0000042602007981 */ /* 0x000ea4000c1e1900 */
[----:B--2---:R-:W-:-:S07]  /*0cd0*/  IMAD.IADD R17, R0, 0x1, -R17 ;  /* 0x0000000100117824 */ /* 0x004fce00078e0a11 */
.L_x_3672:
        /* <DEDUP_REMOVED lines=81> */
[----:B----4-:R-:W-:Y:S02]  /*11f0*/  IMAD.U32 R6, RZ, RZ, UR4 ;  /* 0x00000004ff067e24 */ /* 0x010fe4000f8e00ff */
[----:B------:R-:W-:-:S02]  /*1200*/  IMAD.U32 R7, RZ, RZ, UR5 ;  /* 0x00000005ff077e24 */ /* 0x000fc4000f8e00ff */
[----:B------:R-:W-:Y:S02]  /*1210*/  IMAD.U32 R11, RZ, RZ, UR7 ;  /* 0x00000007ff0b7e24 */ /* 0x000fe4000f8e00ff */
[----:B------:R-:W-:Y:S02]  /*1220*/  IMAD.MOV.U32 R8, RZ, RZ, 0x70 ;  /* 0x00000070ff087424 */ /* 0x000fe400078e00ff */
[----:B------:R-:W-:Y:S02]  /*1230*/  IMAD.MOV.U32 R12, RZ, RZ, 0x1 ;  /* 0x00000001ff0c7424 */ /* 0x000fe400078e00ff */
[----:B-1----:R-:W-:-:S07]  /*1240*/  IMAD.MOV.U32 R13, RZ, RZ, RZ ;  /* 0x000000ffff0d7224 */ /* 0x002fce00078e00ff */
[----:B------:R-:W-:-:S07]  /*1250*/  LEPC R20, `(.L_x_3675) ;  /* 0x000000001014794e */ /* 0x000fce0000000000 */
[----:B--2---:R-:W-:Y:S05]  /*1260*/  CALL.ABS.NOINC R14 ;  /* 0x000000000e007343 */ /* 0x004fea0003c00000 */
.L_x_3675:
        /* <DEDUP_REMOVED lines=15> */
.L_x_3674:
        /* <DEDUP_REMOVED lines=20> */
.L_x_3677:
        /* <DEDUP_REMOVED lines=15> */
.L_x_3676:
        /* <DEDUP_REMOVED lines=8> */
.L_x_3804:
[----:B------:R-:W-:Y:S01]  /*1610*/  SHF.L.U32 R10, RZ, 0x1f, RZ ;  /* 0x0000001fff0a7819 */ /* 0x000fe200000006ff */
[----:B--2---:R-:W-:Y:S01]  /*1620*/  IMAD.HI R4, R14, 0x55555556, RZ ;  /* 0x555555560e047827 */ /* 0x004fe200078e02ff */
[----:B------:R-:W-:Y:S02]  /*1630*/  LOP3.LUT R5, R2, 0xffffff80, RZ, 0xc0, !PT ;  /* 0xffffff8002057812 */ /* 0x000fe400078ec0ff */
[----:B------:R-:W2:Y:S01]  /*1640*/  SYNCS.PHASECHK.TRANS64.TRYWAIT P0, [UR36+0x36400], R10 ;  /* 0x0364000aff0075a7 */ /* 0x000ea20008000164 */
[-C--:B------:R-:W-:Y:S01]  /*1650*/  LEA.HI R2, R3, R0.reuse, RZ, 0x5 ;  /* 0x0000000003027211 */ /* 0x080fe200078f28ff */
[----:B------:R-:W-:Y:S01]  /*1660*/  IMAD.HI R8, R13, 0x55555556, RZ ;  /* 0x555555560d087827 */ /* 0x000fe200078e02ff */
[----:B----4-:R-:W-:Y:S02]  /*1670*/  LEA.HI R7, R3, R0, RZ, 0x4 ;  /* 0x0000000003077211 */ /* 0x010fe400078f20ff */
        /* <DEDUP_REMOVED lines=14> */
.L_x_3679:
        /* <DEDUP_REMOVED lines=106> */
.L_x_3691:
[----:B------:R-:W-:-:S13]  /*1e00*/  ISETP.NE.AND P0, PT, R8, 0x3, PT ;  /* 0x000000030800780c */ /* 0x000fda0003f05270 */
[----:B------:R-:W-:Y:S05]  /*1e10*/  @!P0 BRA `(.L_x_3681) ;  /* 0x0000000000048947 */ /* 0x000fea0003800000 */
[----:B------:R-:W-:Y:S01]  /*1e20*/  BPT.TRAP 0x1 ;  /* 0x000000040000795c */ /* 0x000fe20000300000 */
.L_x_3681:
[----:B---3--:R-:W-:Y:S02]  /*1e30*/  LEA R3, R2, UR36, 0x3 ;  /* 0x0000002402037c11 */ /* 0x008fe4000f8e18ff */
[----:B------:R-:W-:-:S04]  /*1e40*/  SHF.L.U32 R10, R7, 0x1f, RZ ;  /* 0x0000001f070a7819 */ /* 0x000fc800000006ff */
[----:B------:R2:W3:Y:S01]  /*1e50*/  SYNCS.PHASECHK.TRANS64.TRYWAIT P1, [R3+URZ+0x36410], R10 ;  /* 0x0364100a030075a7 */ /* 0x0004e2000802017f */
[----:B------:R-:W-:Y:S05]  /*1e60*/  @!P0 BRA `(.L_x_3682) ;  /* 0x0000000000048947 */ /* 0x000fea0003800000 */
[----:B------:R-:W-:Y:S01]  /*1e70*/  BPT.TRAP 0x1 ;  /* 0x000000040000795c */ /* 0x000fe20000300000 */
.L_x_3682:
[----:B---3--:R-:W-:Y:S05]  /*1e80*/  @P1 BRA `(.L_x_3683) ;  /* 0x0000000000081947 */ /* 0x008fea0003800000 */
[----:B------:R-:W3:Y:S02]  /*1e90*/  SYNCS.PHASECHK.TRANS64.TRYWAIT P1, [R3+URZ+0x36410], R10 ;  /* 0x0364100a030075a7 */ /* 0x000ee4000802017f */
[----:B---3--:R-:W-:Y:S05]  /*1ea0*/  @!P1 BRA `(.L_x_3684) ;  /* 0x0000008400209947 */ /* 0x008fea0003800000 */
.L_x_3683:
        /* <DEDUP_REMOVED lines=103> */
.L_x_3685:
[----:B------:R-:W-:-:S04]  /*2520*/  SHF.L.U32 R14, R5, 0x1f, RZ ;  /* 0x0000001f050e7819 */ /* 0x000fc800000006ff */
[----:B------:R1:W1:Y:S01]  /*2530*/  SYNCS.PHASECHK.TRANS64.TRYWAIT P1, [UR36+0x36430], R14 ;  /* 0x0364300eff0075a7 */ /* 0x0002620008020164 */
[----:B------:R-:W-:Y:S05]  /*2540*/  @!P0 BRA `(.L_x_3686) ;  /* 0x0000000000048947 */ /* 0x000fea0003800000 */
[----:B------:R-:W-:Y:S01]  /*2550*/  BPT.TRAP 0x1 ;  /* 0x000000040000795c */ /* 0x000fe20000300000 */
.L_x_3686:
        /* <DEDUP_REMOVED lines=36> */
.L_x_3687:
        /* <DEDUP_REMOVED lines=351> */
.L_x_3689:
        /* <DEDUP_REMOVED lines=60> */
.L_x_3690:
        /* <DEDUP_REMOVED lines=63> */
.L_x_3673:
[----:B------:R-:W-:Y:S05]  /*4540*/  @P0 BRA `(.L_x_3668) ;  /* 0x0000005c003c0947 */ /* 0x000fea0003800000 */
[----:B------:R-:W2:Y:S01]  /*4550*/  LDL.LU R17, [R1+0x10] ;  /* 0x0000100001117983 */ /* 0x000ea20000300800 */
[----:B------:R-:W1:Y:S01]  /*4560*/  LDC.64 R2, c[0x0][0x878] ;  /* 0x00021e00ff027b82 */ /* 0x000e620000000a00 */
[----:B------:R-:W-:Y:S01]  /*4570*/  ULDC UR7, c[0x0][0x870] ;  /* 0x00021c0000077ab9 */ /* 0x000fe20000000800 */
[----:B------:R-:W-:Y:S01]  /*4580*/  ULDC UR6, c[0x0][0x80c] ;  /* 0x0002030000067ab9 */ /* 0x000fe20000000800 */
[----:B------:R-:W3:Y:S04]  /*4590*/  LDL.LU R120, [R1+0xc] ;  /* 0x00000c0001787983 */ /* 0x000ee80000300800 */
[----:B------:R-:W5:Y:S01]  /*45a0*/  LDL.LU R16, [R1+0x14] ;  /* 0x0000140001107983 */ /* 0x000f620000300800 */
[----:B------:R-:W4:Y:S01]  /*45b0*/  LDC R0, c[0x0][0x850] ;  /* 0x00021400ff007b82 */ /* 0x000f220000000800 */
[----:B------:R-:W4:Y:S07]  /*45c0*/  S2R R8, SR_TID.X ;  /* 0x0000000000087919 */ /* 0x000f2e0000002100 */
[----:B------:R-:W4:Y:S01]  /*45d0*/  S2UR UR5, SR_CgaCtaId ;  /* 0x00000000000579c3 */ /* 0x000f220000008800 */
[----:B-1----:R-:W-:Y:S01]  /*45e0*/  ISETP.NE.U32.AND P0, PT, R2, RZ, PT ;  /* 0x000000ff0200720c */ /* 0x002fe20003f05070 */
[----:B------:R-:W-:-:S06]  /*45f0*/  UMOV UR4, 0x400 ;  /* 0x0000040000047882 */ /* 0x000fcc0000000000 */
[----:B------:R-:W1:Y:S01]  /*4600*/  LDC.64 R18, c[0x0][0x820] ;  /* 0x00020800ff127b82 */ /* 0x000e620000000a00 */
[----:B------:R-:W-:-:S07]  /*4610*/  ISETP.NE.AND.EX P0, PT, R3, RZ, PT, P0 ;  /* 0x000000ff0300720c */ /* 0x000fce0003f05300 */
[----:B------:R-:W1:Y:S08]  /*4620*/  LDC.64 R20, c[0x0][0x848] ;  /* 0x00021200ff147b82 */ /* 0x000e700000000a00 */
[----:B------:R-:W3:Y:S08]  /*4630*/  @P0 LDC.64 R2, c[0x0][0x878] ;  /* 0x00021e00ff020b82 */ /* 0x000ef00000000a00 */
[----:B------:R-:W1:Y:S01]  /*4640*/  LDC.64 R22, c[0x0][0x800] ;  /* 0x00020000ff167b82 */ /* 0x000e620000000a00 */
[----:B---3--:R-:W-:-:S06]  /*4650*/  @P0 IMAD.WIDE R2, R120, 0x4, R2 ;  /* 0x0000000478020825 */ /* 0x008fcc00078e0202 */
[----:B------:R3:W2:Y:S01]  /*4660*/  @P0 LDG.E R3, desc[UR38][R2.64] ;  /* 0x0000002602030981 */ /* 0x0006a2000c1e1900 */
[----:B------:R-:W-:Y:S01]  /*4670*/  BAR.SYNC.DEFER_BLOCKING 0x1, 0x180 ;  /* 0x0046000000007b1d */ /* 0x000fe20000010000 */
[----:B----4-:R-:W-:Y:S01]  /*4680*/  ISETP.NE.AND P2, PT, R0, 0x1, PT ;  /* 0x000000010000780c */ /* 0x010fe20003f45270 */
[C---:B------:R-:W-:Y:S01]  /*4690*/  VIADD R15, R8.reuse, 0xffffff80 ;  /* 0xffffff80080f7836 */ /* 0x040fe20000000000 */
[----:B------:R-:W-:Y:S01]  /*46a0*/  ISETP.NE.AND P1, PT, R8, 0x80, PT ;  /* 0x000000800800780c */ /* 0x000fe20003f25270 */
[----:B------:R-:W-:Y:S01]  /*46b0*/  IMAD R9, R120, UR6, RZ ;  /* 0x0000000678097c24 */ /* 0x000fe2000f8e02ff */
[----:B------:R-:W-:Y:S01]  /*46c0*/  ULEA UR4, UR5, UR4, 0x18 ;  /* 0x0000000405047291 */ /* 0x000fe2000f8ec03f */
[----:B------:R-:W-:Y:S01]  /*46d0*/  BSSY B0, `(.L_x_3692) ;  /* 0x0000051000007945 */ /* 0x000fe20003800000 */
[----:B------:R-:W-:Y:S02]  /*46e0*/  SHF.R.S32.HI R4, RZ, 0x1f, R15 ;  /* 0x0000001fff047819 */ /* 0x000fe4000001140f */
[----:B------:R-:W-:-:S02]  /*46f0*/  SHF.R.S32.HI R12, RZ, 0x1f, R9 ;  /* 0x0000001fff0c7819 */ /* 0x000fc40000011409 */
[----:B------:R-:W-:-:S03]  /*4700*/  LEA.HI R6, R4, R15, RZ, 0x7 ;  /* 0x0000000f04067211 */ /* 0x000fc600078f38ff */
[----:B------:R-:W3:Y:S01]  /*4710*/  @P2 LDC R5, c[0x0][0x854] ;  /* 0x00021500ff052b82 */ /* 0x000ee20000000800 */
[----:B------:R-:W-:Y:S02]  /*4720*/  LOP3.LUT R4, R6, 0x3fffff80, RZ, 0xc0, !PT ;  /* 0x3fffff8006047812 */ /* 0x000fe400078ec0ff */
[----:B------:R-:W-:Y:S01]  /*4730*/  SHF.R.S32.HI R11, RZ, 0x7, R6 ;  /* 0x00000007ff0b7819 */ /* 0x000fe20000011406 */
[----:B-----5:R-:W-:Y:S02]  /*4740*/  IMAD.MOV.U32 R6, RZ, RZ, R16 ;  /* 0x000000ffff067224 */ /* 0x020fe400078e0010 */
[----:B------:R-:W-:Y:S02]  /*4750*/  IMAD.IADD R4, R15, 0x1, -R4 ;  /* 0x000000010f047824 */ /* 0x000fe400078e0a04 */
[----:B------:R-:W4:Y:S02]  /*4760*/  @P2 LDC R7, c[0x0][0x858] ;  /* 0x00021600ff072b82 */ /* 0x000f240000000800 */
[----:B------:R-:W-:-:S02]  /*4770*/  IMAD R11, R11, 0x600, R4 ;  /* 0x000006000b0b7824 */ /* 0x000fc400078e0204 */
[----:B---3--:R-:W-:-:S04]  /*4780*/  @P2 IMAD.HI.U32 R2, R16, R5, RZ ;  /* 0x0000000510022227 */ /* 0x008fc800078e00ff */
[----:B--2---:R-:W-:Y:S01]  /*4790*/  IMAD R5, R17, UR7, RZ ;  /* 0x0000000711057c24 */ /* 0x004fe2000f8e02ff */
[----:B----4-:R-:W-:-:S03]  /*47a0*/  @P2 SHF.R.U32.HI R6, RZ, R7, R2 ;  /* 0x00000007ff062219 */ /* 0x010fc60000011602 */
[----:B------:R-:W-:Y:S01]  /*47b0*/  IMAD R10, R5, UR6, RZ ;  /* 0x00000006050a7c24 */ /* 0x000fe2000f8e02ff */
[----:B------:R-:W-:Y:S01]  /*47c0*/  ISETP.NE.AND P2, PT, R15, RZ, PT ;  /* 0x000000ff0f00720c */ /* 0x000fe20003f45270 */
[----:B------:R-:W-:Y:S01]  /*47d0*/  ULDC.64 UR6, c[0x0][0x868] ;  /* 0x00021a0000067ab9 */ /* 0x000fe20000000a00 */
[--C-:B------:R-:W-:Y:S02]  /*47e0*/  SHF.R.S32.HI R13, RZ, 0x1f, R6.reuse ;  /* 0x0000001fff0d7819 */ /* 0x100fe40000011406 */
[----:B------:R-:W-:Y:S01]  /*47f0*/  IADD3 R14, P3, P4, R10, R9, R6 ;  /* 0x000000090a0e7210 */ /* 0x000fe20007c7e006 */
[----:B------:R-:W-:Y:S01]  /*4800*/  IMAD.SHL.U32 R9, R11, 0x4, RZ ;  /* 0x000000040b097824 */ /* 0x000fe200078e00ff */
[----:B------:R-:W-:Y:S01]  /*4810*/  SHF.R.S32.HI R10, RZ, 0x1f, R10 ;  /* 0x0000001fff0a7819 */ /* 0x000fe2000001140a */
[----:B------:R-:W-:-:S03]  /*4820*/  IMAD R11, R17, 0x4800, RZ ;  /* 0x00004800110b7824 */ /* 0x000fc600078e02ff */
        /* <DEDUP_REMOVED lines=9> */
[----:B------:R4:W-:Y:S03]  /*48c0*/  STS.128 [R7], R24 ;  /* 0x0000001807007388 */ /* 0x0009e60000000c00 */
        /* <DEDUP_REMOVED lines=9> */
[----:B----4-:R-:W3:Y:S01]  /*4960*/  LDC.64 R24, c[0x0][0x828] ;  /* 0x00020a00ff187b82 */ /* 0x010ee20000000a00 */
[C---:B------:R-:W-:Y:S01]  /*4970*/  IMAD R13, R6.reuse, R3, R10 ;  /* 0x00000003060d7224 */ /* 0x040fe200078e020a */
[----:B------:R-:W-:Y:S01]  /*4980*/  SHF.R.S32.HI R10, RZ, 0x1f, R120 ;  /* 0x0000001fff0a7819 */ /* 0x000fe20000011478 */
[----:B------:R2:W-:Y:S01]  /*4990*/  STS.128 [R7+0x2000], R40 ;  /* 0x0020002807007388 */ /* 0x0005e20000000c00 */
[----:B------:R-:W-:Y:S01]  /*49a0*/  IMAD R17, R6, R5, R12 ;  /* 0x0000000506117224 */ /* 0x000fe200078e020c */
[----:B------:R-:W-:Y:S01]  /*49b0*/  SHF.L.U64.HI R12, R14, 0x2, R15 ;  /* 0x000000020e0c7819 */ /* 0x000fe2000001020f */
[----:B------:R-:W-:Y:S01]  /*49c0*/  IMAD.WIDE.U32 R2, R6, R2, R8 ;  /* 0x0000000206027225 */ /* 0x000fe200078e0008 */
[----:B------:R2:W-:Y:S01]  /*49d0*/  STS.128 [R7+0x2800], R44 ;  /* 0x0028002c07007388 */ /* 0x0005e20000000c00 */
[----:B------:R-:W-:-:S02]  /*49e0*/  SEL R11, R10, RZ, !P0 ;  /* 0x000000ff0a0b7207 */ /* 0x000fc40004000000 */
[----:B------:R-:W-:Y:S01]  /*49f0*/  IMAD.WIDE.U32 R4, R6, R4, R8 ;  /* 0x0000000406047225 */ /* 0x000fe200078e0008 */
[----:B------:R2:W-:Y:S01]  /*4a00*/  STS.128 [R7+0x3000], R48 ;  /* 0x0030003007007388 */ /* 0x0005e20000000c00 */
[----:B------:R-:W-:Y:S02]  /*4a10*/  SEL R9, R120, RZ, !P0 ;  /* 0x000000ff78097207 */ /* 0x000fe40004000000 */
[----:B-1----:R-:W-:Y:S01]  /*4a20*/  IMAD R8, R11, R18, RZ ;  /* 0x000000120b087224 */ /* 0x002fe200078e02ff */
[----:B------:R2:W-:Y:S01]  /*4a30*/  STS.128 [R7+0x3800], R52 ;  /* 0x0038003407007388 */ /* 0x0005e20000000c00 */
[----:B------:R-:W-:Y:S02]  /*4a40*/  IMAD.SHL.U32 R14, R14, 0x4, RZ ;  /* 0x000000040e0e7824 */ /* 0x000fe400078e00ff */
[----:B------:R-:W-:Y:S01]  /*4a50*/  IMAD.IADD R3, R3, 0x1, R13 ;  /* 0x0000000103037824 */ /* 0x000fe200078e020d */
[----:B------:R2:W-:Y:S01]  /*4a60*/  STS.128 [R7+0x4000], R56 ;  /* 0x0040003807007388 */ /* 0x0005e20000000c00 */
[----:B------:R-:W-:-:S02]  /*4a70*/  IMAD.IADD R5, R5, 0x1, R17 ;  /* 0x0000000105057824 */ /* 0x000fc400078e0211 */
[----:B------:R-:W-:Y:S01]  /*4a80*/  IMAD R13, R9, R19, R8 ;  /* 0x00000013090d7224 */ /* 0x000fe200078e0208 */
[----:B------:R2:W-:Y:S01]  /*4a90*/  STS.128 [R7+0x4800], R60 ;  /* 0x0048003c07007388 */ /* 0x0005e20000000c00 */
[----:B------:R-:W-:Y:S01]  /*4aa0*/  IMAD R10, R11, R20, RZ ;  /* 0x000000140b0a7224 */ /* 0x000fe200078e02ff */
[----:B------:R-:W-:Y:S01]  /*4ab0*/  IADD3 R8, P0, R14, UR6, RZ ;  /* 0x000000060e087c10 */ /* 0x000fe2000ff1e0ff */
[C---:B------:R-:W-:Y:S01]  /*4ac0*/  IMAD.WIDE.U32 R2, R9.reuse, R18, R2 ;  /* 0x0000001209027225 */ /* 0x040fe200078e0002 */
[----:B------:R2:W-:Y:S03]  /*4ad0*/  STS.128 [R7+0x5000], R64 ;  /* 0x0050004007007388 */ /* 0x0005e60000000c00 */
[----:B------:R-:W-:Y:S01]  /*4ae0*/  IMAD.WIDE.U32 R4, R9, R20, R4 ;  /* 0x0000001409047225 */ /* 0x000fe200078e0004 */
[----:B------:R2:W-:Y:S01]  /*4af0*/  STS.128 [R7+0x5800], R68 ;  /* 0x0058004407007388 */ /* 0x0005e20000000c00 */
[----:B------:R-:W-:-:S02]  /*4b00*/  LEA R22, P3, R2, R22, 0x2 ;  /* 0x0000001602167211 */ /* 0x000fc400078610ff */
[----:B------:R-:W-:Y:S01]  /*4b10*/  IMAD.MOV R15, RZ, RZ, -R6 ;  /* 0x000000ffff0f7224 */ /* 0x000fe200078e0a06 */
[----:B---3--:R-:W-:Y:S01]  /*4b20*/  LEA R24, P4, R4, R24, 0x2 ;  /* 0x0000001804187211 */ /* 0x008fe200078810ff */
[----:B------:R-:W-:Y:S01]  /*4b30*/  IMAD R11, R9, R21, R10 ;  /* 0x00000015090b7224 */ /* 0x000fe200078e020a */
[----:B------:R-:W-:Y:S01]  /*4b40*/  IADD3.X R9, R12, UR7, RZ, P0, !PT ;  /* 0x000000070c097c10 */ /* 0x000fe200087fe4ff */
[----:B------:R-:W-:Y:S02]  /*4b50*/  IMAD R17, R0, R15, R16 ;  /* 0x0000000f00117224 */ /* 0x000fe400078e0210 */
[----:B------:R-:W-:Y:S02]  /*4b60*/  IMAD.IADD R10, R3, 0x1, R13 ;  /* 0x00000001030a7824 */ /* 0x000fe400078e020d */
[----:B------:R-:W-:Y:S01]  /*4b70*/  IMAD.IADD R6, R5, 0x1, R11 ;  /* 0x0000000105067824 */ /* 0x000fe200078e020b */
[----:B--2---:R-:W-:Y:S06]  /*4b80*/  @P2 BRA `(.L_x_3693) ;  /* 0x0000000000142947 */ /* 0x004fec0003800000 */
.L_x_3694:
[----:B------:R-:W2:Y:S04]  /*4b90*/  LDG.E.STRONG.GPU R0, desc[UR38][R8.64] ;  /* 0x0000002608007981 */ /* 0x000ea8000c1ef900 */
[----:B--2---:R-:W-:Y:S01]  /*4ba0*/  CCTL.IVALL ;  /* 0x00000000ff00798f */ /* 0x004fe20002000000 */
[----:B------:R-:W-:Y:S05]  /*4bb0*/  YIELD ;  /* 0x0000000000007946 */ /* 0x000fea0003800000 */
[----:B------:R-:W-:-:S13]  /*4bc0*/  ISETP.NE.AND P0, PT, R0, R17, PT ;  /* 0x000000110000720c */ /* 0x000fda0003f05270 */
[----:B------:R-:W-:Y:S05]  /*4bd0*/  @P0 BRA `(.L_x_3694) ;  /* 0xfffffffc00ec0947 */ /* 0x000fea000383ffff */
.L_x_3693:
[----:B------:R-:W-:Y:S05]  /*4be0*/  BSYNC B0 ;  /* 0x0000000000007941 */ /* 0x000fea0003800000 */
.L_x_3692:
[----:B------:R-:W-:Y:S01]  /*4bf0*/  UMOV UR5, 0xffffffff ;  /* 0xffffffff00057882 */ /* 0x000fe20000000000 */
[----:B------:R-:W-:Y:S02]  /*4c00*/  LEA.HI.X R10, R2, R23, R10, 0x2, P3 ;  /* 0x00000017020a7211 */ /* 0x000fe400018f140a */
[----:B------:R-:W-:Y:S01]  /*4c10*/  LEA.HI.X R6, R4, R25, R6, 0x2, P4 ;  /* 0x0000001904067211 */ /* 0x000fe200020f1406 */
[----:B------:R-:W-:Y:S06]  /*4c20*/  BRA.DIV UR5, `(.L_x_3695) ;  /* 0x0000005605ec7947 */ /* 0x000fec000b800000 */
[----:B------:R-:W-:Y:S01]  /*4c30*/  NOP ;  /* 0x0000000000007918 */ /* 0x000fe20000000000 */
.L_x_3807:
        /* <DEDUP_REMOVED lines=16> */
.L_x_3698:
[----:B------:R-:W-:Y:S01]  /*4d40*/  @P0 ELECT P2, URZ, PT ;  /* 0x00000000003f082f */ /* 0x000fe20003840000 */
[----:B------:R1:W-:-:S12]  /*4d50*/  UBLKRED.G.S.ADD.F32.RN [UR6], [UR4], UR5, desc[UR8] ;  /* 0x00000806040073bb */ /* 0x0003d800080a1405 */
[----:B------:R-:W-:Y:S02]  /*4d60*/  @P2 PLOP3.LUT P0, PT, P2, PT, PT, 0x8, 0x0 ;  /* 0x000000000000281c */ /* 0x000fe4000170e170 */
[----:B------:R-:W-:-:S11]  /*4d70*/  PLOP3.LUT P2, PT, PT, PT, PT, 0x8, 0x0 ;  /* 0x000000000000781c */ /* 0x000fd60003f4e170 */
[----:B-1----:R-:W-:Y:S05]  /*4d80*/  @P0 BRA.U.ANY `(.L_x_3698) ;  /* 0xfffffffd00ec0947 */ /* 0x002fea000393ffff */
[----:B------:R0:W-:Y:S01]  /*4d90*/  UTMACMDFLUSH ;  /* 0x00000000000079b7 */ /* 0x0001e20000000000 */
[----:B------:R-:W-:-:S04]  /*4da0*/  DEPBAR.LE SB0, 0x0 ;  /* 0x000080000000791a */ /* 0x000fc80000000000 */
.L_x_3697:
[----:B------:R-:W-:Y:S05]  /*4db0*/  BSYNC B0 ;  /* 0x0000000000007941 */ /* 0x000fea0003800000 */
.L_x_3696:
        /* <DEDUP_REMOVED lines=14> */
.L_x_3700:
[----:B------:R-:W-:Y:S05]  /*4ea0*/  BSYNC B0 ;  /* 0x0000000000007941 */ /* 0x000fea0003800000 */
.L_x_3699:
        /* <DEDUP_REMOVED lines=18> */
.L_x_3703:
[----:B------:R-:W2:Y:S04]  /*4fd0*/  LDG.E.STRONG.GPU R0, desc[UR38][R2.64] ;  /* 0x0000002602007981 */ /* 0x000ea8000c1ef900 */
[----:B--2---:R-:W-:Y:S01]  /*4fe0*/  CCTL.IVALL ;  /* 0x00000000ff00798f */ /* 0x004fe20002000000 */
[----:B------:R-:W-:Y:S05]  /*4ff0*/  YIELD ;  /* 0x0000000000007946 */ /* 0x000fea0003800000 */
[----:B------:R-:W-:-:S13]  /*5000*/  ISETP.NE.AND P0, PT, R0, R17, PT ;  /* 0x000000110000720c */ /* 0x000fda0003f05270 */
[----:B------:R-:W-:Y:S05]  /*5010*/  @P0 BRA `(.L_x_3703) ;  /* 0xfffffffc00ec0947 */ /* 0x000fea000383ffff */
.L_x_3702:
[----:B------:R-:W-:Y:S05]  /*5020*/  BSYNC B0 ;  /* 0x0000000000007941 */ /* 0x000fea0003800000 */
.L_x_3701:
[----:B------:R-:W-:-:S03]  /*5030*/  UMOV UR5, 0xffffffff ;  /* 0xffffffff00057882 */ /* 0x000fc60000000000 */
[----:B------:R-:W-:Y:S05]  /*5040*/  BRA.DIV UR5, `(.L_x_3704) ;  /* 0x0000005605007947 */ /* 0x000fea000b800000 */
[----:B------:R-:W-:Y:S01]  /*5050*/  NOP ;  /* 0x0000000000007918 */ /* 0x000fe20000000000 */
.L_x_3810:
        /* <DEDUP_REMOVED lines=16> */
.L_x_3707:
[----:B------:R-:W-:Y:S01]  /*5160*/  @P0 ELECT P2, URZ, PT ;  /* 0x00000000003f082f */ /* 0x000fe20003840000 */
[----:B------:R2:W-:-:S12]  /*5170*/  UBLKRED.G.S.ADD.F32.RN [UR6], [UR4], UR5, desc[UR8] ;  /* 0x00000806040073bb */ /* 0x0005d800080a1405 */
[----:B------:R-:W-:Y:S02]  /*5180*/  @P2 PLOP3.LUT P0, PT, P2, PT, PT, 0x8, 0x0 ;  /* 0x000000000000281c */ /* 0x000fe4000170e170 */
[----:B------:R-:W-:-:S11]  /*5190*/  PLOP3.LUT P2, PT, PT, PT, PT, 0x8, 0x0 ;  /* 0x000000000000781c */ /* 0x000fd60003f4e170 */
[----:B--2---:R-:W-:Y:S05]  /*51a0*/  @P0 BRA.U.ANY `(.L_x_3707) ;  /* 0xfffffffd00ec0947 */ /* 0x004fea000393ffff */
[----:B------:R0:W-:Y:S01]  /*51b0*/  UTMACMDFLUSH ;  /* 0x00000000000079b7 */ /* 0x0001e20000000000 */
[----:B------:R-:W-:-:S04]  /*51c0*/  DEPBAR.LE SB0, 0x0 ;  /* 0x000080000000791a */ /* 0x000fc80000000000 */
.L_x_3706:
[----:B------:R-:W-:Y:S05]  /*51d0*/  BSYNC B0 ;  /* 0x0000000000007941 */ /* 0x000fea0003800000 */
.L_x_3705:
        /* <DEDUP_REMOVED lines=14> */
.L_x_3661:
        /* <DEDUP_REMOVED lines=29> */
.L_x_3709:
[----:B------:R-:W-:Y:S01]  /*5490*/  ULDC UR9, c[0x0][0x8cc] ;  /* 0x0002330000097ab9 */ /* 0x000fe20000000800 */
[----:B------:R-:W-:Y:S01]  /*54a0*/  UMOV UR7, UR8 ;  /* 0x0000000800077c82 */ /* 0x000fe20008000000 */
[----:B------:R-:W-:-:S11]  /*54b0*/  UISETP.NE.AND UP0, UPT, UR9, 0x1, UPT ;  /* 0x000000010900788c */ /* 0x000fd6000bf05270 */
[----:B------:R-:W-:Y:S02]  /*54c0*/  @UP0 ULDC.64 UR10, c[0x0][0x8d0] ;  /* 0x00023400000a0ab9 */ /* 0x000fe40000000a00 */
[----:B------:R-:W-:-:S04]  /*54d0*/  UIMAD.WIDE.U32 UR4, UR8, UR10, URZ ;  /* 0x0000000a080472a5 */ /* 0x000fc8000f8e003f */
[----:B------:R-:W-:-:S04]  /*54e0*/  @UP0 USHF.R.U32.HI UR7, URZ, UR11, UR5 ;  /* 0x0000000b3f070299 */ /* 0x000fc80008011605 */
[----:B------:R-:W-:-:S12]  /*54f0*/  UIMAD UR4, UR7, UR9, URZ ;  /* 0x00000009070472a4 */ /* 0x000fd8000f8e023f */
.L_x_3710:
        /* <DEDUP_REMOVED lines=23> */
.L_x_3711:
        /* <DEDUP_REMOVED lines=13> */
.L_x_3713:
[----:B------:R-:W-:-:S05]  /*5740*/  ULDC UR4, c[0x0][0x8f4] ;  /* 0x00023d0000047ab9 */ /* 0x000fca0000000800 */
.L_x_3712:
        /* <DEDUP_REMOVED lines=48> */
.L_x_3714:
        /* <DEDUP_REMOVED lines=13> */
.L_x_3715:
        /* <DEDUP_REMOVED lines=12> */
.L_x_3716:
        /* <DEDUP_REMOVED lines=68> */
.L_x_3720:
[----:B------:R-:W2:Y:S04]  /*6020*/  LDG.E.STRONG.GPU R4, desc[UR38][R2.64] ;  /* 0x0000002602047981 */ /* 0x000ea8000c1ef900 */
[----:B--2---:R-:W-:Y:S01]  /*6030*/  CCTL.IVALL ;  /* 0x00000000ff00798f */ /* 0x004fe20002000000 */
[----:B------:R-:W-:Y:S05]  /*6040*/  YIELD ;  /* 0x0000000000007946 */ /* 0x000fea0003800000 */
[----:B------:R-:W-:-:S13]  /*6050*/  ISETP.NE.AND P1, PT, R4, R5, PT ;  /* 0x000000050400720c */ /* 0x000fda0003f25270 */
[----:B------:R-:W-:Y:S05]  /*6060*/  @P1 BRA `(.L_x_3720) ;  /* 0xfffffffc00ec1947 */ /* 0x000fea000383ffff */
.L_x_3719:
[----:B------:R-:W-:Y:S05]  /*6070*/  BSYNC B0 ;  /* 0x0000000000007941 */ /* 0x000fea0003800000 */
.L_x_3718:
[----:B------:R-:W-:-:S03]  /*6080*/  UMOV UR6, 0xffffffff ;  /* 0xffffffff00067882 */ /* 0x000fc60000000000 */
[----:B------:R-:W-:Y:S05]  /*6090*/  BRA.DIV UR6, `(.L_x_3721) ;  /* 0x0000004606087947 */ /* 0x000fea000b800000 */
[----:B------:R-:W-:Y:S01]  /*60a0*/  NOP ;  /* 0x0000000000007918 */ /* 0x000fe20000000000 */
.L_x_3813:
        /* <DEDUP_REMOVED lines=22> */
.L_x_3723:
[----:B------:R-:W-:Y:S05]  /*6210*/  BSYNC B0 ;  /* 0x0000000000007941 */ /* 0x000fea0003800000 */
.L_x_3722:
        /* <DEDUP_REMOVED lines=19> */
.L_x_3725:
[----:B------:R-:W-:Y:S05]  /*6350*/  BSYNC B0 ;  /* 0x0000000000007941 */ /* 0x000fea0003800000 */
.L_x_3724:
        /* <DEDUP_REMOVED lines=20> */
.L_x_3727:
[----:B------:R-:W-:Y:S05]  /*64a0*/  BSYNC B0 ;  /* 0x0000000000007941 */ /* 0x000fea0003800000 */
.L_x_3726:
[----:B------:R-:W-:Y:S06]  /*64b0*/  BAR.ARV 0xa, 0xa0 ;  /* 0x0282800000007b1d */ /* 0x000fec0000002000 */
[----:B------:R-:W-:Y:S04]  /*64c0*/  BSSY B0, `(.L_x_3728) ;  /* 0x0000003000007945 */ /* 0x000fe80003800000 */
[----:B------:R-:W-:Y:S05]  /*64d0*/  @!P0 BRA `(.L_x_3729) ;  /* 0x0000000000048947 */ /* 0x000fea0003800000 */
[----:B------:R-:W-:-:S04]  /*64e0*/  DEPBAR.LE SB0, 0x1 ;  /* 0x000080400000791a */ /* 0x000fc80000000000 */
.L_x_3729:
[----:B------:R-:W-:Y:S05]  /*64f0*/  BSYNC B0 ;  /* 0x0000000000007941 */ /* 0x000fea0003800000 */
.L_x_3728:
[----:B------:R-:W-:Y:S06]  /*6500*/  BAR.ARV 0xb, 0xa0 ;  /* 0x02c2800000007b1d */ /* 0x000fec0000002000 */
[----:B------:R-:W-:Y:S04]  /*6510*/  BSSY B0, `(.L_x_3730) ;  /* 0x0000003000007945 */ /* 0x000fe80003800000 */
[----:B------:R-:W-:Y:S05]  /*6520*/  @!P0 BRA `(.L_x_3731) ;  /* 0x0000000000048947 */ /* 0x000fea0003800000 */
[----:B------:R-:W-:-:S04]  /*6530*/  DEPBAR.LE SB0, 0x0 ;  /* 0x000080000000791a */ /* 0x000fc80000000000 */
.L_x_3731:
[----:B------:R-:W-:Y:S05]  /*6540*/  BSYNC B0 ;  /* 0x0000000000007941 */ /* 0x000fea0003800000 */
.L_x_3730:
        /* <DEDUP_REMOVED lines=19> */
.L_x_3733:
[----:B------:R-:W-:Y:S05]  /*6680*/  BSYNC B0 ;  /* 0x0000000000007941 */ /* 0x000fea0003800000 */
.L_x_3732:
[----:B------:R-:W-:Y:S01]  /*6690*/  UIADD3 UR13, UR12, 0x1, URZ ;  /* 0x000000010c0d7890 */ /* 0x000fe2000fffe03f */
[----:B------:R-:W-:Y:S11]  /*66a0*/  BRA `(.L_x_3734) ;  /* 0x0000000000047947 */ /* 0x000ff60003800000 */
.L_x_3717:
[----:B------:R-:W-:-:S05]  /*66b0*/  UMOV UR13, UR12 ;  /* 0x0000000c000d7c82 */ /* 0x000fca0008000000 */
.L_x_3734:
        /* <DEDUP_REMOVED lines=16> */
.L_x_3767:
        /* <DEDUP_REMOVED lines=18> */
.L_x_3737:
[----:B------:R-:W2:Y:S04]  /*68e0*/  LDG.E.STRONG.GPU R4, desc[UR38][R2.64] ;  /* 0x0000002602047981 */ /* 0x000ea8000c1ef900 */
[----:B--2---:R-:W-:Y:S01]  /*68f0*/  CCTL.IVALL ;  /* 0x00000000ff00798f */ /* 0x004fe20002000000 */
[----:B------:R-:W-:Y:S05]  /*6900*/  YIELD ;  /* 0x0000000000007946 */ /* 0x000fea0003800000 */
[----:B------:R-:W-:-:S13]  /*6910*/  ISETP.NE.AND P1, PT, R4, R5, PT ;  /* 0x000000050400720c */ /* 0x000fda0003f25270 */
[----:B------:R-:W-:Y:S05]  /*6920*/  @P1 BRA `(.L_x_3737) ;  /* 0xfffffffc00ec1947 */ /* 0x000fea000383ffff */
.L_x_3736:
[----:B------:R-:W-:Y:S05]  /*6930*/  BSYNC B0 ;  /* 0x0000000000007941 */ /* 0x000fea0003800000 */
.L_x_3735:
[----:B------:R-:W-:-:S03]  /*6940*/  UMOV UR24, 0xffffffff ;  /* 0xffffffff00187882 */ /* 0x000fc60000000000 */
[----:B------:R-:W-:Y:S05]  /*6950*/  BRA.DIV UR24, `(.L_x_3738) ;  /* 0x0000003a18f47947 */ /* 0x000fea000b800000 */
[----:B------:R-:W-:Y:S01]  /*6960*/  NOP ;  /* 0x0000000000007918 */ /* 0x000fe20000000000 */
.L_x_3816:
        /* <DEDUP_REMOVED lines=19> */
.L_x_3740:
[----:B------:R-:W-:Y:S05]  /*6aa0*/  BSYNC B0 ;  /* 0x0000000000007941 */ /* 0x000fea0003800000 */
.L_x_3739:
        /* <DEDUP_REMOVED lines=14> */
.L_x_3742:
[----:B------:R-:W-:Y:S05]  /*6b90*/  BSYNC B0 ;  /* 0x0000000000007941 */ /* 0x000fea0003800000 */
.L_x_3741:
        /* <DEDUP_REMOVED lines=15> */
.L_x_3744:
[----:B------:R-:W-:Y:S05]  /*6c90*/  BSYNC B0 ;  /* 0x0000000000007941 */ /* 0x000fea0003800000 */
.L_x_3743:
[----:B------:R-:W-:Y:S06]  /*6ca0*/  BAR.ARV 0xa, 0xa0 ;  /* 0x0282800000007b1d */ /* 0x000fec0000002000 */
[----:B------:R-:W-:Y:S04]  /*6cb0*/  BSSY B0, `(.L_x_3745) ;  /* 0x0000003000007945 */ /* 0x000fe80003800000 */
[----:B------:R-:W-:Y:S05]  /*6cc0*/  @!P0 BRA `(.L_x_3746) ;  /* 0x0000000000048947 */ /* 0x000fea0003800000 */
[----:B------:R-:W-:-:S04]  /*6cd0*/  DEPBAR.LE SB0, 0x1 ;  /* 0x000080400000791a */ /* 0x000fc80000000000 */
.L_x_3746:
[----:B------:R-:W-:Y:S05]  /*6ce0*/  BSYNC B0 ;  /* 0x0000000000007941 */ /* 0x000fea0003800000 */
.L_x_3745:
[----:B------:R-:W-:Y:S06]  /*6cf0*/  BAR.ARV 0xb, 0xa0 ;  /* 0x02c2800000007b1d */ /* 0x000fec0000002000 */
[----:B------:R-:W-:Y:S04]  /*6d00*/  BSSY B0, `(.L_x_3747) ;  /* 0x0000003000007945 */ /* 0x000fe80003800000 */
[----:B------:R-:W-:Y:S05]  /*6d10*/  @!P0 BRA `(.L_x_3748) ;  /* 0x0000000000048947 */ /* 0x000fea0003800000 */
[----:B------:R-:W-:-:S04]  /*6d20*/  DEPBAR.LE SB0, 0x0 ;  /* 0x000080000000791a */ /* 0x000fc80000000000 */
.L_x_3748:
[----:B------:R-:W-:Y:S05]  /*6d30*/  BSYNC B0 ;  /* 0x0000000000007941 */ /* 0x000fea0003800000 */
.L_x_3747:
        /* <DEDUP_REMOVED lines=19> */
.L_x_3750:
[----:B------:R-:W-:Y:S05]  /*6e70*/  BSYNC B0 ;  /* 0x0000000000007941 */ /* 0x000fea0003800000 */
.L_x_3749:
        /* <DEDUP_REMOVED lines=16> */
.L_x_3753:
[----:B------:R-:W2:Y:S04]  /*6f80*/  LDG.E.STRONG.GPU R4, desc[UR38][R2.64] ;  /* 0x0000002602047981 */ /* 0x000ea8000c1ef900 */
[----:B--2---:R-:W-:Y:S01]  /*6f90*/  CCTL.IVALL ;  /* 0x00000000ff00798f */ /* 0x004fe20002000000 */
[----:B------:R-:W-:Y:S05]  /*6fa0*/  YIELD ;  /* 0x0000000000007946 */ /* 0x000fea0003800000 */
[----:B------:R-:W-:-:S13]  /*6fb0*/  ISETP.NE.AND P1, PT, R4, R5, PT ;  /* 0x000000050400720c */ /* 0x000fda0003f25270 */
[----:B------:R-:W-:Y:S05]  /*6fc0*/  @P1 BRA `(.L_x_3753) ;  /* 0xfffffffc00ec1947 */ /* 0x000fea000383ffff */
.L_x_3752:
[----:B------:R-:W-:Y:S05]  /*6fd0*/  BSYNC B0 ;  /* 0x0000000000007941 */ /* 0x000fea0003800000 */
.L_x_3751:
[----:B------:R-:W-:-:S03]  /*6fe0*/  UMOV UR22, 0xffffffff ;  /* 0xffffffff00167882 */ /* 0x000fc60000000000 */
[----:B------:R-:W-:Y:S05]  /*6ff0*/  BRA.DIV UR22, `(.L_x_3754) ;  /* 0x0000003616687947 */ /* 0x000fea000b800000 */
[----:B------:R-:W-:Y:S01]  /*7000*/  NOP ;  /* 0x0000000000007918 */ /* 0x000fe20000000000 */
.L_x_3819:
        /* <DEDUP_REMOVED lines=15> */
.L_x_3756:
[----:B------:R-:W-:Y:S05]  /*7100*/  BSYNC B0 ;  /* 0x0000000000007941 */ /* 0x000fea0003800000 */
.L_x_3755:
        /* <DEDUP_REMOVED lines=14> */
.L_x_3758:
[----:B------:R-:W-:Y:S05]  /*71f0*/  BSYNC B0 ;  /* 0x0000000000007941 */ /* 0x000fea0003800000 */
.L_x_3757:
        /* <DEDUP_REMOVED lines=15> */
.L_x_3760:
[----:B------:R-:W-:Y:S05]  /*72f0*/  BSYNC B0 ;  /* 0x0000000000007941 */ /* 0x000fea0003800000 */
.L_x_3759:
[----:B------:R-:W-:Y:S06]  /*7300*/  BAR.ARV 0xa, 0xa0 ;  /* 0x0282800000007b1d */ /* 0x000fec0000002000 */
[----:B------:R-:W-:Y:S04]  /*7310*/  BSSY B0, `(.L_x_3761) ;  /* 0x0000003000007945 */ /* 0x000fe80003800000 */
[----:B------:R-:W-:Y:S05]  /*7320*/  @!P0 BRA `(.L_x_3762) ;  /* 0x0000000000048947 */ /* 0x000fea0003800000 */
[----:B------:R-:W-:-:S04]  /*7330*/  DEPBAR.LE SB0, 0x1 ;  /* 0x000080400000791a */ /* 0x000fc80000000000 */
.L_x_3762:
[----:B------:R-:W-:Y:S05]  /*7340*/  BSYNC B0 ;  /* 0x0000000000007941 */ /* 0x000fea0003800000 */
.L_x_3761:
[----:B------:R-:W-:Y:S06]  /*7350*/  BAR.ARV 0xb, 0xa0 ;  /* 0x02c2800000007b1d */ /* 0x000fec0000002000 */
[----:B------:R-:W-:Y:S04]  /*7360*/  BSSY B0, `(.L_x_3763) ;  /* 0x0000003000007945 */ /* 0x000fe80003800000 */
[----:B------:R-:W-:Y:S05]  /*7370*/  @!P0 BRA `(.L_x_3764) ;  /* 0x0000000000048947 */ /* 0x000fea0003800000 */
[----:B------:R-:W-:-:S04]  /*7380*/  DEPBAR.LE SB0, 0x0 ;  /* 0x000080000000791a */ /* 0x000fc80000000000 */
.L_x_3764:
[----:B------:R-:W-:Y:S05]  /*7390*/  BSYNC B0 ;  /* 0x0000000000007941 */ /* 0x000fea0003800000 */
.L_x_3763:
        /* <DEDUP_REMOVED lines=19> */
.L_x_3766:
[----:B------:R-:W-:Y:S05]  /*74d0*/  BSYNC B0 ;  /* 0x0000000000007941 */ /* 0x000fea0003800000 */
.L_x_3765:
[----:B------:R-:W-:Y:S02]  /*74e0*/  UIADD3 UR13, UR13, 0x2, URZ ;  /* 0x000000020d0d7890 */ /* 0x000fe4000fffe03f */
[----:B------:R-:W-:Y:S02]  /*74f0*/  UIADD3 UR6, UR6, 0x6000, URZ ;  /* 0x0000600006067890 */ /* 0x000fe4000fffe03f */
[----:B------:R-:W-:-:S06]  /*7500*/  UISETP.GE.AND UP0, UPT, UR13, UR7, UPT ;  /* 0x000000070d00728c */ /* 0x000fcc000bf06270 */
[----:B------:R-:W-:-:S13]  /*7510*/  PLOP3.LUT P1, PT, PT, PT, UP0, 0x80, 0x0 ;  /* 0x000000000000781c */ /* 0x000fda0003f2f008 */
[----:B------:R-:W-:Y:S05]  /*7520*/  @!P1 BRA `(.L_x_3767) ;  /* 0xfffffff000a49947 */ /* 0x000fea000383ffff */
[----:B------:R-:W-:Y:S05]  /*7530*/  BRA `(.L_x_3668) ;  /* 0x0000002c00407947 */ /* 0x000fea0003800000 */
.L_x_3708:
        /* <DEDUP_REMOVED lines=21> */
.L_x_3768:
[----:B------:R-:W1:Y:S01]  /*7690*/  LDC R3, c[0x0][0x8cc] ;  /* 0x00023300ff037b82 */ /* 0x000e620000000800 */
[----:B------:R-:W-:Y:S01]  /*76a0*/  IMAD.MOV.U32 R0, RZ, RZ, R5 ;  /* 0x000000ffff007224 */ /* 0x000fe200078e0005 */
[----:B-1----:R-:W-:-:S13]  /*76b0*/  ISETP.NE.AND P0, PT, R3, 0x1, PT ;  /* 0x000000010300780c */ /* 0x002fda0003f05270 */
[----:B------:R-:W1:Y:S02]  /*76c0*/  @P0 LDC.64 R6, c[0x0][0x8d0] ;  /* 0x00023400ff060b82 */ /* 0x000e640000000a00 */
[----:B-1----:R-:W-:-:S05]  /*76d0*/  @P0 IMAD.HI.U32 R4, R5, R6, RZ ;  /* 0x0000000605040227 */ /* 0x002fca00078e00ff */
[----:B------:R-:W-:-:S05]  /*76e0*/  @P0 SHF.R.U32.HI R0, RZ, R7, R4 ;  /* 0x00000007ff000219 */ /* 0x000fca0000011604 */
[----:B------:R-:W-:-:S07]  /*76f0*/  IMAD R3, R0, R3, RZ ;  /* 0x0000000300037224 */ /* 0x000fce00078e02ff */
.L_x_3769:
        /* <DEDUP_REMOVED lines=23> */
.L_x_3770:
        /* <DEDUP_REMOVED lines=10> */
.L_x_3772:
[----:B------:R-:W2:Y:S02]  /*7910*/  LDC R4, c[0x0][0x8f4] ;  /* 0x00023d00ff047b82 */ /* 0x000ea40000000800 */
.L_x_3771:
        /* <DEDUP_REMOVED lines=52> */
.L_x_3774:
        /* <DEDUP_REMOVED lines=11> */
.L_x_3775:
[----:B------:R-:W-:Y:S05]  /*7d10*/  @!P0 BRA `(.L_x_3776) ;  /* 0x00000000000c8947 */ /* 0x000fea0003800000 */
[----:B------:R-:W2:Y:S04]  /*7d20*/  LDG.E R5, desc[UR38][R2.64] ;  /* 0x0000002602057981 */ /* 0x000ea8000c1e1900 */
[----:B------:R-:W2:Y:S02]  /*7d30*/  LDG.E R4, desc[UR38][R2.64+0x4] ;  /* 0x0000042602047981 */ /* 0x000ea4000c1e1900 */
[----:B--2---:R-:W-:-:S07]  /*7d40*/  IMAD.IADD R4, R4, 0x1, -R5 ;  /* 0x0000000104047824 */ /* 0x004fce00078e0a05 */
.L_x_3776:
        /* <DEDUP_REMOVED lines=73> */
.L_x_3820:
        /* <DEDUP_REMOVED lines=9> */
.L_x_3779:
        /* <DEDUP_REMOVED lines=112> */
.L_x_3790:
[----:B-1----:R-:W-:-:S05]  /*8970*/  IMAD.MOV.U32 R6, RZ, RZ, 0x1 ;  /* 0x00000001ff067424 */ /* 0x002fca00078e00ff */
[----:B------:R-:W-:-:S04]  /*8980*/  SHF.L.U32 R6, R6, 0x1f, RZ ;  /* 0x0000001f06067819 */ /* 0x000fc800000006ff */
[----:B------:R-:W1:Y:S02]  /*8990*/  SYNCS.PHASECHK.TRANS64.TRYWAIT P1, [R0+URZ+0x36438], R6 ;  /* 0x03643806000075a7 */ /* 0x000e64000802017f */
[----:B-1----:R-:W-:Y:S05]  /*89a0*/  @!P1 BRA `(.L_x_3782) ;  /* 0x0000001c002c9947 */ /* 0x002fea0003800000 */
.L_x_3821:
[----:B------:R-:W-:Y:S05]  /*89b0*/  @P0 BRA `(.L_x_3783) ;  /* 0x0000000000140947 */ /* 0x000fea0003800000 */
[----:B------:R-:W-:Y:S01]  /*89c0*/  ISETP.NE.AND P1, PT, R18, RZ, PT ;  /* 0x000000ff1200720c */ /* 0x000fe20003f25270 */
[----:B------:R-:W-:-:S04]  /*89d0*/  IMAD.MOV.U32 R3, RZ, RZ, 0x6100 ;  /* 0x00006100ff037424 */ /* 0x000fc800078e00ff */
[----:B------:R2:W-:Y:S08]  /*89e0*/  SYNCS.ARRIVE.TRANS64 RZ, [R0+URZ+0x36430], R3 ;  /* 0x0364300300ff79a7 */ /* 0x0005f0000800003f */
[----:B------:R-:W-:Y:S05]  /*89f0*/  @!P1 BRA `(.L_x_3783) ;  /* 0x0000000000049947 */ /* 0x000fea0003800000 */
[----:B------:R-:W-:Y:S01]  /*8a00*/  BPT.TRAP 0x1 ;  /* 0x000000040000795c */ /* 0x000fe20000300000 */
.L_x_3783:
        /* <DEDUP_REMOVED lines=48> */
.L_x_3822:
[----:B------:R-:W-:Y:S05]  /*8d10*/  @P0 BRA `(.L_x_3785) ;  /* 0x0000000000140947 */ /* 0x000fea0003800000 */
[----:B------:R-:W-:Y:S01]  /*8d20*/  ISETP.NE.AND P1, PT, R18, RZ, PT ;  /* 0x000000ff1200720c */ /* 0x000fe20003f25270 */
[----:B--2---:R-:W-:-:S04]  /*8d30*/  IMAD.MOV.U32 R3, RZ, RZ, 0x6100 ;  /* 0x00006100ff037424 */ /* 0x004fc800078e00ff */
[----:B------:R3:W-:Y:S08]  /*8d40*/  SYNCS.ARRIVE.TRANS64 RZ, [R0+URZ+0x36418], R3 ;  /* 0x0364180300ff79a7 */ /* 0x0007f0000800003f */
[----:B------:R-:W-:Y:S05]  /*8d50*/  @!P1 BRA `(.L_x_3785) ;  /* 0x0000000000049947 */ /* 0x000fea0003800000 */
[----:B------:R-:W-:Y:S01]  /*8d60*/  BPT.TRAP 0x1 ;  /* 0x000000040000795c */ /* 0x000fe20000300000 */
.L_x_3785:
        /* <DEDUP_REMOVED lines=47> */
.L_x_3823:
        /* <DEDUP_REMOVED lines=8> */
.L_x_3787:
        /* <DEDUP_REMOVED lines=37> */
.L_x_3825:
[----:B------:R-:W-:Y:S05]  /*9330*/  @P0 BRA `(.L_x_3789) ;  /* 0x0000000000140947 */ /* 0x000fea0003800000 */
[----:B------:R-:W-:Y:S01]  /*9340*/  ISETP.NE.AND P1, PT, R18, RZ, PT ;  /* 0x000000ff1200720c */ /* 0x000fe20003f25270 */
[----:B--2---:R-:W-:-:S04]  /*9350*/  IMAD.MOV.U32 R5, RZ, RZ, 0x6100 ;  /* 0x00006100ff057424 */ /* 0x004fc800078e00ff */
[----:B------:R3:W-:Y:S08]  /*9360*/  SYNCS.ARRIVE.TRANS64 RZ, [R0+URZ+0x36410], R5 ;  /* 0x0364100500ff79a7 */ /* 0x0007f0000800003f */
[----:B------:R-:W-:Y:S05]  /*9370*/  @!P1 BRA `(.L_x_3789) ;  /* 0x0000000000049947 */ /* 0x000fea0003800000 */
[----:B------:R-:W-:Y:S01]  /*9380*/  BPT.TRAP 0x1 ;  /* 0x000000040000795c */ /* 0x000fe20000300000 */
.L_x_3789:
        /* <DEDUP_REMOVED lines=44> */
.L_x_3781:
[----:B------:R-:W-:Y:S01]  /*9650*/  ISETP.NE.AND P1, PT, R20, RZ, PT ;  /* 0x000000ff1400720c */ /* 0x000fe20003f25270 */
[----:B------:R-:W-:Y:S02]  /*9660*/  IMAD.MOV.U32 R16, RZ, RZ, 0x1 ;  /* 0x00000001ff107424 */ /* 0x000fe400078e00ff */
[----:B------:R-:W-:-:S10]  /*9670*/  IMAD.MOV.U32 R5, RZ, RZ, R14 ;  /* 0x000000ffff057224 */ /* 0x000fd400078e000e */
[----:B------:R-:W-:Y:S05]  /*9680*/  @!P1 BRA `(.L_x_3780) ;  /* 0x00000004008c9947 */ /* 0x000fea0003800000 */
[----:B------:R-:W2:Y:S02]  /*9690*/  SYNCS.PHASECHK.TRANS64.TRYWAIT P1, [R0+URZ+0x36438], R6 ;  /* 0x03643806000075a7 */ /* 0x000ea4000802017f */
[----:B--2---:R-:W-:Y:S05]  /*96a0*/  @!P1 BRA `(.L_x_3791) ;  /* 0x00000010004c9947 */ /* 0x004fea0003800000 */
.L_x_3826:
[----:B------:R-:W-:Y:S05]  /*96b0*/  @P0 BRA `(.L_x_3792) ;  /* 0x0000000000140947 */ /* 0x000fea0003800000 */
[----:B------:R-:W-:Y:S01]  /*96c0*/  ISETP.NE.AND P1, PT, R18, RZ, PT ;  /* 0x000000ff1200720c */ /* 0x000fe20003f25270 */
[----:B------:R-:W-:-:S04]  /*96d0*/  IMAD.MOV.U32 R5, RZ, RZ, 0x6100 ;  /* 0x00006100ff057424 */ /* 0x000fc800078e00ff */
[----:B------:R3:W-:Y:S08]  /*96e0*/  SYNCS.ARRIVE.TRANS64 RZ, [R0+URZ+0x36430], R5 ;  /* 0x0364300500ff79a7 */ /* 0x0007f0000800003f */
[----:B------:R-:W-:Y:S05]  /*96f0*/  @!P1 BRA `(.L_x_3792) ;  /* 0x0000000000049947 */ /* 0x000fea0003800000 */
[----:B------:R-:W-:Y:S01]  /*9700*/  BPT.TRAP 0x1 ;  /* 0x000000040000795c */ /* 0x000fe20000300000 */
.L_x_3792:
        /* <DEDUP_REMOVED lines=42> */
.L_x_3827:
[----:B------:R-:W-:Y:S01]  /*99b0*/  IMAD.MOV.U32 R16, RZ, RZ, RZ ;  /* 0x000000ffff107224 */ /* 0x000fe200078e00ff */
[----:B------:R-:W-:Y:S06]  /*99c0*/  @P0 BRA `(.L_x_3794) ;  /* 0x0000000000140947 */ /* 0x000fec0003800000 */
[----:B------:R-:W-:Y:S01]  /*99d0*/  ISETP.NE.AND P1, PT, R18, RZ, PT ;  /* 0x000000ff1200720c */ /* 0x000fe20003f25270 */
[----:B-1----:R-:W-:-:S04]  /*99e0*/  IMAD.MOV.U32 R5, RZ, RZ, 0x6100 ;  /* 0x00006100ff057424 */ /* 0x002fc800078e00ff */
[----:B------:R2:W-:Y:S08]  /*99f0*/  SYNCS.ARRIVE.TRANS64 RZ, [R0+URZ+0x36418], R5 ;  /* 0x0364180500ff79a7 */ /* 0x0005f0000800003f */
[----:B------:R-:W-:Y:S05]  /*9a00*/  @!P1 BRA `(.L_x_3794) ;  /* 0x0000000000049947 */ /* 0x000fea0003800000 */
[----:B------:R-:W-:Y:S01]  /*9a10*/  BPT.TRAP 0x1 ;  /* 0x000000040000795c */ /* 0x000fe20000300000 */
.L_x_3794:
        /* <DEDUP_REMOVED lines=42> */
.L_x_3780:
[----:B------:R-:W-:-:S04]  /*9cc0*/  SHF.L.U32 R3, R16, 0x1f, RZ ;  /* 0x0000001f10037819 */ /* 0x000fc800000006ff */
[----:B------:R-:W2:Y:S02]  /*9cd0*/  SYNCS.PHASECHK.TRANS64.TRYWAIT P1, [R0+URZ+0x36438], R3 ;  /* 0x03643803000075a7 */ /* 0x000ea4000802017f */
[----:B--2---:R-:W-:Y:S05]  /*9ce0*/  @!P1 BRA `(.L_x_3795) ;  /* 0x0000000800e49947 */ /* 0x004fea0003800000 */
.L_x_3828:
[----:B------:R-:W-:Y:S05]  /*9cf0*/  @P0 BRA `(.L_x_3796) ;  /* 0x0000000000180947 */ /* 0x000fea0003800000 */
[----:B------:R-:W3:Y:S01]  /*9d00*/  S2R R2, SR_TID.X ;  /* 0x0000000000027919 */ /* 0x000ee20000002100 */
[----:B--2---:R-:W-:-:S04]  /*9d10*/  IMAD.MOV.U32 R3, RZ, RZ, 0x6100 ;  /* 0x00006100ff037424 */ /* 0x004fc800078e00ff */
[----:B------:R4:W-:Y:S01]  /*9d20*/  SYNCS.ARRIVE.TRANS64 RZ, [R0+URZ+0x36430], R3 ;  /* 0x0364300300ff79a7 */ /* 0x0009e2000800003f */
[----:B---3--:R-:W-:-:S13]  /*9d30*/  LOP3.LUT P0, RZ, R2, 0x1f, RZ, 0xc0, !PT ;  /* 0x0000001f02ff7812 */ /* 0x008fda000780c0ff */
[----:B----4-:R-:W-:Y:S05]  /*9d40*/  @!P0 BRA `(.L_x_3796) ;  /* 0x0000000000048947 */ /* 0x010fea0003800000 */
[----:B------:R-:W-:Y:S01]  /*9d50*/  BPT.TRAP 0x1 ;  /* 0x000000040000795c */ /* 0x000fe20000300000 */
.L_x_3796:
        /* <DEDUP_REMOVED lines=44> */
.L_x_3777:
[----:B------:R-:W-:Y:S05]  /*a020*/  BSYNC B0 ;  /* 0x0000000000007941 */ /* 0x000fea0003800000 */
.L_x_3773:
[----:B------:R-:W-:-:S03]  /*a030*/  UMOV UR7, 0xffffffff ;  /* 0xffffffff00077882 */ /* 0x000fc60000000000 */
[----:B------:R-:W-:Y:S05]  /*a040*/  BRA.DIV UR7, `(.L_x_3797) ;  /* 0x0000000a07207947 */ /* 0x000fea000b800000 */
[----:B------:R-:W-:-:S13]  /*a050*/  ELECT P6, URZ, PT ;  /* 0x00000000003f782f */ /* 0x000fda00038c0000 */
.L_x_3831:
[----:B------:R-:W-:Y:S05]  /*a060*/  @!P6 BRA `(.L_x_3668) ;  /* 0x000000000074e947 */ /* 0x000fea0003800000 */
[----:B------:R-:W2:Y:S02]  /*a070*/  LDL.LU R3, [R1+0x4] ;  /* 0x0000040001037983 */ /* 0x000ea40000300800 */
[----:B--2---:R-:W-:-:S04]  /*a080*/  LOP3.LUT R3, R3, 0x2, RZ, 0xfc, !PT ;  /* 0x0000000203037812 */ /* 0x004fc800078efcff */
[----:B------:R-:W-:-:S13]  /*a090*/  ISETP.NE.AND P2, PT, R3, 0x3, PT ;  /* 0x000000030300780c */ /* 0x000fda0003f45270 */
[----:B------:R-:W-:Y:S05]  /*a0a0*/  @!P2 BRA `(.L_x_3798) ;  /* 0x000000000004a947 */ /* 0x000fea0003800000 */
[----:B------:R-:W-:Y:S01]  /*a0b0*/  BPT.TRAP 0x1 ;  /* 0x000000040000795c */ /* 0x000fe20000300000 */
.L_x_3798:
        /* <DEDUP_REMOVED lines=15> */
.L_x_3832:
[----:B------:R-:W2:Y:S02]  /*a1b0*/  SYNCS.PHASECHK.TRANS64.TRYWAIT P0, [R3+URZ], R0 ;  /* 0x00000000030075a7 */ /* 0x000ea4000800017f */
[----:B--2---:R-:W-:Y:S05]  /*a1c0*/  @!P0 BRA `(.L_x_3800) ;  /* 0x0000000400f48947 */ /* 0x004fea0003800000 */
.L_x_3833:
[----:B------:R-:W-:Y:S05]  /*a1d0*/  @!P2 BRA `(.L_x_3801) ;  /* 0x000000000004a947 */ /* 0x000fea0003800000 */
[----:B------:R-:W-:Y:S01]  /*a1e0*/  BPT.TRAP 0x1 ;  /* 0x000000040000795c */ /* 0x000fe20000300000 */
.L_x_3801:
[----:B------:R-:W-:-:S07]  /*a1f0*/  SHF.L.U32 R16, R16, 0x1f, RZ ;  /* 0x0000001f10107819 */ /* 0x000fce00000006ff */
.L_x_3802:
[----:B---3--:R3:W4:Y:S02]  /*a200*/  SYNCS.PHASECHK.TRANS64.TRYWAIT P0, [R9+URZ+0x36438], R16 ;  /* 0x03643810090075a7 */ /* 0x008724000800017f */
[----:B----4-:R-:W-:Y:S05]  /*a210*/  @!P0 NANOSLEEP.SYNCS 0x989680 ;  /* 0x009896800000895d */ /* 0x010fea0003900000 */
[----:B------:R-:W4:Y:S02]  /*a220*/  @!P0 SYNCS.PHASECHK.TRANS64 P0, [R9+URZ+0x36438], R16 ;  /* 0x03643810090085a7 */ /* 0x000f24000800007f */
[----:B----4-:R-:W-:Y:S05]  /*a230*/  @!P0 BRA `(.L_x_3802) ;  /* 0xfffffffc00f08947 */ /* 0x010fea000383ffff */
.L_x_3668:
[----:B------:R-:W-:Y:S05]  /*a240*/  BSYNC B6 ;  /* 0x0000000000067941 */ /* 0x000fea0003800000 */
.L_x_3660:
[----:B------:R-:W-:Y:S05]  /*a250*/  EXIT ;  /* 0x000000000000794d */ /* 0x000fea0003800000 */
.L_x_3678:
[----:B------:R-:W-:Y:S02]  /*a260*/  IMAD.MOV.U32 R12, RZ, RZ, RZ ;  /* 0x000000ffff0c7224 */ /* 0x000fe400078e00ff */
[----:B------:R-:W-:Y:S02]  /*a270*/  IMAD.MOV.U32 R11, RZ, RZ, 0x1f ;  /* 0x0000001fff0b7424 */ /* 0x000fe400078e00ff */
[----:B------:R-:W-:-:S07]  /*a280*/  IMAD.MOV.U32 R15, RZ, RZ, -0x1 ;  /* 0xffffffffff0f7424 */ /* 0x000fce00078e00ff */
[----:B----4-:R-:W-:Y:S05]  /*a290*/  WARPSYNC.COLLECTIVE R15, `(.L_x_3803) ;  /* 0x000000000f087348 */ /* 0x010fea0003c00000 */
[----:B------:R1:W2:Y:S02]  /*a2a0*/  SHFL.IDX P6, R14, R13, R12, R11 ;  /* 0x0000000c0d0e7389 */ /* 0x0002a400000c000b */
[----:B-12-4-:R-:W-:Y:S01]  /*a2b0*/  ENDCOLLECTIVE ;  /* 0x000000000000791b */ /* 0x016fe20003800000 */
.L_x_3803:
[----:B------:R-:W-:Y:S05]  /*a2c0*/  BRA `(.L_x_3804) ;  /* 0xffffff7000d07947 */ /* 0x000fea000383ffff */
.L_x_3680:
[----:B--2---:R-:W-:-:S04]  /*a2d0*/  IMAD.U32 R0, RZ, RZ, UR36 ;  /* 0x00000024ff007e24 */ /* 0x004fc8000f8e00ff */
[----:B------:R2:W3:Y:S03]  /*a2e0*/  SYNCS.PHASECHK.TRANS64.TRYWAIT P0, [R0+URZ+0x36400], R10 ;  /* 0x0364000a000075a7 */ /* 0x0004e6000800017f */
[----:B---3--:R-:W-:Y:S05]  /*a2f0*/  @!P0 NANOSLEEP.SYNCS 0x989680 ;  /* 0x009896800000895d */ /* 0x008fea0003900000 */
[----:B------:R-:W3:Y:S02]  /*a300*/  @!P0 SYNCS.PHASECHK.TRANS64 P0, [R0+URZ+0x36400], R10 ;  /* 0x0364000a000085a7 */ /* 0x000ee4000800007f */
[----:B---3--:R-:W-:Y:S05]  /*a310*/  @!P0 BRA `(.L_x_3680) ;  /* 0xfffffffc00ec8947 */ /* 0x008fea000383ffff */
[----:B------:R-:W-:Y:S05]  /*a320*/  BRA `(.L_x_3679) ;  /* 0xffffff74000c7947 */ /* 0x000fea000383ffff */
.L_x_3684:
[----:B---3--:R3:W4:Y:S02]  /*a330*/  SYNCS.PHASECHK.TRANS64.TRYWAIT P1, [R3+URZ+0x36410], R10 ;  /* 0x0364100a030075a7 */ /* 0x008724000802017f */
[----:B----4-:R-:W-:Y:S05]  /*a340*/  @!P1 NANOSLEEP.SYNCS 0x989680 ;  /* 0x009896800000995d */ /* 0x010fea0003900000 */
[----:B------:R-:W4:Y:S02]  /*a350*/  @!P1 SYNCS.PHASECHK.TRANS64 P1, [R3+URZ+0x36410], R10 ;  /* 0x0364100a030095a7 */ /* 0x000f24000802007f */
[----:B----4-:R-:W-:Y:S05]  /*a360*/  @!P1 BRA `(.L_x_3684) ;  /* 0xfffffffc00f09947 */ /* 0x010fea000383ffff */
[----:B------:R-:W-:Y:S05]  /*a370*/  BRA `(.L_x_3683) ;  /* 0xffffff7800cc7947 */ /* 0x000fea000383ffff */
.L_x_3688:
[----:B-1----:R-:W-:-:S04]  /*a380*/  IMAD.U32 R121, RZ, RZ, UR36 ;  /* 0x00000024ff797e24 */ /* 0x002fc8000f8e00ff */
[----:B------:R1:W2:Y:S03]  /*a390*/  SYNCS.PHASECHK.TRANS64.TRYWAIT P1, [R121+URZ+0x36430], R14 ;  /* 0x0364300e790075a7 */ /* 0x0002a6000802017f */
[----:B--2---:R-:W-:Y:S05]  /*a3a0*/  @!P1 NANOSLEEP.SYNCS 0x989680 ;  /* 0x009896800000995d */ /* 0x004fea0003900000 */
[----:B------:R-:W2:Y:S02]  /*a3b0*/  @!P1 SYNCS.PHASECHK.TRANS64 P1, [R121+URZ+0x36430], R14 ;  /* 0x0364300e790095a7 */ /* 0x000ea4000802007f */
[----:B--2---:R-:W-:Y:S05]  /*a3c0*/  @!P1 BRA `(.L_x_3688) ;  /* 0xfffffffc00ec9947 */ /* 0x004fea000383ffff */
[----:B------:R-:W-:Y:S05]  /*a3d0*/  BRA `(.L_x_3687) ;  /* 0xffffff8000f07947 */ /* 0x000fea000383ffff */
.L_x_3695:
[----:B------:R-:W-:Y:S01]  /*a3e0*/  BSSY B0, `(.L_x_3805) ;  /* 0x0000005000007945 */ /* 0x000fe20003800000 */
[----:B------:R-:W-:-:S07]  /*a3f0*/  IMAD.MOV.U32 R15, RZ, RZ, -0x1 ;  /* 0xffffffffff0f7424 */ /* 0x000fce00078e00ff */
[----:B------:R-:W-:Y:S05]  /*a400*/  WARPSYNC.COLLECTIVE R15, `(.L_x_3806) ;  /* 0x000000000f087348 */ /* 0x000fea0003c00000 */
[----:B------:R-:W-:Y:S01]  /*a410*/  NOP ;  /* 0x0000000000007918 */ /* 0x000fe20000000000 */
[----:B------:R-:W-:Y:S01]  /*a420*/  ENDCOLLECTIVE ;  /* 0x000000000000791b */ /* 0x000fe20003800000 */
.L_x_3806:
[----:B------:R-:W-:Y:S05]  /*a430*/  BSYNC B0 ;  /* 0x0000000000007941 */ /* 0x000fea0003800000 */
.L_x_3805:
[----:B------:R-:W-:Y:S05]  /*a440*/  BRA `(.L_x_3807) ;  /* 0xffffffa400fc7947 */ /* 0x000fea000383ffff */
.L_x_3704:
[----:B------:R-:W-:Y:S01]  /*a450*/  BSSY B0, `(.L_x_3808) ;  /* 0x0000005000007945 */ /* 0x000fe20003800000 */
[----:B------:R-:W-:-:S07]  /*a460*/  IMAD.MOV.U32 R15, RZ, RZ, -0x1 ;  /* 0xffffffffff0f7424 */ /* 0x000fce00078e00ff */
[----:B-1----:R-:W-:Y:S05]  /*a470*/  WARPSYNC.COLLECTIVE R15, `(.L_x_3809) ;  /* 0x000000000f087348 */ /* 0x002fea0003c00000 */
[----:B------:R-:W-:Y:S01]  /*a480*/  NOP ;  /* 0x0000000000007918 */ /* 0x000fe20000000000 */
[----:B-1----:R-:W-:Y:S01]  /*a490*/  ENDCOLLECTIVE ;  /* 0x000000000000791b */ /* 0x002fe20003800000 */
.L_x_3809:
[----:B------:R-:W-:Y:S05]  /*a4a0*/  BSYNC B0 ;  /* 0x0000000000007941 */ /* 0x000fea0003800000 */
.L_x_3808:
[----:B------:R-:W-:Y:S05]  /*a4b0*/  BRA `(.L_x_3810) ;  /* 0xffffffa800e87947 */ /* 0x000fea000383ffff */
.L_x_3721:
[----:B------:R-:W-:Y:S01]  /*a4c0*/  BSSY B0, `(.L_x_3811) ;  /* 0x0000005000007945 */ /* 0x000fe20003800000 */
[----:B------:R-:W-:-:S07]  /*a4d0*/  IMAD.MOV.U32 R15, RZ, RZ, -0x1 ;  /* 0xffffffffff0f7424 */ /* 0x000fce00078e00ff */
[----:B------:R-:W-:Y:S05]  /*a4e0*/  WARPSYNC.COLLECTIVE R15, `(.L_x_3812) ;  /* 0x000000000f087348 */ /* 0x000fea0003c00000 */
[----:B------:R-:W-:Y:S01]  /*a4f0*/  NOP ;  /* 0x0000000000007918 */ /* 0x000fe20000000000 */
[----:B------:R-:W-:Y:S01]  /*a500*/  ENDCOLLECTIVE ;  /* 0x000000000000791b */ /* 0x000fe20003800000 */
.L_x_3812:
[----:B------:R-:W-:Y:S05]  /*a510*/  BSYNC B0 ;  /* 0x0000000000007941 */ /* 0x000fea0003800000 */
.L_x_3811:
[----:B------:R-:W-:Y:S05]  /*a520*/  BRA `(.L_x_3813) ;  /* 0xffffffb800e07947 */ /* 0x000fea000383ffff */
.L_x_3738:
[----:B------:R-:W-:Y:S01]  /*a530*/  BSSY B0, `(.L_x_3814) ;  /* 0x0000005000007945 */ /* 0x000fe20003800000 */
[----:B------:R-:W-:-:S07]  /*a540*/  IMAD.MOV.U32 R15, RZ, RZ, -0x1 ;  /* 0xffffffffff0f7424 */ /* 0x000fce00078e00ff */
[----:B------:R-:W-:Y:S05]  /*a550*/  WARPSYNC.COLLECTIVE R15, `(.L_x_3815) ;  /* 0x000000000f087348 */ /* 0x000fea0003c00000 */
[----:B------:R-:W-:Y:S01]  /*a560*/  NOP ;  /* 0x0000000000007918 */ /* 0x000fe20000000000 */
[----:B------:R-:W-:Y:S01]  /*a570*/  ENDCOLLECTIVE ;  /* 0x000000000000791b */ /* 0x000fe20003800000 */
.L_x_3815:
[----:B------:R-:W-:Y:S05]  /*a580*/  BSYNC B0 ;  /* 0x0000000000007941 */ /* 0x000fea0003800000 */
.L_x_3814:
[----:B------:R-:W-:Y:S05]  /*a590*/  BRA `(.L_x_3816) ;  /* 0xffffffc000f47947 */ /* 0x000fea000383ffff */
.L_x_3754:
[----:B------:R-:W-:Y:S01]  /*a5a0*/  BSSY B0, `(.L_x_3817) ;  /* 0x0000005000007945 */ /* 0x000fe20003800000 */
[----:B------:R-:W-:-:S07]  /*a5b0*/  IMAD.MOV.U32 R15, RZ, RZ, -0x1 ;  /* 0xffffffffff0f7424 */ /* 0x000fce00078e00ff */
[----:B------:R-:W-:Y:S05]  /*a5c0*/  WARPSYNC.COLLECTIVE R15, `(.L_x_3818) ;  /* 0x000000000f087348 */ /* 0x000fea0003c00000 */
[----:B------:R-:W-:Y:S01]  /*a5d0*/  NOP ;  /* 0x0000000000007918 */ /* 0x000fe20000000000 */
[----:B------:R-:W-:Y:S01]  /*a5e0*/  ENDCOLLECTIVE ;  /* 0x000000000000791b */ /* 0x000fe20003800000 */
.L_x_3818:
[----:B------:R-:W-:Y:S05]  /*a5f0*/  BSYNC B0 ;  /* 0x0000000000007941 */ /* 0x000fea0003800000 */
.L_x_3817:
[----:B------:R-:W-:Y:S05]  /*a600*/  BRA `(.L_x_3819) ;  /* 0xffffffc800807947 */ /* 0x000fea000383ffff */
.L_x_3778:
[----:B-1----:R1:W2:Y:S02]  /*a610*/  SYNCS.PHASECHK.TRANS64.TRYWAIT P1, [R0+URZ+0x36420], R6 ;  /* 0x03642006000075a7 */ /* 0x0022a4000802017f */
[----:B--2---:R-:W-:Y:S05]  /*a620*/  @!P1 NANOSLEEP.SYNCS 0x989680 ;  /* 0x009896800000995d */ /* 0x004fea0003900000 */
[----:B------:R-:W2:Y:S02]  /*a630*/  @!P1 SYNCS.PHASECHK.TRANS64 P1, [R0+URZ+0x36420], R6 ;  /* 0x03642006000095a7 */ /* 0x000ea4000802007f */
[----:B--2---:R-:W-:Y:S05]  /*a640*/  @!P1 BRA `(.L_x_3778) ;  /* 0xfffffffc00f09947 */ /* 0x004fea000383ffff */
[----:B------:R-:W-:Y:S05]  /*a650*/  BRA `(.L_x_3820) ;  /* 0xffffffd800e07947 */ /* 0x000fea000383ffff */
.L_x_3782:
[----:B-1----:R1:W2:Y:S02]  /*a660*/  SYNCS.PHASECHK.TRANS64.TRYWAIT P1, [R0+URZ+0x36438], R6 ;  /* 0x03643806000075a7 */ /* 0x0022a4000802017f */
[----:B--2---:R-:W-:Y:S05]  /*a670*/  @!P1 NANOSLEEP.SYNCS 0x989680 ;  /* 0x009896800000995d */ /* 0x004fea0003900000 */
[----:B------:R-:W2:Y:S02]  /*a680*/  @!P1 SYNCS.PHASECHK.TRANS64 P1, [R0+URZ+0x36438], R6 ;  /* 0x03643806000095a7 */ /* 0x000ea4000802007f */
[----:B--2---:R-:W-:Y:S05]  /*a690*/  @!P1 BRA `(.L_x_3782) ;  /* 0xfffffffc00f09947 */ /* 0x004fea000383ffff */
[----:B------:R-:W-:Y:S05]  /*a6a0*/  BRA `(.L_x_3821) ;  /* 0xffffffe000c07947 */ /* 0x000fea000383ffff */
.L_x_3784:
[----:B--2---:R2:W3:Y:S02]  /*a6b0*/  SYNCS.PHASECHK.TRANS64.TRYWAIT P1, [R0+URZ+0x36428], R3 ;  /* 0x03642803000075a7 */ /* 0x0044e4000802017f */
[----:B---3--:R-:W-:Y:S05]  /*a6c0*/  @!P1 NANOSLEEP.SYNCS 0x989680 ;  /* 0x009896800000995d */ /* 0x008fea0003900000 */
[----:B------:R-:W3:Y:S02]  /*a6d0*/  @!P1 SYNCS.PHASECHK.TRANS64 P1, [R0+URZ+0x36428], R3 ;  /* 0x03642803000095a7 */ /* 0x000ee4000802007f */
[----:B---3--:R-:W-:Y:S05]  /*a6e0*/  @!P1 BRA `(.L_x_3784) ;  /* 0xfffffffc00f09947 */ /* 0x008fea000383ffff */
[----:B------:R-:W-:Y:S05]  /*a6f0*/  BRA `(.L_x_3822) ;  /* 0xffffffe400847947 */ /* 0x000fea000383ffff */
.L_x_3786:
        /* <DEDUP_REMOVED lines=8> */
.L_x_3788:
[----:B------:R-:W-:-:S07]  /*a780*/  SHF.L.U32 R5, R7, 0x1f, RZ ;  /* 0x0000001f07057819 */ /* 0x000fce00000006ff */
.L_x_3824:
[----:B--2---:R2:W3:Y:S02]  /*a790*/  SYNCS.PHASECHK.TRANS64.TRYWAIT P1, [R0+URZ+0x36420], R5 ;  /* 0x03642005000075a7 */ /* 0x0044e4000802017f */
[----:B---3--:R-:W-:Y:S05]  /*a7a0*/  @!P1 NANOSLEEP.SYNCS 0x989680 ;  /* 0x009896800000995d */ /* 0x008fea0003900000 */
[----:B------:R-:W3:Y:S02]  /*a7b0*/  @!P1 SYNCS.PHASECHK.TRANS64 P1, [R0+URZ+0x36420], R5 ;  /* 0x03642005000095a7 */ /* 0x000ee4000802007f */
[----:B---3--:R-:W-:Y:S05]  /*a7c0*/  @!P1 BRA `(.L_x_3824) ;  /* 0xfffffffc00f09947 */ /* 0x008fea000383ffff */
[----:B------:R-:W-:Y:S05]  /*a7d0*/  BRA `(.L_x_3825) ;  /* 0xffffffe800d47947 */ /* 0x000fea000383ffff */
.L_x_3791:
[----:B--2---:R2:W3:Y:S02]  /*a7e0*/  SYNCS.PHASECHK.TRANS64.TRYWAIT P1, [R0+URZ+0x36438], R6 ;  /* 0x03643806000075a7 */ /* 0x0044e4000802017f */
[----:B---3--:R-:W-:Y:S05]  /*a7f0*/  @!P1 NANOSLEEP.SYNCS 0x989680 ;  /* 0x009896800000995d */ /* 0x008fea0003900000 */
[----:B------:R-:W3:Y:S02]  /*a800*/  @!P1 SYNCS.PHASECHK.TRANS64 P1, [R0+URZ+0x36438], R6 ;  /* 0x03643806000095a7 */ /* 0x000ee4000802007f */
[----:B---3--:R-:W-:Y:S05]  /*a810*/  @!P1 BRA `(.L_x_3791) ;  /* 0xfffffffc00f09947 */ /* 0x008fea000383ffff */
[----:B------:R-:W-:Y:S05]  /*a820*/  BRA `(.L_x_3826) ;  /* 0xffffffec00a07947 */ /* 0x000fea000383ffff */
.L_x_3793:
[----:B-1----:R1:W2:Y:S02]  /*a830*/  SYNCS.PHASECHK.TRANS64.TRYWAIT P1, [R0+URZ+0x36428], R5 ;  /* 0x03642805000075a7 */ /* 0x0022a4000802017f */
[----:B--2---:R-:W-:Y:S05]  /*a840*/  @!P1 NANOSLEEP.SYNCS 0x989680 ;  /* 0x009896800000995d */ /* 0x004fea0003900000 */
[----:B------:R-:W2:Y:S02]  /*a850*/  @!P1 SYNCS.PHASECHK.TRANS64 P1, [R0+URZ+0x36428], R5 ;  /* 0x03642805000095a7 */ /* 0x000ea4000802007f */
[----:B--2---:R-:W-:Y:S05]  /*a860*/  @!P1 BRA `(.L_x_3793) ;  /* 0xfffffffc00f09947 */ /* 0x004fea000383ffff */
[----:B------:R-:W-:Y:S05]  /*a870*/  BRA `(.L_x_3827) ;  /* 0xfffffff0004c7947 */ /* 0x000fea000383ffff */
.L_x_3795:
[----:B--2---:R2:W3:Y:S02]  /*a880*/  SYNCS.PHASECHK.TRANS64.TRYWAIT P1, [R0+URZ+0x36438], R3 ;  /* 0x03643803000075a7 */ /* 0x0044e4000802017f */
[----:B---3--:R-:W-:Y:S05]  /*a890*/  @!P1 NANOSLEEP.SYNCS 0x989680 ;  /* 0x009896800000995d */ /* 0x008fea0003900000 */
[----:B------:R-:W3:Y:S02]  /*a8a0*/  @!P1 SYNCS.PHASECHK.TRANS64 P1, [R0+URZ+0x36438], R3 ;  /* 0x03643803000095a7 */ /* 0x000ee4000802007f */
[----:B---3--:R-:W-:Y:S05]  /*a8b0*/  @!P1 BRA `(.L_x_3795) ;  /* 0xfffffffc00f09947 */ /* 0x008fea000383ffff */
[----:B------:R-:W-:Y:S05]  /*a8c0*/  BRA `(.L_x_3828) ;  /* 0xfffffff400087947 */ /* 0x000fea000383ffff */
.L_x_3797:
[----:B------:R-:W-:Y:S01]  /*a8d0*/  BSSY B0, `(.L_x_3829) ;  /* 0x0000006000007945 */ /* 0x000fe20003800000 */
[----:B------:R-:W-:-:S07]  /*a8e0*/  IMAD.MOV.U32 R15, RZ, RZ, -0x1 ;  /* 0xffffffffff0f7424 */ /* 0x000fce00078e00ff */
[----:B------:R-:W-:Y:S05]  /*a8f0*/  WARPSYNC.COLLECTIVE R15, `(.L_x_3830) ;  /* 0x000000000f0c7348 */ /* 0x000fea0003c00000 */
[----:B------:R-:W-:Y:S02]  /*a900*/  ELECT P6, UR62, PT ;  /* 0x00000000003e782f */ /* 0x000fe400038c0000 */
[----:B------:R-:W-:Y:S01]  /*a910*/  MOV R14, UR62 ;  /* 0x0000003e000e7c02 */ /* 0x000fe20008000f00 */
[----:B------:R-:W-:Y:S10]  /*a920*/  ENDCOLLECTIVE ;  /* 0x000000000000791b */ /* 0x000ff40003800000 */
.L_x_3830:
[----:B------:R-:W-:Y:S05]  /*a930*/  BSYNC B0 ;  /* 0x0000000000007941 */ /* 0x000fea0003800000 */
.L_x_3829:
[----:B------:R-:W-:Y:S05]  /*a940*/  BRA `(.L_x_3831) ;  /* 0xfffffff400c47947 */ /* 0x000fea000383ffff */
.L_x_3799:
[----:B-1----:R1:W2:Y:S02]  /*a950*/  SYNCS.PHASECHK.TRANS64.TRYWAIT P0, [R7+URZ], R4 ;  /* 0x00000004070075a7 */ /* 0x0022a4000800017f */
[----:B--2---:R-:W-:Y:S05]  /*a960*/  @!P0 NANOSLEEP.SYNCS 0x989680 ;  /* 0x009896800000895d */ /* 0x004fea0003900000 */
[----:B------:R-:W2:Y:S02]  /*a970*/  @!P0 SYNCS.PHASECHK.TRANS64 P0, [R7+URZ], R4 ;  /* 0x00000004070085a7 */ /* 0x000ea4000800007f */
[----:B--2---:R-:W-:Y:S05]  /*a980*/  @!P0 BRA `(.L_x_3799) ;  /* 0xfffffffc00f08947 */ /* 0x004fea000383ffff */
[----:B------:R-:W-:Y:S05]  /*a990*/  BRA `(.L_x_3832) ;  /* 0xfffffff800047947 */ /* 0x000fea000383ffff */
.L_x_3800:
[----:B--2---:R2:W3:Y:S02]  /*a9a0*/  SYNCS.PHASECHK.TRANS64.TRYWAIT P0, [R3+URZ], R0 ;  /* 0x00000000030075a7 */ /* 0x0044e4000800017f */
[----:B---3--:R-:W-:Y:S05]  /*a9b0*/  @!P0 NANOSLEEP.SYNCS 0x989680 ;  /* 0x009896800000895d */ /* 0x008fea0003900000 */
[----:B------:R-:W3:Y:S02]  /*a9c0*/  @!P0 SYNCS.PHASECHK.TRANS64 P0, [R3+URZ], R0 ;  /* 0x00000000030085a7 */ /* 0x000ee4000800007f */
[----:B---3--:R-:W-:Y:S05]  /*a9d0*/  @!P0 BRA `(.L_x_3800) ;  /* 0xfffffffc00f08947 */ /* 0x008fea000383ffff */
[----:B------:R-:W-:Y:S05]  /*a9e0*/  BRA `(.L_x_3833) ;  /* 0xfffffff400f87947 */ /* 0x000fea000383ffff */
.L_x_3834:
        /* <DEDUP_REMOVED lines=9> */
.L_x_3881:


//--------------------- .text._ZN7cutlass13device_kernelIN5flash22FlashAttnBwdPreprocessIN4cute5tupleIJNS3_1CILi64EEENS5_ILi192EEEEEENS_10bfloat16_tEfNS_4arch4Sm90ELb1ELb1EEEEEvNT_6ParamsE --------------------------
	.section	.text._ZN7cutlass13device_kernelIN5flash22FlashAttnBwdPreprocessIN4cute5tupleIJNS3_1CILi64EEENS5_ILi192EEEEEENS_10bfloat16_tEfNS_4arch4Sm90ELb1ELb1EEEEEvNT_6ParamsE,"ax",@progbits
	.align	128
.text._ZN7cutlass13device_kernelIN5flash22FlashAttnBwdPreprocessIN4cute5tupleIJNS3_1CILi64EEENS5_ILi192EEEEEENS_10bfloat16_tEfNS_4arch4Sm90ELb1ELb1EEEEEvNT_6ParamsE:
        .type           _ZN7cutlass13device_kernelIN5flash22FlashAttnBwdPreprocessIN4cute5tupleIJNS3_1CILi64EEENS5_ILi192EEEEEENS_10bfloat16_tEfNS_4arch4Sm90ELb1ELb1EEEEEvNT_6ParamsE,@function
        .size           _ZN7cutlass13device_kernelIN5flash22FlashAttnBwdPreprocessIN4cute5tupleIJNS3_1CILi64EEENS5_ILi192EEEEEENS_10bfloat16_tEfNS_4arch4Sm90ELb1ELb1EEEEEvNT_6ParamsE,(.L_x_3882 - _ZN7cutlass13device_kernelIN5flash22FlashAttnBwdPreprocessIN4cute5tupleIJNS3_1CILi64EEENS5_ILi192EEEEEENS_10bfloat16_tEfNS_4arch4Sm90ELb1ELb1EEEEEvNT_6ParamsE)
        .other          _ZN7cutlass13device_kernelIN5flash22FlashAttnBwdPreprocessIN4cute5tupleIJNS3_1CILi64EEENS5_ILi192EEEEEENS_10bfloat16_tEfNS_4arch4Sm90ELb1ELb1EEEEEvNT_6ParamsE,@"STO_CUDA_ENTRY STV_DEFAULT"
_ZN7cutlass13device_kernelIN5flash22FlashAttnBwdPreprocessIN4cute5tupleIJNS3_1CILi64EEENS5_ILi192EEEEEENS_10bfloat16_tEfNS_4arch4Sm90ELb1ELb1EEEEEvNT_6ParamsE:
        /* <DEDUP_REMOVED lines=17> */
[----:B------:R-:W0:Y:S01]  /*0110*/  S2UR UR6, SR_CTAID.Y ;  /* 0x00000000000679c3 */ /* 0x000e220000002600 */
[----:B------:R-:W1:Y:S02]  /*0120*/  S2R R61, SR_CTAID.X ;  /* 0x00000000003d7919 */ /* 0x000e640000002500 */
[----:B------:R-:W-:Y:S01]  /*0130*/  ISETP.NE.AND.EX P1, PT, R9, RZ, PT, P1 ;  /* 0x000000ff0900720c */ /* 0x000fe20003f25310 */
[----:B------:R-:W3:Y:S01]  /*0140*/  S2R R59, SR_TID.X ;  /* 0x00000000003b7919 */ /* 0x000ee20000002100 */
[----:B-1----:R-:W-:Y:S01]  /*0150*/  IMAD.SHL.U32 R60, R61, 0x40, RZ ;  /* 0x000000403d3c7824 */ /* 0x002fe200078e00ff */
[----:B0-2---:R-:W-:Y:S10]  /*0160*/  @P2 BRA `(.L_x_3835) ;  /* 0x0000000000102947 */ /* 0x005ff40003800000 */
[----:B------:R-:W-:Y:S05]  /*0170*/  @!P0 BRA `(.L_x_3835) ;  /* 0x00000000000c8947 */ /* 0x000fea0003800000 */
[----:B------:R-:W2:Y:S04]  /*0180*/  LDG.E R0, desc[UR4][R2.64] ;  /* 0x0000000402007981 */ /* 0x000ea8000c1e1900 */
[----:B-----5:R-:W2:Y:S02]  /*0190*/  LDG.E R67, desc[UR4][R2.64+0x4] ;  /* 0x0000040402437981 */ /* 0x020ea4000c1e1900 */
[----:B--2---:R-:W-:-:S07]  /*01a0*/  IMAD.IADD R67, R67, 0x1, -R0 ;  /* 0x0000000143437824 */ /* 0x004fce00078e0a00 */
.L_x_3835:
[----:B-----5:R-:W-:-:S13]  /*01b0*/  ISETP.LE.AND P2, PT, R67, R60, PT ;  /* 0x0000003c4300720c */ /* 0x020fda0003f43270 */
[----:B------:R-:W-:Y:S05]  /*01c0*/  @P1 EXIT P2 ;  /* 0x000000000000194d */ /* 0x000fea0001000000 */
[----:B------:R-:W0:Y:S01]  /*01d0*/  LDC.64 R16, c[0x0][0x230] ;  /* 0x00008c00ff107b82 */ /* 0x000e220000000a00 */
[----:B---3--:R-:W-:Y:S01]  /*01e0*/  SHF.R.S32.HI R0, RZ, 0x1f, R59 ;  /* 0x0000001fff007819 */ /* 0x008fe2000001143b */
[----:B------:R-:W-:Y:S01]  /*01f0*/  IMAD.IADD R57, R67, 0x1, -R60 ;  /* 0x0000000143397824 */ /* 0x000fe200078e0a3c */
[----:B------:R-:W-:Y:S01]  /*0200*/  USHF.R.S32.HI UR7, URZ, 0x1f, UR6 ;  /* 0x0000001f3f077899 */ /* 0x000fe20008011406 */
[----:B------:R-:W-:Y:S02]  /*0210*/  CS2R R8, SRZ ;  /* 0x0000000000087805 */ /* 0x000fe4000001ff00 */
[----:B------:R-:W-:Y:S01]  /*0220*/  LEA.HI R56, R0, R59, RZ, 0x3 ;  /* 0x0000003b00387211 */ /* 0x000fe200078f18ff */
[----:B------:R-:W-:Y:S01]  /*0230*/  BSSY B0, `(.L_x_3836) ;  /* 0x000002a000007945 */ /* 0x000fe20003800000 */
[----:B------:R-:W-:Y:S02]  /*0240*/  ISETP.GE.AND P2, PT, R59, R57, PT ;  /* 0x000000393b00720c */ /* 0x000fe40003f46270 */
[----:B------:R-:W-:-:S02]  /*0250*/  LOP3.LUT R58, R56, 0xfffffff8, RZ, 0xc0, !PT ;  /* 0xfffffff8383a7812 */ /* 0x000fc400078ec0ff */
[C---:B------:R-:W-:Y:S02]  /*0260*/  ISETP.GT.OR P2, PT, R59.reuse, 0x3f, P2 ;  /* 0x0000003f3b00780c */ /* 0x040fe40001744670 */
[-C--:B------:R-:W-:Y:S01]  /*0270*/  @P0 LEA R0, R66, R7.reuse, 0x6 ;  /* 0x0000000742000211 */ /* 0x080fe200078e30ff */
[----:B------:R-:W-:Y:S01]  /*0280*/  IMAD.IADD R58, R59, 0x1, -R58 ;  /* 0x000000013b3a7824 */ /* 0x000fe200078e0a3a */
[----:B------:R-:W-:Y:S02]  /*0290*/  @P0 MOV R8, R7 ;  /* 0x0000000700080202 */ /* 0x000fe40000000f00 */
[----:B------:R-:W-:Y:S01]  /*02a0*/  @P0 SHF.R.S32.HI R3, RZ, 0x1f, R0 ;  /* 0x0000001fff030819 */ /* 0x000fe20000011400 */
[----:B------:R-:W-:Y:S01]  /*02b0*/  IMAD.SHL.U32 R62, R58, 0x8, RZ ;  /* 0x000000083a3e7824 */ /* 0x000fe200078e00ff */
[----:B------:R-:W-:Y:S02]  /*02c0*/  SHF.R.S32.HI R56, RZ, 0x3, R56 ;  /* 0x00000003ff387819 */ /* 0x000fe40000011438 */
[----:B------:R-:W-:-:S02]  /*02d0*/  @P0 LEA.HI R0, R3, R0, RZ, 0x6 ;  /* 0x0000000003000211 */ /* 0x000fc400078f30ff */
[----:B------:R-:W-:Y:S01]  /*02e0*/  SHF.R.S32.HI R63, RZ, 0x1f, R62 ;  /* 0x0000001fff3f7819 */ /* 0x000fe2000001143e */
[----:B0-----:R-:W-:Y:S01]  /*02f0*/  IMAD R2, R16, UR7, RZ ;  /* 0x0000000710027c24 */ /* 0x001fe2000f8e02ff */
[----:B------:R-:W-:Y:S02]  /*0300*/  SHF.R.S32.HI R3, RZ, 0x1f, R66 ;  /* 0x0000001fff037819 */ /* 0x000fe40000011442 */
[----:B------:R-:W-:Y:S01]  /*0310*/  @P0 SHF.R.S32.HI R9, RZ, 0x1f, R7 ;  /* 0x0000001fff090819 */ /* 0x000fe20000011407 */
[----:B------:R-:W-:Y:S01]  /*0320*/  IMAD R17, R17, UR6, R2 ;  /* 0x0000000611117c24 */ /* 0x000fe2000f8e0202 */
[----:B------:R-:W-:Y:S01]  /*0330*/  IADD3 R64, P3, R56, R8, RZ ;  /* 0x0000000838407210 */ /* 0x000fe20007f7e0ff */
[----:B------:R-:W-:Y:S01]  /*0340*/  IMAD.WIDE.U32 R14, R16, UR6, R62 ;  /* 0x00000006100e7c25 */ /* 0x000fe2000f8e003e */
[----:B------:R-:W-:Y:S02]  /*0350*/  SEL R6, R66, RZ, !P1 ;  /* 0x000000ff42067207 */ /* 0x000fe40004800000 */
[----:B------:R-:W-:Y:S01]  /*0360*/  MOV R5, 0x7f800000 ;  /* 0x7f80000000057802 */ /* 0x000fe20000000f00 */
[----:B------:R-:W-:Y:S01]  /*0370*/  IMAD.MOV.U32 R7, RZ, RZ, RZ ;  /* 0x000000ffff077224 */ /* 0x000fe200078e00ff */
[----:B------:R-:W-:-:S02]  /*0380*/  SHF.R.S32.HI R4, RZ, 0x1f, R56 ;  /* 0x0000001fff047819 */ /* 0x000fc40000011438 */
[----:B------:R-:W-:Y:S01]  /*0390*/  SEL R3, R3, RZ, !P1 ;  /* 0x000000ff03037207 */ /* 0x000fe20004800000 */
[----:B------:R-:W-:Y:S06]  /*03a0*/  @P2 BRA `(.L_x_3837) ;  /* 0x0000000000482947 */ /* 0x000fec0003800000 */
[----:B------:R-:W0:Y:S01]  /*03b0*/  LDC.64 R12, c[0x0][0x290] ;  /* 0x0000a400ff0c7b82 */ /* 0x000e220000000a00 */
[----:B------:R-:W-:Y:S01]  /*03c0*/  SHF.R.S32.HI R5, RZ, 0x1f, R60 ;  /* 0x0000001fff057819 */ /* 0x000fe2000001143c */
[----:B------:R-:W-:Y:S01]  /*03d0*/  ULDC.64 UR8, c[0x0][0x298] ;  /* 0x0000a60000087ab9 */ /* 0x000fe20000000a00 */
[--C-:B------:R-:W-:Y:S02]  /*03e0*/  SHF.R.S32.HI R2, RZ, 0x1f, R59.reuse ;  /* 0x0000001fff027819 */ /* 0x100fe4000001143b */
[----:B------:R-:W-:-:S04]  /*03f0*/  IADD3 R10, P1, P2, R8, R60, R59 ;  /* 0x0000003c080a7210 */ /* 0x000fc80007a3e03b */
[----:B------:R-:W-:Y:S01]  /*0400*/  IADD3.X R11, R9, R5, R2, P1, P2 ;  /* 0x00000005090b7210 */ /* 0x000fe20000fe4402 */
[C---:B0-----:R-:W-:Y:S02]  /*0410*/  IMAD R2, R12.reuse, UR7, RZ ;  /* 0x000000070c027c24 */ /* 0x041fe4000f8e02ff */
[----:B------:R-:W-:-:S04]  /*0420*/  IMAD.WIDE.U32 R10, R12, UR6, R10 ;  /* 0x000000060c0a7c25 */ /* 0x000fc8000f8e000a */
[----:B------:R-:W-:Y:S02]  /*0430*/  IMAD R5, R13, UR6, R2 ;  /* 0x000000060d057c24 */ /* 0x000fe4000f8e0202 */
[----:B------:R-:W-:Y:S02]  /*0440*/  IMAD R13, R3, UR8, RZ ;  /* 0x00000008030d7c24 */ /* 0x000fe4000f8e02ff */
[----:B------:R-:W-:Y:S02]  /*0450*/  IMAD.IADD R11, R11, 0x1, R5 ;  /* 0x000000010b0b7824 */ /* 0x000fe400078e0205 */
[C---:B------:R-:W-:Y:S02]  /*0460*/  IMAD R5, R6.reuse, UR9, R13 ;  /* 0x0000000906057c24 */ /* 0x040fe4000f8e020d */
[----:B------:R-:W-:Y:S01]  /*0470*/  IMAD.WIDE.U32 R10, R6, UR8, R10 ;  /* 0x00000008060a7c25 */ /* 0x000fe2000f8e000a */
[----:B------:R-:W-:-:S03]  /*0480*/  ULDC.64 UR8, c[0x0][0x288] ;  /* 0x0000a20000087ab9 */ /* 0x000fc60000000a00 */
[----:B------:R-:W-:Y:S01]  /*0490*/  IMAD.IADD R5, R11, 0x1, R5 ;  /* 0x000000010b057824 */ /* 0x000fe200078e0205 */
[----:B------:R-:W-:-:S04]  /*04a0*/  LEA R12, P1, R10, UR8, 0x2 ;  /* 0x000000080a0c7c11 */ /* 0x000fc8000f8210ff */
[----:B------:R-:W-:-:S05]  /*04b0*/  LEA.HI.X R13, R10, UR9, R5, 0x2, P1 ;  /* 0x000000090a0d7c11 */ /* 0x000fca00088f1405 */
[----:B------:R0:W5:Y:S04]  /*04c0*/  LDG.E R5, desc[UR4][R12.64] ;  /* 0x000000040c057981 */ /* 0x000168000c1e1900 */
.L_x_3837:
[----:B------:R-:W-:Y:S05]  /*04d0*/  BSYNC B0 ;  /* 0x0000000000007941 */ /* 0x000fea0003800000 */
.L_x_3836:
[----:B------:R-:W-:Y:S01]  /*04e0*/  @P0 LOP3.LUT R7, R0, 0xffffffc0, RZ, 0xc0, !PT ;  /* 0xffffffc000070812 */ /* 0x000fe200078ec0ff */
[----:B------:R-:W-:Y:S01]  /*04f0*/  ULDC.64 UR8, c[0x0][0x238] ;  /* 0x00008e0000087ab9 */ /* 0x000fe20000000a00 */
[C---:B------:R-:W-:Y:S01]  /*0500*/  ISETP.GE.AND P0, PT, R56.reuse, R57, PT ;  /* 0x000000393800720c */ /* 0x040fe20003f06270 */
[----:B------:R-:W-:Y:S01]  /*0510*/  IMAD R11, R3, UR8, RZ ;  /* 0x00000008030b7c24 */ /* 0x000fe2000f8e02ff */
[----:B------:R-:W-:Y:S01]  /*0520*/  IADD3 R15, R15, R17, RZ ;  /* 0x000000110f0f7210 */ /* 0x000fe20007ffe0ff */
[----:B------:R-:W-:Y:S01]  /*0530*/  VIADD R2, R56, 0x20 ;  /* 0x0000002038027836 */ /* 0x000fe20000000000 */
[----:B------:R-:W-:Y:S01]  /*0540*/  BSSY B0, `(.L_x_3838) ;  /* 0x000003b000007945 */ /* 0x000fe20003800000 */
[C---:B------:R-:W-:Y:S01]  /*0550*/  IMAD R35, R6.reuse, UR9, R11 ;  /* 0x0000000906237c24 */ /* 0x040fe2000f8e020b */
[----:B------:R-:W-:Y:S01]  /*0560*/  CS2R R16, SRZ ;  /* 0x0000000000107805 */ /* 0x000fe2000001ff00 */
[----:B------:R-:W-:Y:S01]  /*0570*/  IMAD.WIDE.U32 R52, R6, UR8, R14 ;  /* 0x0000000806347c25 */ /* 0x000fe2000f8e000e */
[----:B------:R-:W-:-:S02]  /*0580*/  CS2R R10, SRZ ;  /* 0x00000000000a7805 */ /* 0x000fc4000001ff00 */
[----:B0-----:R-:W-:Y:S02]  /*0590*/  CS2R R12, SRZ ;  /* 0x00000000000c7805 */ /* 0x001fe4000001ff00 */
[----:B------:R-:W-:Y:S01]  /*05a0*/  CS2R R14, SRZ ;  /* 0x00000000000e7805 */ /* 0x000fe2000001ff00 */
[----:B------:R-:W-:Y:S01]  /*05b0*/  IMAD.X R65, R4, 0x1, R9, P3 ;  /* 0x0000000104417824 */ /* 0x000fe200018e0609 */
        /* <DEDUP_REMOVED lines=8> */
[----:B------:R-:W-:Y:S02]  /*0640*/  ISETP.GE.AND P1, PT, R2, R57, PT ;  /* 0x000000390200720c */ /* 0x000fe40003f26270 */
[----:B------:R-:W-:Y:S01]  /*0650*/  CS2R R30, SRZ ;  /* 0x00000000001e7805 */ /* 0x000fe2000001ff00 */
[----:B------:R-:W-:Y:S01]  /*0660*/  IMAD.WIDE R64, R61, 0x40, R64 ;  /* 0x000000403d407825 */ /* 0x000fe200078e0240 */
[----:B------:R-:W-:Y:S01]  /*0670*/  IADD3 R35, R53, R35, RZ ;  /* 0x0000002335237210 */ /* 0x000fe20007ffe0ff */
[----:B------:R-:W-:Y:S08]  /*0680*/  @P0 BRA `(.L_x_3839) ;  /* 0x0000000000980947 */ /* 0x000ff00003800000 */
[----:B------:R-:W-:Y:S01]  /*0690*/  ULDC UR8, c[0x0][0x21c] ;  /* 0x0000870000087ab9 */ /* 0x000fe20000000800 */
[C---:B------:R-:W-:Y:S01]  /*06a0*/  VIADD R0, R62.reuse, 0x40 ;  /* 0x000000403e007836 */ /* 0x040fe20000000000 */
[C---:B------:R-:W-:Y:S01]  /*06b0*/  ISETP.GE.AND P4, PT, R62.reuse, UR8, PT ;  /* 0x000000083e007c0c */ /* 0x040fe2000bf86270 */
[----:B------:R-:W-:-:S03]  /*06c0*/  VIADD R34, R62, 0x80 ;  /* 0x000000803e227836 */ /* 0x000fc60000000000 */
[----:B------:R-:W-:Y:S02]  /*06d0*/  ISETP.GE.AND P3, PT, R0, UR8, PT ;  /* 0x0000000800007c0c */ /* 0x000fe4000bf66270 */
[----:B------:R-:W-:-:S07]  /*06e0*/  ISETP.GE.AND P2, PT, R34, UR8, PT ;  /* 0x0000000822007c0c */ /* 0x000fce000bf46270 */
[----:B------:R-:W0:Y:S01]  /*06f0*/  @!P4 LDC.64 R46, c[0x0][0x228] ;  /* 0x00008a00ff2ecb82 */ /* 0x000e220000000a00 */
[----:B------:R-:W-:-:S05]  /*0700*/  @!P4 MOV R34, R52 ;  /* 0x000000340022c202 */ /* 0x000fca0000000f00 */
[----:B------:R-:W-:Y:S01]  /*0710*/  @!P2 MOV R48, R52 ;  /* 0x000000340030a202 */ /* 0x000fe20000000f00 */
[----:B------:R-:W-:Y:S01]  /*0720*/  @!P2 IMAD.MOV.U32 R49, RZ, RZ, R35 ;  /* 0x000000ffff31a224 */ /* 0x000fe200078e0023 */
[----:B------:R-:W1:Y:S08]  /*0730*/  @!P3 LDC.64 R40, c[0x0][0x228] ;  /* 0x00008a00ff28bb82 */ /* 0x000e700000000a00 */
[----:B------:R-:W2:Y:S08]  /*0740*/  @!P2 LDC.64 R36, c[0x0][0x228] ;  /* 0x00008a00ff24ab82 */ /* 0x000eb00000000a00 */
[----:B------:R-:W3:Y:S01]  /*0750*/  @!P4 LDC.64 R44, c[0x0][0x210] ;  /* 0x00008400ff2ccb82 */ /* 0x000ee20000000a00 */
[----:B0-----:R-:W-:-:S02]  /*0760*/  @!P4 IMAD R0, R65, R46, RZ ;  /* 0x0000002e4100c224 */ /* 0x001fc400078e02ff */
[----:B------:R-:W-:-:S04]  /*0770*/  @!P4 IMAD.WIDE.U32 R50, R64, R46, R34 ;  /* 0x0000002e4032c225 */ /* 0x000fc800078e0022 */
[C---:B------:R-:W-:Y:S01]  /*0780*/  @!P4 IMAD R55, R64.reuse, R47, R0 ;  /* 0x0000002f4037c224 */ /* 0x040fe200078e0200 */
[----:B------:R-:W0:Y:S01]  /*0790*/  @!P3 LDC.64 R42, c[0x0][0x210] ;  /* 0x00008400ff2abb82 */ /* 0x000e220000000a00 */
[----:B------:R-:W-:Y:S02]  /*07a0*/  @!P3 IMAD.MOV.U32 R46, RZ, RZ, R52 ;  /* 0x000000ffff2eb224 */ /* 0x000fe400078e0034 */
[----:B------:R-:W-:Y:S02]  /*07b0*/  @!P3 IMAD.MOV.U32 R47, RZ, RZ, R35 ;  /* 0x000000ffff2fb224 */ /* 0x000fe400078e0023 */
[----:B------:R-:W-:Y:S02]  /*07c0*/  @!P4 IMAD.IADD R0, R51, 0x1, R55 ;  /* 0x000000013300c824 */ /* 0x000fe400078e0237 */
[-C--:B-1----:R-:W-:Y:S01]  /*07d0*/  @!P3 IMAD.WIDE.U32 R46, R64, R40.reuse, R46 ;  /* 0x00000028402eb225 */ /* 0x082fe200078e002e */
[----:B------:R-:W1:Y:S03]  /*07e0*/  @!P2 LDC.64 R38, c[0x0][0x210] ;  /* 0x00008400ff26ab82 */ /* 0x000e660000000a00 */
[----:B------:R-:W-:-:S02]  /*07f0*/  @!P3 IMAD R40, R65, R40, RZ ;  /* 0x000000284128b224 */ /* 0x000fc400078e02ff */
[-C--:B--2---:R-:W-:Y:S02]  /*0800*/  @!P2 IMAD R54, R65, R36.reuse, RZ ;  /* 0x000000244136a224 */ /* 0x084fe400078e02ff */
[----:B------:R-:W-:Y:S01]  /*0810*/  @!P2 IMAD.WIDE.U32 R48, R64, R36, R48 ;  /* 0x000000244030a225 */ /* 0x000fe200078e0030 */
[----:B---3--:R-:W-:-:S03]  /*0820*/  @!P4 LEA R44, P5, R50, R44, 0x1 ;  /* 0x0000002c322cc211 */ /* 0x008fc600078a08ff */
[----:B------:R-:W-:Y:S01]  /*0830*/  @!P3 IMAD R41, R64, R41, R40 ;  /* 0x000000294029b224 */ /* 0x000fe200078e0228 */
[----:B------:R-:W-:Y:S01]  /*0840*/  @!P4 LEA.HI.X R45, R50, R45, R0, 0x1, P5 ;  /* 0x0000002d322dc211 */ /* 0x000fe200028f0c00 */
[----:B------:R-:W-:Y:S01]  /*0850*/  @!P2 IMAD R37, R64, R37, R54 ;  /* 0x000000254025a224 */ /* 0x000fe200078e0236 */
[----:B0-----:R-:W-:-:S03]  /*0860*/  @!P3 LEA R42, P5, R46, R42, 0x1 ;  /* 0x0000002a2e2ab211 */ /* 0x001fc600078a08ff */
[----:B------:R-:W-:Y:S01]  /*0870*/  @!P2 IMAD.IADD R37, R49, 0x1, R37 ;  /* 0x000000013125a824 */ /* 0x000fe200078e0225 */
[----:B------:R-:W-:Y:S01]  /*0880*/  @!P3 IADD3 R41, R47, R41, RZ ;  /* 0x000000292f29b210 */ /* 0x000fe20007ffe0ff */
[----:B------:R0:W5:Y:S03]  /*0890*/  @!P4 LDG.E.128 R8, desc[UR4][R44.64] ;  /* 0x000000042c08c981 */ /* 0x000166000c1e1d00 */
[----:B------:R-:W-:Y:S02]  /*08a0*/  @!P3 LEA.HI.X R43, R46, R43, R41, 0x1, P5 ;  /* 0x0000002b2e2bb211 */ /* 0x000fe400028f0c29 */
[----:B-1----:R-:W-:-:S03]  /*08b0*/  @!P2 LEA R38, P6, R48, R38, 0x1 ;  /* 0x000000263026a211 */ /* 0x002fc600078c08ff */
[----:B------:R0:W5:Y:S01]  /*08c0*/  @!P3 LDG.E.128 R12, desc[UR4][R42.64+0x80] ;  /* 0x000080042a0cb981 */ /* 0x000162000c1e1d00 */
[----:B------:R-:W-:-:S05]  /*08d0*/  @!P2 LEA.HI.X R39, R48, R39, R37, 0x1, P6 ;  /* 0x000000273027a211 */ /* 0x000fca00030f0c25 */
[----:B------:R0:W5:Y:S04]  /*08e0*/  @!P2 LDG.E.128 R24, desc[UR4][R38.64+0x100] ;  /* 0x000100042618a981 */ /* 0x000168000c1e1d00 */
.L_x_3839:
[----:B------:R-:W-:Y:S05]  /*08f0*/  BSYNC B0 ;  /* 0x0000000000007941 */ /* 0x000fea0003800000 */
.L_x_3838:
[----:B------:R-:W-:Y:S04]  /*0900*/  BSSY B0, `(.L_x_3840) ;  /* 0x0000016000007945 */ /* 0x000fe80003800000 */
[----:B------:R-:W-:Y:S05]  /*0910*/  @P1 BRA `(.L_x_3841) ;  /* 0x0000000000501947 */ /* 0x000fea0003800000 */
[----:B------:R-:W-:Y:S01]  /*0920*/  IADD3 R37, P1, R64, 0x20, RZ ;  /* 0x0000002040257810 */ /* 0x000fe20007f3e0ff */
[----:B------:R-:W-:Y:S01]  /*0930*/  VIADD R36, R62, 0x40 ;  /* 0x000000403e247836 */ /* 0x000fe20000000000 */
[----:B------:R-:W-:Y:S01]  /*0940*/  ULDC UR8, c[0x0][0x21c] ;  /* 0x0000870000087ab9 */ /* 0x000fe20000000800 */
[----:B------:R-:W-:Y:S01]  /*0950*/  MOV R34, R52 ;  /* 0x0000003400227202 */ /* 0x000fe20000000f00 */
[----:B------:R-:W-:Y:S01]  /*0960*/  ULDC.64 UR10, c[0x0][0x228] ;  /* 0x00008a00000a7ab9 */ /* 0x000fe20000000a00 */
[----:B------:R-:W-:Y:S01]  /*0970*/  IMAD.X R0, RZ, RZ, R65, P1 ;  /* 0x000000ffff007224 */ /* 0x000fe200008e0641 */
[----:B------:R-:W-:Y:S01]  /*0980*/  ISETP.GE.AND P3, PT, R36, UR8, PT ;  /* 0x0000000824007c0c */ /* 0x000fe2000bf66270 */
[C---:B------:R-:W-:Y:S01]  /*0990*/  VIADD R36, R62.reuse, 0x80 ;  /* 0x000000803e247836 */ /* 0x040fe20000000000 */
[----:B------:R-:W-:Y:S01]  /*09a0*/  ISETP.GE.AND P2, PT, R62, UR8, PT ;  /* 0x000000083e007c0c */ /* 0x000fe2000bf46270 */
[----:B------:R-:W-:Y:S02]  /*09b0*/  IMAD R0, R0, UR10, RZ ;  /* 0x0000000a00007c24 */ /* 0x000fe4000f8e02ff */
[----:B------:R-:W-:Y:S01]  /*09c0*/  IMAD.WIDE.U32 R34, R37, UR10, R34 ;  /* 0x0000000a25227c25 */ /* 0x000fe2000f8e0022 */
[----:B------:R-:W-:-:S03]  /*09d0*/  ISETP.GE.AND P4, PT, R36, UR8, PT ;  /* 0x0000000824007c0c */ /* 0x000fc6000bf86270 */
        /* <DEDUP_REMOVED lines=8> */
.L_x_3841:
[----:B------:R-:W-:Y:S05]  /*0a60*/  BSYNC B0 ;  /* 0x0000000000007941 */ /* 0x000fea0003800000 */
.L_x_3840:
[----:B------:R-:W-:Y:S01]  /*0a70*/  BSSY B0, `(.L_x_3842) ;  /* 0x000004d000007945 */ /* 0x000fe20003800000 */
[----:B------:R-:W-:Y:S02]  /*0a80*/  CS2R R34, SRZ ;  /* 0x0000000000227805 */ /* 0x000fe4000001ff00 */
[----:B-1----:R-:W-:Y:S02]  /*0a90*/  CS2R R36, SRZ ;  /* 0x0000000000247805 */ /* 0x002fe4000001ff00 */
[----:B0-----:R-:W-:Y:S02]  /*0aa0*/  CS2R R38, SRZ ;  /* 0x0000000000267805 */ /* 0x001fe4000001ff00 */
[----:B------:R-:W-:Y:S02]  /*0ab0*/  CS2R R40, SRZ ;  /* 0x0000000000287805 */ /* 0x000fe4000001ff00 */
[----:B------:R-:W-:Y:S01]  /*0ac0*/  CS2R R42, SRZ ;  /* 0x00000000002a7805 */ /* 0x000fe2000001ff00 */
[----:B------:R-:W-:Y:S06]  /*0ad0*/  @P0 BRA `(.L_x_3843) ;  /* 0x0000000400180947 */ /* 0x000fec0003800000 */
[----:B------:R-:W0:Y:S01]  /*0ae0*/  LDC R45, c[0x0][0x21c] ;  /* 0x00008700ff2d7b82 */ /* 0x000e220000000800 */
[C---:B------:R-:W-:Y:S01]  /*0af0*/  VIADD R0, R62.reuse, 0x40 ;  /* 0x000000403e007836 */ /* 0x040fe20000000000 */
[----:B------:R-:W-:Y:S01]  /*0b00*/  BSSY B1, `(.L_x_3844) ;  /* 0x0000019000017945 */ /* 0x000fe20003800000 */
[C---:B------:R-:W-:Y:S01]  /*0b10*/  VIADD R44, R62.reuse, 0x80 ;  /* 0x000000803e2c7836 */ /* 0x040fe20000000000 */
[-C--:B0-----:R-:W-:Y:S02]  /*0b20*/  ISETP.GE.AND P0, PT, R62, R45.reuse, PT ;  /* 0x0000002d3e00720c */ /* 0x081fe40003f06270 */
[-C--:B------:R-:W-:Y:S02]  /*0b30*/  ISETP.GE.AND P1, PT, R0, R45.reuse, PT ;  /* 0x0000002d0000720c */ /* 0x080fe40003f26270 */
[----:B------:R-:W-:-:S09]  /*0b40*/  ISETP.GE.AND P2, PT, R44, R45, PT ;  /* 0x0000002d2c00720c */ /* 0x000fd20003f46270 */
[----:B------:R-:W-:Y:S05]  /*0b50*/  @P0 BRA `(.L_x_3845) ;  /* 0x00000000004c0947 */ /* 0x000fea0003800000 */
[----:B------:R-:W0:Y:S01]  /*0b60*/  LDC.64 R34, c[0x0][0x250] ;  /* 0x00009400ff227b82 */ /* 0x000e220000000a00 */
[----:B------:R-:W-:Y:S02]  /*0b70*/  ULDC.64 UR8, c[0x0][0x258] ;  /* 0x0000960000087ab9 */ /* 0x000fe40000000a00 */
[----:B------:R-:W-:-:S04]  /*0b80*/  IMAD R45, R3, UR8, RZ ;  /* 0x00000008032d7c24 */ /* 0x000fc8000f8e02ff */
[----:B------:R-:W-:Y:S02]  /*0b90*/  IMAD R45, R6, UR9, R45 ;  /* 0x00000009062d7c24 */ /* 0x000fe4000f8e022d */
[C---:B0-----:R-:W-:Y:S02]  /*0ba0*/  IMAD R0, R34.reuse, UR7, RZ ;  /* 0x0000000722007c24 */ /* 0x041fe4000f8e02ff */
[----:B------:R-:W-:-:S04]  /*0bb0*/  IMAD.WIDE.U32 R32, R34, UR6, R62 ;  /* 0x0000000622207c25 */ /* 0x000fc8000f8e003e */
[----:B------:R-:W-:-:S05]  /*0bc0*/  IMAD R35, R35, UR6, R0 ;  /* 0x0000000623237c24 */ /* 0x000fca000f8e0200 */
[----:B------:R-:W-:-:S03]  /*0bd0*/  IADD3 R33, R33, R35, RZ ;  /* 0x0000002321217210 */ /* 0x000fc60007ffe0ff */
[----:B------:R-:W-:Y:S01]  /*0be0*/  IMAD.WIDE.U32 R32, R6, UR8, R32 ;  /* 0x0000000806207c25 */ /* 0x000fe2000f8e0020 */
[----:B------:R-:W-:-:S03]  /*0bf0*/  ULDC.64 UR8, c[0x0][0x248] ;  /* 0x0000920000087ab9 */ /* 0x000fc60000000a00 */
[----:B------:R-:W-:Y:S02]  /*0c00*/  IMAD R35, R65, UR8, RZ ;  /* 0x0000000841237c24 */ /* 0x000fe4000f8e02ff */
[----:B------:R-:W-:Y:S02]  /*0c10*/  IMAD.IADD R33, R33, 0x1, R45 ;  /* 0x0000000121217824 */ /* 0x000fe400078e022d */
[C---:B------:R-:W-:Y:S02]  /*0c20*/  IMAD R35, R64.reuse, UR9, R35 ;  /* 0x0000000940237c24 */ /* 0x040fe4000f8e0223 */
[----:B------:R-:W-:Y:S01]  /*0c30*/  IMAD.WIDE.U32 R32, R64, UR8, R32 ;  /* 0x0000000840207c25 */ /* 0x000fe2000f8e0020 */
[----:B------:R-:W-:-:S03]  /*0c40*/  ULDC.64 UR8, c[0x0][0x240] ;  /* 0x0000900000087ab9 */ /* 0x000fc60000000a00 */
[----:B------:R-:W-:Y:S01]  /*0c50*/  IMAD.IADD R33, R33, 0x1, R35 ;  /* 0x0000000121217824 */ /* 0x000fe200078e0223 */
[----:B------:R-:W-:-:S04]  /*0c60*/  LEA R34, P0, R32, UR8, 0x1 ;  /* 0x0000000820227c11 */ /* 0x000fc8000f8008ff */
[----:B------:R-:W-:-:S06]  /*0c70*/  LEA.HI.X R35, R32, UR9, R33, 0x1, P0 ;  /* 0x0000000920237c11 */ /* 0x000fcc00080f0c21 */
[----:B------:R-:W5:Y:S03]  /*0c80*/  LDG.E.128 R32, desc[UR4][R34.64] ;  /* 0x0000000422207981 */ /* 0x000f66000c1e1d00 */
.L_x_3845:
[----:B------:R-:W-:Y:S05]  /*0c90*/  BSYNC B1 ;  /* 0x0000000000017941 */ /* 0x000fea0003800000 */
.L_x_3844:
[----:B------:R-:W-:Y:S04]  /*0ca0*/  BSSY B1, `(.L_x_3846) ;  /* 0x0000015000017945 */ /* 0x000fe80003800000 */
        /* <DEDUP_REMOVED lines=20> */
.L_x_3847:
[----:B------:R-:W-:Y:S05]  /*0df0*/  BSYNC B1 ;  /* 0x0000000000017941 */ /* 0x000fea0003800000 */
.L_x_3846:
        /* <DEDUP_REMOVED lines=20> */
.L_x_3843:
[----:B------:R-:W-:Y:S05]  /*0f40*/  BSYNC B0 ;  /* 0x0000000000007941 */ /* 0x000fea0003800000 */
.L_x_3842:
[C---:B-----5:R-:W-:Y:S01]  /*0f50*/  IMAD.U32 R0, R9.reuse, 0x10000, RZ ;  /* 0x0001000009007824 */ /* 0x060fe200078e00ff */
[----:B------:R-:W-:Y:S01]  /*0f60*/  LOP3.LUT R68, R9, 0xffff0000, RZ, 0xc0, !PT ;  /* 0xffff000009447812 */ /* 0x000fe200078ec0ff */
[----:B------:R-:W-:Y:S01]  /*0f70*/  IMAD R9, R61, -0x40, R67 ;  /* 0xffffffc03d097824 */ /* 0x000fe200078e0243 */
[----:B------:R-:W-:Y:S01]  /*0f80*/  LOP3.LUT R44, R8, 0xffff0000, RZ, 0xc0, !PT ;  /* 0xffff0000082c7812 */ /* 0x000fe200078ec0ff */
[----:B------:R-:W-:Y:S01]  /*0f90*/  BSSY B0, `(.L_x_3848) ;  /* 0x000002d000007945 */ /* 0x000fe20003800000 */
[----:B------:R-:W-:Y:S02]  /*0fa0*/  LOP3.LUT R45, R32, 0xffff0000, RZ, 0xc0, !PT ;  /* 0xffff0000202d7812 */ /* 0x000fe400078ec0ff */
[----:B------:R-:W-:Y:S02]  /*0fb0*/  CS2R R46, SRZ ;  /* 0x00000000002e7805 */ /* 0x000fe4000001ff00 */
[----:B------:R-:W-:Y:S02]  /*0fc0*/  ISETP.GE.AND P0, PT, R2, R9, PT ;  /* 0x000000090200720c */ /* 0x000fe40003f06270 */
[----:B------:R-:W-:-:S02]  /*0fd0*/  CS2R R48, SRZ ;  /* 0x0000000000307805 */ /* 0x000fc4000001ff00 */
[----:B------:R-:W-:Y:S01]  /*0fe0*/  SHF.L.U32 R73, R8, 0x10, RZ ;  /* 0x0000001008497819 */ /* 0x000fe200000006ff */
[----:B------:R-:W-:Y:S02]  /*0ff0*/  IMAD.U32 R8, R32, 0x10000, RZ ;  /* 0x0001000020087824 */ /* 0x000fe400078e00ff */
[----:B------:R-:W-:Y:S01]  /*1000*/  FMUL.FTZ R44, R44, R45 ;  /* 0x0000002d2c2c7220 */ /* 0x000fe20000410000 */
[C---:B------:R-:W-:Y:S02]  /*1010*/  SHF.L.U32 R69, R33.reuse, 0x10, RZ ;  /* 0x0000001021457819 */ /* 0x040fe400000006ff */
[----:B------:R-:W-:Y:S02]  /*1020*/  CS2R R50, SRZ ;  /* 0x0000000000327805 */ /* 0x000fe4000001ff00 */
[----:B------:R-:W-:Y:S01]  /*1030*/  LOP3.LUT R71, R33, 0xffff0000, RZ, 0xc0, !PT ;  /* 0xffff000021477812 */ /* 0x000fe200078ec0ff */
[----:B------:R-:W-:Y:S01]  /*1040*/  FFMA.FTZ R73, R73, R8, R44 ;  /* 0x0000000849497223 */ /* 0x000fe2000001002c */
[----:B------:R-:W-:-:S02]  /*1050*/  CS2R R44, SRZ ;  /* 0x00000000002c7805 */ /* 0x000fc4000001ff00 */
[----:B------:R-:W-:Y:S02]  /*1060*/  CS2R R52, SRZ ;  /* 0x0000000000347805 */ /* 0x000fe4000001ff00 */
[----:B------:R-:W-:Y:S01]  /*1070*/  CS2R R54, SRZ ;  /* 0x0000000000367805 */ /* 0x000fe2000001ff00 */
[----:B------:R-:W-:Y:S06]  /*1080*/  @P0 BRA `(.L_x_3849) ;  /* 0x0000000000740947 */ /* 0x000fec0003800000 */
[----:B------:R-:W0:Y:S01]  /*1090*/  LDC.64 R8, c[0x0][0x250] ;  /* 0x00009400ff087b82 */ /* 0x000e220000000a00 */
[----:B------:R-:W-:Y:S01]  /*10a0*/  ULDC.64 UR8, c[0x0][0x258] ;  /* 0x0000960000087ab9 */ /* 0x000fe20000000a00 */
[----:B------:R-:W-:Y:S01]  /*10b0*/  ULDC.64 UR10, c[0x0][0x248] ;  /* 0x00009200000a7ab9 */ /* 0x000fe20000000a00 */
[C---:B0-----:R-:W-:Y:S02]  /*10c0*/  IMAD R70, R8.reuse, UR7, RZ ;  /* 0x0000000708467c24 */ /* 0x041fe4000f8e02ff */
[----:B------:R-:W-:-:S04]  /*10d0*/  IMAD.WIDE.U32 R32, R8, UR6, R62 ;  /* 0x0000000608207c25 */ /* 0x000fc8000f8e003e */
[----:B------:R-:W-:Y:S02]  /*10e0*/  IMAD R9, R9, UR6, R70 ;  /* 0x0000000609097c24 */ /* 0x000fe4000f8e0246 */
[----:B------:R-:W-:Y:S02]  /*10f0*/  IMAD R63, R3, UR8, RZ ;  /* 0x00000008033f7c24 */ /* 0x000fe4000f8e02ff */
[----:B------:R-:W-:Y:S01]  /*1100*/  IMAD.IADD R33, R33, 0x1, R9 ;  /* 0x0000000121217824 */ /* 0x000fe200078e0209 */
[----:B------:R-:W-:Y:S01]  /*1110*/  IADD3 R9, P0, R64, 0x20, RZ ;  /* 0x0000002040097810 */ /* 0x000fe20007f1e0ff */
[C---:B------:R-:W-:Y:S02]  /*1120*/  IMAD R63, R6.reuse, UR9, R63 ;  /* 0x00000009063f7c24 */ /* 0x040fe4000f8e023f */
[----:B------:R-:W-:Y:S01]  /*1130*/  IMAD.WIDE.U32 R32, R6, UR8, R32 ;  /* 0x0000000806207c25 */ /* 0x000fe2000f8e0020 */
[----:B------:R-:W-:Y:S02]  /*1140*/  ULDC UR8, c[0x0][0x21c] ;  /* 0x0000870000087ab9 */ /* 0x000fe40000000800 */
[C---:B------:R-:W-:Y:S01]  /*1150*/  ISETP.GE.AND P1, PT, R62.reuse, UR8, PT ;  /* 0x000000083e007c0c */ /* 0x040fe2000bf26270 */
[----:B------:R-:W-:Y:S01]  /*1160*/  IMAD.X R8, RZ, RZ, R65, P0 ;  /* 0x000000ffff087224 */ /* 0x000fe200000e0641 */
[----:B------:R-:W-:Y:S01]  /*1170*/  IADD3 R33, R33, R63, RZ ;  /* 0x0000003f21217210 */ /* 0x000fe20007ffe0ff */
[----:B------:R-:W-:-:S02]  /*1180*/  VIADD R64, R62, 0x40 ;  /* 0x000000403e407836 */ /* 0x000fc40000000000 */
[----:B------:R-:W-:Y:S02]  /*1190*/  IMAD R8, R8, UR10, RZ ;  /* 0x0000000a08087c24 */ /* 0x000fe4000f8e02ff */
[----:B------:R-:W-:Y:S01]  /*11a0*/  VIADD R65, R62, 0x80 ;  /* 0x000000803e417836 */ /* 0x000fe20000000000 */
[----:B------:R-:W-:Y:S01]  /*11b0*/  ISETP.GE.AND P2, PT, R64, UR8, PT ;  /* 0x0000000840007c0c */ /* 0x000fe2000bf46270 */
[C---:B------:R-:W-:Y:S02]  /*11c0*/  IMAD R63, R9.reuse, UR11, R8 ;  /* 0x0000000b093f7c24 */ /* 0x040fe4000f8e0208 */
[----:B------:R-:W-:Y:S01]  /*11d0*/  IMAD.WIDE.U32 R32, R9, UR10, R32 ;  /* 0x0000000a09207c25 */ /* 0x000fe2000f8e0020 */
[----:B------:R-:W-:Y:S01]  /*11e0*/  ISETP.GE.AND P3, PT, R65, UR8, PT ;  /* 0x0000000841007c0c */ /* 0x000fe2000bf66270 */
[----:B------:R-:W-:-:S03]  /*11f0*/  ULDC.64 UR8, c[0x0][0x240] ;  /* 0x0000900000087ab9 */ /* 0x000fc60000000a00 */
[----:B------:R-:W-:Y:S02]  /*1200*/  IADD3 R9, R33, R63, RZ ;  /* 0x0000003f21097210 */ /* 0x000fe40007ffe0ff */
[----:B------:R-:W-:-:S04]  /*1210*/  LEA R8, P0, R32, UR8, 0x1 ;  /* 0x0000000820087c11 */ /* 0x000fc8000f8008ff */
[----:B------:R-:W-:-:S05]  /*1220*/  LEA.HI.X R9, R32, UR9, R9, 0x1, P0 ;  /* 0x0000000920097c11 */ /* 0x000fca00080f0c09 */
[----:B------:R0:W5:Y:S04]  /*1230*/  @!P1 LDG.E.128 R44, desc[UR4][R8.64] ;  /* 0x00000004082c9981 */ /* 0x000168000c1e1d00 */
[----:B------:R0:W5:Y:S04]  /*1240*/  @!P2 LDG.E.128 R48, desc[UR4][R8.64+0x80] ;  /* 0x000080040830a981 */ /* 0x000168000c1e1d00 */
[----:B------:R0:W5:Y:S02]  /*1250*/  @!P3 LDG.E.128 R52, desc[UR4][R8.64+0x100] ;  /* 0x000100040834b981 */ /* 0x000164000c1e1d00 */
.L_x_3849:
[----:B------:R-:W-:Y:S05]  /*1260*/  BSYNC B0 ;  /* 0x0000000000007941 */ /* 0x000fea0003800000 */
.L_x_3848:
[----:B------:R-:W-:Y:S01]  /*1270*/  LOP3.LUT R33, R16, 0xffff0000, RZ, 0xc0, !PT ;  /* 0xffff000010217812 */ /* 0x000fe200078ec0ff */
[----:B------:R-:W-:Y:S01]  /*1280*/  FFMA.FTZ R69, R0, R69, R73 ;  /* 0x0000004500457223 */ /* 0x000fe20000010049 */
[C---:B-----5:R-:W-:Y:S01]  /*1290*/  LOP3.LUT R62, R44.reuse, 0xffff0000, RZ, 0xc0, !PT ;  /* 0xffff00002c3e7812 */ /* 0x060fe200078ec0ff */
[----:B------:R-:W-:Y:S01]  /*12a0*/  IMAD.U32 R63, R44, 0x10000, RZ ;  /* 0x000100002c3f7824 */ /* 0x000fe200078e00ff */
[----:B------:R-:W-:Y:S01]  /*12b0*/  SHF.L.U32 R0, R16, 0x10, RZ ;  /* 0x0000001010007819 */ /* 0x000fe200000006ff */
[C---:B------:R-:W-:Y:S01]  /*12c0*/  IMAD.U32 R32, R10.reuse, 0x10000, RZ ;  /* 0x000100000a207824 */ /* 0x040fe200078e00ff */
[----:B0-----:R-:W-:Y:S01]  /*12d0*/  LOP3.LUT R9, R10, 0xffff0000, RZ, 0xc0, !PT ;  /* 0xffff00000a097812 */ /* 0x001fe200078ec0ff */
[----:B------:R-:W-:Y:S01]  /*12e0*/  FMUL.FTZ R33, R33, R62 ;  /* 0x0000003e21217220 */ /* 0x000fe20000410000 */
[C---:B------:R-:W-:Y:S01]  /*12f0*/  IMAD.U32 R8, R11.reuse, 0x10000, RZ ;  /* 0x000100000b087824 */ /* 0x040fe200078e00ff */
[----:B------:R-:W-:Y:S01]  /*1300*/  LOP3.LUT R10, R11, 0xffff0000, RZ, 0xc0, !PT ;  /* 0xffff00000b0a7812 */ /* 0x000fe200078ec0ff */
[----:B------:R-:W-:Y:S01]  /*1310*/  IMAD.U32 R11, R17, 0x10000, RZ ;  /* 0x00010000110b7824 */ /* 0x000fe200078e00ff */
[----:B------:R-:W-:Y:S01]  /*1320*/  SHF.L.U32 R44, R45, 0x10, RZ ;  /* 0x000000102d2c7819 */ /* 0x000fe200000006ff */
[----:B------:R-:W-:Y:S01]  /*1330*/  FFMA.FTZ R0, R0, R63, R33 ;  /* 0x0000003f00007223 */ /* 0x000fe20000010021 */
[----:B------:R-:W-:Y:S01]  /*1340*/  LOP3.LUT R16, R17, 0xffff0000, RZ, 0xc0, !PT ;  /* 0xffff000011107812 */ /* 0x000fe200078ec0ff */
[----:B------:R-:W-:Y:S01]  /*1350*/  FFMA.FTZ R69, R68, R71, R69 ;  /* 0x0000004744457223 */ /* 0x000fe20000010045 */
[----:B------:R-:W-:Y:S01]  /*1360*/  LOP3.LUT R45, R45, 0xffff0000, RZ, 0xc0, !PT ;  /* 0xffff00002d2d7812 */ /* 0x000fe200078ec0ff */
[----:B------:R-:W-:-:S02]  /*1370*/  IMAD.U32 R33, R34, 0x10000, RZ ;  /* 0x0001000022217824 */ /* 0x000fc400078e00ff */
[----:B------:R-:W-:Y:S01]  /*1380*/  FFMA.FTZ R11, R11, R44, R0 ;  /* 0x0000002c0b0b7223 */ /* 0x000fe20000010000 */
[----:B------:R-:W-:Y:S01]  /*1390*/  LOP3.LUT R34, R34, 0xffff0000, RZ, 0xc0, !PT ;  /* 0xffff000022227812 */ /* 0x000fe200078ec0ff */
[C---:B------:R-:W-:Y:S02]  /*13a0*/  IMAD.U32 R17, R35.reuse, 0x10000, RZ ;  /* 0x0001000023117824 */ /* 0x040fe400078e00ff */
[----:B------:R-:W-:Y:S01]  /*13b0*/  FFMA.FTZ R44, R32, R33, R69 ;  /* 0x00000021202c7223 */ /* 0x000fe20000010045 */
[----:B------:R-:W-:Y:S01]  /*13c0*/  FFMA.FTZ R63, R16, R45, R11 ;  /* 0x0000002d103f7223 */ /* 0x000fe2000001000b */
[----:B------:R-:W-:Y:S01]  /*13d0*/  IMAD.U32 R32, R18, 0x10000, RZ ;  /* 0x0001000012207824 */ /* 0x000fe200078e00ff */
[----:B------:R-:W-:Y:S01]  /*13e0*/  LOP3.LUT R35, R35, 0xffff0000, RZ, 0xc0, !PT ;  /* 0xffff000023237812 */ /* 0x000fe200078ec0ff */
[----:B------:R-:W-:Y:S02]  /*13f0*/  IMAD.U32 R33, R46, 0x10000, RZ ;  /* 0x000100002e217824 */ /* 0x000fe400078e00ff */
[----:B------:R-:W-:Y:S01]  /*1400*/  FFMA.FTZ R45, R9, R34, R44 ;  /* 0x00000022092d7223 */ /* 0x000fe2000001002c */
[----:B------:R-:W-:Y:S01]  /*1410*/  LOP3.LUT R9, R18, 0xffff0000, RZ, 0xc0, !PT ;  /* 0xffff000012097812 */ /* 0x000fe200078ec0ff */
[----:B------:R-:W-:Y:S01]  /*1420*/  BSSY B0, `(.L_x_3850) ;  /* 0x00000a6000007945 */ /* 0x000fe20003800000 */
[----:B------:R-:W-:Y:S01]  /*1430*/  FFMA.FTZ R34, R32, R33, R63 ;  /* 0x0000002120227223 */ /* 0x000fe2000001003f */
[----:B------:R-:W-:Y:S01]  /*1440*/  LOP3.LUT R32, R46, 0xffff0000, RZ, 0xc0, !PT ;  /* 0xffff00002e207812 */ /* 0x000fe200078ec0ff */
[----:B------:R-:W-:Y:S01]  /*1450*/  FFMA.FTZ R17, R8, R17, R45 ;  /* 0x0000001108117223 */ /* 0x000fe2000001002d */
[C---:B------:R-:W-:Y:S01]  /*1460*/  SHF.L.U32 R16, R12.reuse, 0x10, RZ ;  /* 0x000000100c107819 */ /* 0x040fe200000006ff */
[----:B------:R-:W-:Y:S01]  /*1470*/  IMAD.U32 R8, R47, 0x10000, RZ ;  /* 0x000100002f087824 */ /* 0x000fe200078e00ff */
[----:B------:R-:W-:Y:S01]  /*1480*/  LOP3.LUT R11, R12, 0xffff0000, RZ, 0xc0, !PT ;  /* 0xffff00000c0b7812 */ /* 0x000fe200078ec0ff */
[----:B------:R-:W-:Y:S01]  /*1490*/  FFMA.FTZ R32, R9, R32, R34 ;  /* 0x0000002009207223 */ /* 0x000fe20000010022 */
[C---:B------:R-:W-:Y:S01]  /*14a0*/  SHF.L.U32 R0, R13.reuse, 0x10, RZ ;  /* 0x000000100d007819 */ /* 0x040fe200000006ff */
[----:B------:R-:W-:Y:S01]  /*14b0*/  FFMA.FTZ R17, R10, R35, R17 ;  /* 0x000000230a117223 */ /* 0x000fe20000010011 */
[----:B------:R-:W-:Y:S01]  /*14c0*/  LOP3.LUT R12, R13, 0xffff0000, RZ, 0xc0, !PT ;  /* 0xffff00000d0c7812 */ /* 0x000fe200078ec0ff */
[----:B------:R-:W-:Y:S01]  /*14d0*/  IMAD.U32 R13, R19, 0x10000, RZ ;  /* 0x00010000130d7824 */ /* 0x000fe200078e00ff */
[----:B------:R-:W-:-:S02]  /*14e0*/  SHF.L.U32 R9, R36, 0x10, RZ ;  /* 0x0000001024097819 */ /* 0x000fc400000006ff */
[----:B------:R-:W-:Y:S01]  /*14f0*/  LOP3.LUT R18, R19, 0xffff0000, RZ, 0xc0, !PT ;  /* 0xffff000013127812 */ /* 0x000fe200078ec0ff */
[----:B------:R-:W-:Y:S01]  /*1500*/  FFMA.FTZ R13, R13, R8, R32 ;  /* 0x000000080d0d7223 */ /* 0x000fe20000010020 */
[----:B------:R-:W-:Y:S01]  /*1510*/  LOP3.LUT R47, R47, 0xffff0000, RZ, 0xc0, !PT ;  /* 0xffff00002f2f7812 */ /* 0x000fe200078ec0ff */
[----:B------:R-:W-:Y:S01]  /*1520*/  FFMA.FTZ R16, R16, R9, R17 ;  /* 0x0000000910107223 */ /* 0x000fe20000010011 */
[----:B------:R-:W-:Y:S01]  /*1530*/  SHF.L.U32 R10, R20, 0x10, RZ ;  /* 0x00000010140a7819 */ /* 0x000fe200000006ff */
[----:B------:R-:W-:Y:S01]  /*1540*/  IMAD.U32 R17, R48, 0x10000, RZ ;  /* 0x0001000030117824 */ /* 0x000fe200078e00ff */
[----:B------:R-:W-:Y:S01]  /*1550*/  LOP3.LUT R32, R36, 0xffff0000, RZ, 0xc0, !PT ;  /* 0xffff000024207812 */ /* 0x000fe200078ec0ff */
[----:B------:R-:W-:Y:S01]  /*1560*/  FFMA.FTZ R47, R18, R47, R13 ;  /* 0x0000002f122f7223 */ /* 0x000fe2000001000d */
[C---:B------:R-:W-:Y:S01]  /*1570*/  IMAD.U32 R13, R14.reuse, 0x10000, RZ ;  /* 0x000100000e0d7824 */ /* 0x040fe200078e00ff */
[----:B------:R-:W-:Y:S01]  /*1580*/  LOP3.LUT R9, R14, 0xffff0000, RZ, 0xc0, !PT ;  /* 0xffff00000e097812 */ /* 0x000fe200078ec0ff */
[C---:B------:R-:W-:Y:S01]  /*1590*/  IMAD.U32 R8, R15.reuse, 0x10000, RZ ;  /* 0x000100000f087824 */ /* 0x040fe200078e00ff */
[----:B------:R-:W-:Y:S01]  /*15a0*/  LOP3.LUT R14, R15, 0xffff0000, RZ, 0xc0, !PT ;  /* 0xffff00000f0e7812 */ /* 0x000fe200078ec0ff */
[----:B------:R-:W-:Y:S01]  /*15b0*/  FFMA.FTZ R17, R10, R17, R47 ;  /* 0x000000110a117223 */ /* 0x000fe2000001002f */
[----:B------:R-:W-:-:S02]  /*15c0*/  IMAD.U32 R19, R37, 0x10000, RZ ;  /* 0x0001000025137824 */ /* 0x000fc400078e00ff */
[----:B------:R-:W-:Y:S01]  /*15d0*/  FFMA.FTZ R33, R11, R32, R16 ;  /* 0x000000200b217223 */ /* 0x000fe20000010010 */
[----:B------:R-:W-:Y:S02]  /*15e0*/  LOP3.LUT R10, R20, 0xffff0000, RZ, 0xc0, !PT ;  /* 0xffff0000140a7812 */ /* 0x000fe400078ec0ff */
[----:B------:R-:W-:Y:S01]  /*15f0*/  LOP3.LUT R15, R48, 0xffff0000, RZ, 0xc0, !PT ;  /* 0xffff0000300f7812 */ /* 0x000fe200078ec0ff */
[----:B------:R-:W-:Y:S01]  /*1600*/  FFMA.FTZ R19, R0, R19, R33 ;  /* 0x0000001300137223 */ /* 0x000fe20000010021 */
[----:B------:R-:W-:Y:S01]  /*1610*/  SHF.L.U32 R11, R21, 0x10, RZ ;  /* 0x00000010150b7819 */ /* 0x000fe200000006ff */
[----:B------:R-:W-:Y:S01]  /*1620*/  IMAD.U32 R0, R49, 0x10000, RZ ;  /* 0x0001000031007824 */ /* 0x000fe200078e00ff */
[----:B------:R-:W-:Y:S01]  /*1630*/  LOP3.LUT R37, R37, 0xffff0000, RZ, 0xc0, !PT ;  /* 0xffff000025257812 */ /* 0x000fe200078ec0ff */
[----:B------:R-:W-:Y:S01]  /*1640*/  FFMA.FTZ R16, R10, R15, R17 ;  /* 0x0000000f0a107223 */ /* 0x000fe20000010011 */
[----:B------:R-:W-:Y:S01]  /*1650*/  LOP3.LUT R20, R21, 0xffff0000, RZ, 0xc0, !PT ;  /* 0xffff000015147812 */ /* 0x000fe200078ec0ff */
[----:B------:R-:W-:Y:S01]  /*1660*/  IMAD.U32 R10, R38, 0x10000, RZ ;  /* 0x00010000260a7824 */ /* 0x000fe200078e00ff */
[----:B------:R-:W-:Y:S01]  /*1670*/  LOP3.LUT R49, R49, 0xffff0000, RZ, 0xc0, !PT ;  /* 0xffff000031317812 */ /* 0x000fe200078ec0ff */
[----:B------:R-:W-:Y:S01]  /*1680*/  FFMA.FTZ R11, R11, R0, R16 ;  /* 0x000000000b0b7223 */ /* 0x000fe20000010010 */
[----:B------:R-:W-:Y:S01]  /*1690*/  FFMA.FTZ R12, R12, R37, R19 ;  /* 0x000000250c0c7223 */ /* 0x000fe20000010013 */
[----:B------:R-:W-:Y:S01]  /*16a0*/  LOP3.LUT R16, R38, 0xffff0000, RZ, 0xc0, !PT ;  /* 0xffff000026107812 */ /* 0x000fe200078ec0ff */
[----:B------:R-:W-:-:S02]  /*16b0*/  IMAD.U32 R0, R22, 0x10000, RZ ;  /* 0x0001000016007824 */ /* 0x000fc400078e00ff */
[----:B------:R-:W-:Y:S01]  /*16c0*/  FFMA.FTZ R49, R20, R49, R11 ;  /* 0x0000003114317223 */ /* 0x000fe2000001000b */
[----:B------:R-:W-:Y:S02]  /*16d0*/  IMAD.U32 R11, R50, 0x10000, RZ ;  /* 0x00010000320b7824 */ /* 0x000fe400078e00ff */
[----:B------:R-:W-:Y:S01]  /*16e0*/  FFMA.FTZ R18, R13, R10, R12 ;  /* 0x0000000a0d127223 */ /* 0x000fe2000001000c */
[----:B------:R-:W-:Y:S01]  /*16f0*/  SHF.L.U32 R17, R39, 0x10, RZ ;  /* 0x0000001027117819 */ /* 0x000fe200000006ff */
[----:B------:R-:W-:Y:S02]  /*1700*/  IMAD.U32 R13, R24, 0x10000, RZ ;  /* 0x00010000180d7824 */ /* 0x000fe400078e00ff */
[----:B------:R-:W-:Y:S01]  /*1710*/  FFMA.FTZ R49, R0, R11, R49 ;  /* 0x0000000b00317223 */ /* 0x000fe20000010031 */
[----:B------:R-:W-:Y:S01]  /*1720*/  LOP3.LUT R10, R22, 0xffff0000, RZ, 0xc0, !PT ;  /* 0xffff0000160a7812 */ /* 0x000fe200078ec0ff */
[----:B------:R-:W-:Y:S01]  /*1730*/  FFMA.FTZ R19, R9, R16, R18 ;  /* 0x0000001009137223 */ /* 0x000fe20000010012 */
[----:B------:R-:W-:Y:S01]  /*1740*/  LOP3.LUT R11, R50, 0xffff0000, RZ, 0xc0, !PT ;  /* 0xffff0000320b7812 */ /* 0x000fe200078ec0ff */
[----:B------:R-:W-:Y:S01]  /*1750*/  IMAD.U32 R15, R25, 0x10000, RZ ;  /* 0x00010000190f7824 */ /* 0x000fe200078e00ff */
[----:B------:R-:W-:Y:S01]  /*1760*/  SHF.L.U32 R12, R23, 0x10, RZ ;  /* 0x00000010170c7819 */ /* 0x000fe200000006ff */
[----:B------:R-:W-:Y:S01]  /*1770*/  IMAD.U32 R18, R41, 0x10000, RZ ;  /* 0x0001000029127824 */ /* 0x000fe200078e00ff */
[----:B------:R-:W-:Y:S01]  /*1780*/  LOP3.LUT R22, R23, 0xffff0000, RZ, 0xc0, !PT ;  /* 0xffff000017167812 */ /* 0x000fe200078ec0ff */
[----:B------:R-:W-:Y:S01]  /*1790*/  FFMA.FTZ R23, R8, R17, R19 ;  /* 0x0000001108177223 */ /* 0x000fe20000010013 */
[----:B------:R-:W-:Y:S01]  /*17a0*/  FFMA.FTZ R49, R10, R11, R49 ;  /* 0x0000000b0a317223 */ /* 0x000fe20000010031 */
[----:B------:R-:W-:Y:S01]  /*17b0*/  IMAD.U32 R17, R51, 0x10000, RZ ;  /* 0x0001000033117824 */ /* 0x000fe200078e00ff */
[----:B------:R-:W-:Y:S01]  /*17c0*/  LOP3.LUT R39, R39, 0xffff0000, RZ, 0xc0, !PT ;  /* 0xffff000027277812 */ /* 0x000fe200078ec0ff */
[----:B------:R-:W-:Y:S01]  /*17d0*/  IMAD.U32 R10, R28, 0x10000, RZ ;  /* 0x000100001c0a7824 */ /* 0x000fe200078e00ff */
[----:B------:R-:W-:Y:S01]  /*17e0*/  LOP3.LUT R51, R51, 0xffff0000, RZ, 0xc0, !PT ;  /* 0xffff000033337812 */ /* 0x000fe200078ec0ff */
[----:B------:R-:W-:Y:S01]  /*17f0*/  FFMA.FTZ R49, R12, R17, R49 ;  /* 0x000000110c317223 */ /* 0x000fe20000010031 */
[----:B------:R-:W-:Y:S01]  /*1800*/  SHF.L.U32 R16, R40, 0x10, RZ ;  /* 0x0000001028107819 */ /* 0x000fe200000006ff */
        /* <DEDUP_REMOVED lines=25> */
[----:B------:R-:W-:Y:S01]  /*19a0*/  SHF.L.U32 R13, R54, 0x10, RZ ;  /* 0x00000010360d7819 */ /* 0x000fe200000006ff */
[----:B------:R-:W-:Y:S01]  /*19b0*/  IMAD R17, R61, 0x3000, RZ ;  /* 0x000030003d117824 */ /* 0x000fe200078e02ff */
[----:B------:R-:W-:Y:S01]  /*19c0*/  LOP3.LUT R26, R26, 0xffff0000, RZ, 0xc0, !PT ;  /* 0xffff00001a1a7812 */ /* 0x000fe200078ec0ff */
[----:B------:R-:W-:Y:S01]  /*19d0*/  FFMA.FTZ R9, R9, R32, R18 ;  /* 0x0000002009097223 */ /* 0x000fe20000010012 */
[----:B------:R-:W-:Y:S01]  /*19e0*/  LOP3.LUT R21, R42, 0xffff0000, RZ, 0xc0, !PT ;  /* 0xffff00002a157812 */ /* 0x000fe200078ec0ff */
[----:B------:R-:W-:Y:S01]  /*19f0*/  FFMA.FTZ R13, R10, R13, R29 ;  /* 0x0000000d0a0d7223 */ /* 0x000fe2000001001d */
[----:B------:R-:W-:Y:S01]  /*1a00*/  LOP3.LUT R30, R30, 0xffff0000, RZ, 0xc0, !PT ;  /* 0xffff00001e1e7812 */ /* 0x000fe200078ec0ff */
[----:B------:R-:W-:Y:S01]  /*1a10*/  VIADD R16, R67, 0x3f ;  /* 0x0000003f43107836 */ /* 0x000fe20000000000 */
[----:B------:R-:W-:Y:S01]  /*1a20*/  LOP3.LUT R15, R54, 0xffff0000, RZ, 0xc0, !PT ;  /* 0xffff0000360f7812 */ /* 0x000fe200078ec0ff */
[----:B------:R-:W-:Y:S01]  /*1a30*/  FFMA.FTZ R21, R26, R21, R9 ;  /* 0x000000151a157223 */ /* 0x000fe20000010009 */
[----:B------:R-:W-:Y:S01]  /*1a40*/  SHF.L.U32 R11, R43, 0x10, RZ ;  /* 0x000000102b0b7819 */ /* 0x000fe200000006ff */
[----:B------:R-:W-:Y:S01]  /*1a50*/  IMAD.U32 R9, R31, 0x10000, RZ ;  /* 0x000100001f097824 */ /* 0x000fe200078e00ff */
[----:B------:R-:W-:Y:S01]  /*1a60*/  SHF.L.U32 R10, R55, 0x10, RZ ;  /* 0x00000010370a7819 */ /* 0x000fe200000006ff */
[----:B------:R-:W-:Y:S01]  /*1a70*/  FFMA.FTZ R30, R30, R15, R13 ;  /* 0x0000000f1e1e7223 */ /* 0x000fe2000001000d */
[----:B------:R-:W-:Y:S01]  /*1a80*/  LOP3.LUT R27, R27, 0xffff0000, RZ, 0xc0, !PT ;  /* 0xffff00001b1b7812 */ /* 0x000fe200078ec0ff */
[----:B------:R-:W-:Y:S01]  /*1a90*/  FFMA.FTZ R0, R0, R11, R21 ;  /* 0x0000000b00007223 */ /* 0x000fe20000010015 */
[----:B------:R-:W-:Y:S01]  /*1aa0*/  LOP3.LUT R8, R43, 0xffff0000, RZ, 0xc0, !PT ;  /* 0xffff00002b087812 */ /* 0x000fe200078ec0ff */
[----:B------:R-:W-:Y:S01]  /*1ab0*/  FFMA.FTZ R10, R9, R10, R30 ;  /* 0x0000000a090a7223 */ /* 0x000fe2000001001e */
[----:B------:R-:W-:Y:S01]  /*1ac0*/  LOP3.LUT R31, R31, 0xffff0000, RZ, 0xc0, !PT ;  /* 0xffff00001f1f7812 */ /* 0x000fe200078ec0ff */
[----:B------:R-:W0:Y:S01]  /*1ad0*/  LDC.64 R20, c[0x0][0x2d0] ;  /* 0x0000b400ff147b82 */ /* 0x000e220000000a00 */
[----:B------:R-:W-:Y:S01]  /*1ae0*/  LOP3.LUT R12, R55, 0xffff0000, RZ, 0xc0, !PT ;  /* 0xffff0000370c7812 */ /* 0x000fe200078ec0ff */
[----:B------:R-:W-:Y:S01]  /*1af0*/  FFMA.FTZ R0, R27, R8, R0 ;  /* 0x000000081b007223 */ /* 0x000fe20000010000 */
[----:B------:R-:W-:-:S02]  /*1b00*/  SHF.R.S32.HI R15, RZ, 0x1f, R16 ;  /* 0x0000001fff0f7819 */ /* 0x000fc40000011410 */
[----:B------:R-:W-:Y:S01]  /*1b10*/  SHF.R.S32.HI R18, RZ, 0x1f, R17 ;  /* 0x0000001fff127819 */ /* 0x000fe20000011411 */
[----:B------:R-:W-:Y:S01]  /*1b20*/  FFMA.FTZ R12, R31, R12, R10 ;  /* 0x0000000c1f0c7223 */ /* 0x000fe2000001000a */
[----:B------:R-:W1:Y:S01]  /*1b30*/  SHFL.BFLY PT, R9, R0, 0x4, 0x1f ;  /* 0x0c801f0000097f89 */ /* 0x000e6200000e0000 */
[----:B------:R-:W-:-:S03]  /*1b40*/  LEA.HI R15, R15, R16, RZ, 0x6 ;  /* 0x000000100f0f7211 */ /* 0x000fc600078f30ff */
[----:B------:R-:W2:Y:S01]  /*1b50*/  SHFL.BFLY PT, R11, R12, 0x4, 0x1f ;  /* 0x0c801f000c0b7f89 */ /* 0x000ea200000e0000 */
[----:B------:R-:W-:Y:S01]  /*1b60*/  LOP3.LUT R15, R15, 0xffffffc0, RZ, 0xc0, !PT ;  /* 0xffffffc00f0f7812 */ /* 0x000fe200078ec0ff */
[----:B-1----:R-:W-:Y:S01]  /*1b70*/  FADD.FTZ R9, R0, R9 ;  /* 0x0000000900097221 */ /* 0x002fe20000010000 */
[--C-:B------:R-:W-:Y:S02]  /*1b80*/  IMAD R0, R61, -0x40, R16.reuse ;  /* 0xffffffc03d007824 */ /* 0x100fe400078e0210 */
[----:B--2---:R-:W-:Y:S02]  /*1b90*/  FADD.FTZ R13, R12, R11 ;  /* 0x0000000b0c0d7221 */ /* 0x004fe40000010000 */
[----:B------:R-:W1:Y:S01]  /*1ba0*/  SHFL.BFLY PT, R8, R9, 0x2, 0x1f ;  /* 0x0c401f0009087f89 */ /* 0x000e6200000e0000 */
[----:B------:R-:W-:Y:S02]  /*1bb0*/  SHF.L.U32 R12, R59, 0x2, RZ ;  /* 0x000000023b0c7819 */ /* 0x000fe400000006ff */
[----:B------:R-:W-:Y:S01]  /*1bc0*/  IADD3 R0, R0, R15, -R16 ;  /* 0x0000000f00007210 */ /* 0x000fe20007ffe810 */
[----:B------:R-:W2:Y:S01]  /*1bd0*/  SHFL.BFLY PT, R14, R13, 0x2, 0x1f ;  /* 0x0c401f000d0e7f89 */ /* 0x000ea200000e0000 */
[----:B-1----:R-:W-:Y:S01]  /*1be0*/  FADD.FTZ R10, R9, R8 ;  /* 0x00000008090a7221 */ /* 0x002fe20000010000 */
[----:B------:R-:W-:-:S02]  /*1bf0*/  IMAD R8, R7, 0xc0, RZ ;  /* 0x000000c007087824 */ /* 0x000fc400078e02ff */
[----:B--2---:R-:W-:Y:S02]  /*1c00*/  FADD.FTZ R14, R13, R14 ;  /* 0x0000000e0d0e7221 */ /* 0x004fe40000010000 */
[----:B------:R-:W1:Y:S01]  /*1c10*/  SHFL.BFLY PT, R11, R10, 0x1, 0x1f ;  /* 0x0c201f000a0b7f89 */ /* 0x000e6200000e0000 */
[----:B------:R-:W-:Y:S02]  /*1c20*/  SHF.R.S32.HI R9, RZ, 0x1f, R8 ;  /* 0x0000001fff097819 */ /* 0x000fe40000011408 */
[----:B------:R-:W-:Y:S01]  /*1c30*/  IADD3 R8, P0, P1, R8, R12, R17 ;  /* 0x0000000c08087210 */ /* 0x000fe2000791e011 */
[----:B------:R-:W2:Y:S01]  /*1c40*/  SHFL.BFLY PT, R13, R14, 0x1, 0x1f ;  /* 0x0c201f000e0d7f89 */ /* 0x000ea200000e0000 */
[----:B------:R-:W-:-:S04]  /*1c50*/  SHF.R.S32.HI R12, RZ, 0x1f, R12 ;  /* 0x0000001fff0c7819 */ /* 0x000fc8000001140c */
[----:B------:R-:W-:Y:S01]  /*1c60*/  IADD3.X R9, R9, R12, R18, P0, P1 ;  /* 0x0000000c09097210 */ /* 0x000fe200007e2412 */
[----:B0-----:R-:W-:Y:S01]  /*1c70*/  IMAD R12, R20, UR7, RZ ;  /* 0x00000007140c7c24 */ /* 0x001fe2000f8e02ff */
[----:B------:R-:W-:Y:S02]  /*1c80*/  ISETP.NE.AND P1, PT, R58, RZ, PT ;  /* 0x000000ff3a00720c */ /* 0x000fe40003f25270 */
[----:B------:R-:W-:Y:S01]  /*1c90*/  ISETP.GE.AND P0, PT, R59, R0, PT ;  /* 0x000000003b00720c */ /* 0x000fe20003f06270 */
[----:B------:R-:W-:Y:S02]  /*1ca0*/  IMAD R15, R21, UR6, R12 ;  /* 0x00000006150f7c24 */ /* 0x000fe4000f8e020c */
[----:B------:R-:W-:Y:S01]  /*1cb0*/  IMAD.WIDE.U32 R8, R20, UR6, R8 ;  /* 0x0000000614087c25 */ /* 0x000fe2000f8e0008 */
[----:B------:R-:W-:-:S03]  /*1cc0*/  ISETP.GT.OR P0, PT, R59, 0x3f, P0 ;  /* 0x0000003f3b00780c */ /* 0x000fc60000704670 */
[----:B-1----:R-:W-:Y:S01]  /*1cd0*/  FADD.FTZ R10, R10, R11 ;  /* 0x0000000b0a0a7221 */ /* 0x002fe20000010000 */
[----:B------:R-:W-:Y:S02]  /*1ce0*/  IMAD.IADD R11, R9, 0x1, R15 ;  /* 0x00000001090b7824 */ /* 0x000fe400078e020f */
[----:B--2---:R-:W-:Y:S01]  /*1cf0*/  FADD.FTZ R17, R14, R13 ;  /* 0x0000000d0e117221 */ /* 0x004fe20000010000 */
[----:B------:R-:W-:Y:S06]  /*1d00*/  @P1 BRA `(.L_x_3851) ;  /* 0x00000000005c1947 */ /* 0x000fec0003800000 */
[----:B------:R-:W0:Y:S01]  /*1d10*/  LDC.64 R14, c[0x0][0x278] ;  /* 0x00009e00ff0e7b82 */ /* 0x000e220000000a00 */
[----:B------:R-:W-:Y:S01]  /*1d20*/  SHF.R.S32.HI R13, RZ, 0x1f, R7 ;  /* 0x0000001fff0d7819 */ /* 0x000fe20000011407 */
[----:B------:R-:W-:Y:S01]  /*1d30*/  ULDC.64 UR8, c[0x0][0x280] ;  /* 0x0000a00000087ab9 */ /* 0x000fe20000000a00 */
[----:B------:R-:W-:Y:S02]  /*1d40*/  IADD3 R12, P1, R60, R7, RZ ;  /* 0x000000073c0c7210 */ /* 0x000fe40007f3e0ff */
[----:B------:R-:W-:Y:S02]  /*1d50*/  ISETP.GE.AND P2, PT, R56, R57, PT ;  /* 0x000000393800720c */ /* 0x000fe40003f46270 */
[----:B------:R-:W-:Y:S01]  /*1d60*/  LEA.HI.X.SX32 R13, R60, R13, 0x1, P1 ;  /* 0x0000000d3c0d7211 */ /* 0x000fe200008f0eff */
[C---:B0-----:R-:W-:Y:S02]  /*1d70*/  IMAD R0, R14.reuse, UR7, RZ ;  /* 0x000000070e007c24 */ /* 0x041fe4000f8e02ff */
[----:B------:R-:W-:-:S04]  /*1d80*/  IMAD.WIDE.U32 R12, R14, UR6, R12 ;  /* 0x000000060e0c7c25 */ /* 0x000fc8000f8e000c */
[----:B------:R-:W-:-:S05]  /*1d90*/  IMAD R15, R15, UR6, R0 ;  /* 0x000000060f0f7c24 */ /* 0x000fca000f8e0200 */
[----:B------:R-:W-:Y:S01]  /*1da0*/  IADD3 R13, R13, R15, RZ ;  /* 0x0000000f0d0d7210 */ /* 0x000fe20007ffe0ff */
[----:B------:R-:W-:Y:S02]  /*1db0*/  IMAD R15, R3, UR8, RZ ;  /* 0x00000008030f7c24 */ /* 0x000fe4000f8e02ff */
[----:B------:R-:W-:-:S04]  /*1dc0*/  IMAD.WIDE.U32 R12, R6, UR8, R12 ;  /* 0x00000008060c7c25 */ /* 0x000fc8000f8e000c */
[----:B------:R-:W-:Y:S01]  /*1dd0*/  IMAD R15, R6, UR9, R15 ;  /* 0x00000009060f7c24 */ /* 0x000fe2000f8e020f */
[----:B------:R-:W-:Y:S01]  /*1de0*/  IADD3 R0, P1, R56, R12, RZ ;  /* 0x0000000c38007210 */ /* 0x000fe20007f3e0ff */
[----:B------:R-:W-:-:S03]  /*1df0*/  ULDC.64 UR8, c[0x0][0x260] ;  /* 0x0000980000087ab9 */ /* 0x000fc60000000a00 */
        /* <DEDUP_REMOVED lines=8> */
.L_x_3851:
[----:B------:R-:W-:Y:S05]  /*1e80*/  BSYNC B0 ;  /* 0x0000000000007941 */ /* 0x000fea0003800000 */
.L_x_3850:
[----:B------:R-:W-:Y:S04]  /*1e90*/  BSSY B0, `(.L_x_3852) ;  /* 0x0000018000007945 */ /* 0x000fe80003800000 */
[----:B------:R-:W-:Y:S05]  /*1ea0*/  @P0 BRA `(.L_x_3853) ;  /* 0x0000000000580947 */ /* 0x000fea0003800000 */
[----:B0-----:R-:W0:Y:S01]  /*1eb0*/  LDC.64 R14, c[0x0][0x2a8] ;  /* 0x0000aa00ff0e7b82 */ /* 0x001e220000000a00 */
[----:B------:R-:W-:Y:S01]  /*1ec0*/  IADD3 R12, P0, P1, R7, R60, R59 ;  /* 0x0000003c070c7210 */ /* 0x000fe2000791e03b */
[----:B------:R-:W-:Y:S01]  /*1ed0*/  ULDC.64 UR8, c[0x0][0x2b0] ;  /* 0x0000ac0000087ab9 */ /* 0x000fe20000000a00 */
[----:B------:R-:W-:Y:S02]  /*1ee0*/  SHF.R.S32.HI R2, RZ, 0x1f, R7 ;  /* 0x0000001fff027819 */ /* 0x000fe40000011407 */
[----:B------:R-:W-:Y:S02]  /*1ef0*/  SHF.R.S32.HI R0, RZ, 0x1f, R60 ;  /* 0x0000001fff007819 */ /* 0x000fe4000001143c */
[----:B------:R-:W-:-:S04]  /*1f00*/  SHF.R.S32.HI R7, RZ, 0x1f, R59 ;  /* 0x0000001fff077819 */ /* 0x000fc8000001143b */
[----:B------:R-:W-:Y:S02]  /*1f10*/  IADD3.X R13, R2, R0, R7, P0, P1 ;  /* 0x00000000020d7210 */ /* 0x000fe400007e2407 */
[----:B------:R-:W-:Y:S01]  /*1f20*/  FSETP.NEU.FTZ.AND P0, PT, R5, -INF , PT ;  /* 0xff8000000500780b */ /* 0x000fe20003f1d000 */
[C---:B0-----:R-:W-:Y:S02]  /*1f30*/  IMAD R0, R14.reuse, UR7, RZ ;  /* 0x000000070e007c24 */ /* 0x041fe4000f8e02ff */
[----:B------:R-:W-:-:S04]  /*1f40*/  IMAD.WIDE.U32 R12, R14, UR6, R12 ;  /* 0x000000060e0c7c25 */ /* 0x000fc8000f8e000c */
[----:B------:R-:W-:Y:S02]  /*1f50*/  IMAD R7, R15, UR6, R0 ;  /* 0x000000060f077c24 */ /* 0x000fe4000f8e0200 */
[----:B------:R-:W-:Y:S01]  /*1f60*/  FMUL.FTZ R0, R5, 1.4426950216293334961 ;  /* 0x3fb8aa3b05007820 */ /* 0x000fe20000410000 */
[----:B------:R-:W-:Y:S02]  /*1f70*/  IMAD R15, R3, UR8, RZ ;  /* 0x00000008030f7c24 */ /* 0x000fe4000f8e02ff */
[----:B------:R-:W-:Y:S02]  /*1f80*/  IMAD.IADD R13, R13, 0x1, R7 ;  /* 0x000000010d0d7824 */ /* 0x000fe400078e0207 */
[C---:B------:R-:W-:Y:S02]  /*1f90*/  IMAD R7, R6.reuse, UR9, R15 ;  /* 0x0000000906077c24 */ /* 0x040fe4000f8e020f */
[----:B------:R-:W-:Y:S01]  /*1fa0*/  IMAD.WIDE.U32 R12, R6, UR8, R12 ;  /* 0x00000008060c7c25 */ /* 0x000fe2000f8e000c */
[----:B------:R-:W-:-:S04]  /*1fb0*/  ULDC.64 UR8, c[0x0][0x2a0] ;  /* 0x0000a80000087ab9 */ /* 0x000fc80000000a00 */
[----:B------:R-:W-:Y:S02]  /*1fc0*/  IADD3 R7, R13, R7, RZ ;  /* 0x000000070d077210 */ /* 0x000fe40007ffe0ff */
[----:B------:R-:W-:-:S04]  /*1fd0*/  LEA R4, P1, R12, UR8, 0x2 ;  /* 0x000000080c047c11 */ /* 0x000fc8000f8210ff */
[----:B------:R-:W-:Y:S02]  /*1fe0*/  LEA.HI.X R5, R12, UR9, R7, 0x2, P1 ;  /* 0x000000090c057c11 */ /* 0x000fe400088f1407 */
[----:B------:R-:W-:-:S05]  /*1ff0*/  FSEL R7, R0, RZ, P0 ;  /* 0x000000ff00077208 */ /* 0x000fca0000000000 */
[----:B------:R1:W-:Y:S02]  /*2000*/  STG.E desc[UR4][R4.64], R7 ;  /* 0x0000000704007986 */ /* 0x0003e4000c101904 */
.L_x_3853:
[----:B------:R-:W-:Y:S05]  /*2010*/  BSYNC B0 ;  /* 0x0000000000007941 */ /* 0x000fea0003800000 */
.L_x_3852:
[----:B------:R-:W-:Y:S01]  /*2020*/  ULDC.64 UR10, c[0x0][0x2e8] ;  /* 0x0000ba00000a7ab9 */ /* 0x000fe20000000a00 */
[----:B------:R-:W-:Y:S01]  /*2030*/  ULDC.64 UR8, c[0x0][0x2d8] ;  /* 0x0000b60000087ab9 */ /* 0x000fe20000000a00 */
[----:B------:R-:W-:Y:S01]  /*2040*/  ISETP.NE.U32.AND P0, PT, RZ, UR10, PT ;  /* 0x0000000aff007c0c */ /* 0x000fe2000bf05070 */
[----:B------:R-:W-:Y:S02]  /*2050*/  IMAD R3, R3, UR8, RZ ;  /* 0x0000000803037c24 */ /* 0x000fe4000f8e02ff */
[----:B------:R-:W-:Y:S01]  /*2060*/  IMAD.MOV.U32 R10, RZ, RZ, R8 ;  /* 0x000000ffff0a7224 */ /* 0x000fe200078e0008 */
[----:B------:R-:W-:Y:S01]  /*2070*/  ISETP.NE.AND.EX P0, PT, RZ, UR11, PT, P0 ;  /* 0x0000000bff007c0c */ /* 0x000fe2000bf05300 */
[C---:B------:R-:W-:Y:S02]  /*2080*/  IMAD R3, R6.reuse, UR9, R3 ;  /* 0x0000000906037c24 */ /* 0x040fe4000f8e0203 */
[----:B------:R-:W-:Y:S01]  /*2090*/  IMAD.WIDE.U32 R10, R6, UR8, R10 ;  /* 0x00000008060a7c25 */ /* 0x000fe2000f8e000a */
[----:B------:R-:W-:Y:S01]  /*20a0*/  ISETP.NE.OR P0, PT, R59, RZ, !P0 ;  /* 0x000000ff3b00720c */ /* 0x000fe20004705670 */
[----:B------:R-:W-:-:S02]  /*20b0*/  ULDC.64 UR8, c[0x0][0x2b8] ;  /* 0x0000ae0000087ab9 */ /* 0x000fc40000000a00 */
[----:B------:R-:W-:Y:S02]  /*20c0*/  LEA R2, P1, R10, UR8, 0x2 ;  /* 0x000000080a027c11 */ /* 0x000fe4000f8210ff */
[----:B------:R-:W-:-:S04]  /*20d0*/  IADD3 R3, R11, R3, RZ ;  /* 0x000000030b037210 */ /* 0x000fc80007ffe0ff */
[----:B------:R-:W-:-:S05]  /*20e0*/  LEA.HI.X R3, R10, UR9, R3, 0x2, P1 ;  /* 0x000000090a037c11 */ /* 0x000fca00088f1403 */
        /* <DEDUP_REMOVED lines=13> */
[----:B------:R-:W3:Y:S08]  /*21c0*/  LDC R0, c[0x0][0x2e0] ;  /* 0x0000b800ff007b82 */ /* 0x000ef00000000800 */
[----:B-1----:R-:W1:Y:S08]  /*21d0*/  LDC R4, c[0x0][0x220] ;  /* 0x00008800ff047b82 */ /* 0x002e700000000800 */
[----:B--2---:R-:W2:Y:S01]  /*21e0*/  LDC.64 R2, c[0x0][0x2e8] ;  /* 0x0000ba00ff027b82 */ /* 0x004ea20000000a00 */
[----:B---3--:R-:W-:-:S04]  /*21f0*/  IMAD R61, R61, R0, R66 ;  /* 0x000000003d3d7224 */ /* 0x008fc800078e0242 */
[----:B-1----:R-:W-:-:S04]  /*2200*/  IMAD R61, R61, R4, UR6 ;  /* 0x000000063d3d7e24 */ /* 0x002fc8000f8e0204 */
[----:B--2---:R-:W-:-:S05]  /*2210*/  IMAD.WIDE R2, R61, 0x4, R2 ;  /* 0x000000043d027825 */ /* 0x004fca00078e0202 */
[----:B------:R-:W-:Y:S01]  /*2220*/  STG.E desc[UR4][R2.64], RZ ;  /* 0x000000ff02007986 */ /* 0x000fe2000c101904 */
[----:B------:R-:W-:Y:S05]  /*2230*/  EXIT ;  /* 0x000000000000794d */ /* 0x000fea0003800000 */
.L_x_3854:
        /* <DEDUP_REMOVED lines=12> */
.L_x_3882:


//--------------------- .nv.global.init           --------------------------
	.section	.nv.global.init,"aw",@progbits
.nv.global.init:
	.type		$str$23,@object
	.size		$str$23,($str$24 - $str$23)
$str$23:
        /*0000*/ 	.byte	0x28, 0x61, 0x64, 0x64, 0x72, 0x65, 0x73, 0x73, 0x20, 0x26, 0x20, 0x6d, 0x61, 0x73, 0x6b, 0x29
        /*0010*/ 	.byte	0x20, 0x3d, 0x3d, 0x20, 0x30, 0x00
	.type		$str$24,@object
	.size		$str$24,(__unnamed_4 - $str$24)
$str$24:
        /*0016*/ 	.byte	0x2f, 0x74, 0x6d, 0x70, 0x2f, 0x6f, 0x73, 0x73, 0x5f, 0x6b, 0x65, 0x72, 0x6e, 0x65, 0x6c, 0x73
        /*0026*/ 	.byte	0x5f, 0x73, 0x72, 0x63, 0x2f, 0x66, 0x6c, 0x61, 0x73, 0x68, 0x5f, 0x61, 0x74, 0x74, 0x65, 0x6e
        /*0036*/ 	.byte	0x74, 0x69, 0x6f, 0x6e, 0x2f, 0x63, 0x73, 0x72, 0x63, 0x2f, 0x63, 0x75, 0x74, 0x6c, 0x61, 0x73
        /*0046*/ 	.byte	0x73, 0x2f, 0x69, 0x6e, 0x63, 0x6c, 0x75, 0x64, 0x65, 0x2f, 0x63, 0x75, 0x74, 0x65, 0x2f, 0x70
        /*0056*/ 	.byte	0x6f, 0x69, 0x6e, 0x74, 0x65, 0x72, 0x5f, 0x66, 0x6c, 0x61, 0x67, 0x67, 0x65, 0x64, 0x2e, 0x68
        /*0066*/ 	.byte	0x70, 0x70, 0x00
	.type		__unnamed_4,@object
	.size		__unnamed_4,(__unnamed_2 - __unnamed_4)
__unnamed_4:
        /* <DEDUP_REMOVED lines=20> */
        /*01a9*/ 	.byte	0x74, 0x65, 0x3a, 0x3a, 0x43, 0x3c, 0x36, 0x34, 0x3e, 0x3e, 0x3e, 0x3e, 0x5d, 0x00
	.type		__unnamed_2,@object
	.size		__unnamed_2,(__unnamed_3 - __unnamed_2)
__unnamed_2:
        /* <DEDUP_REMOVED lines=22> */
        /*0317*/ 	.byte	0x3e, 0x3e, 0x3e, 0x3e, 0x20, 0x26, 0x5d, 0x00
	.type		__unnamed_3,@object
	.size		__unnamed_3,(__unnamed_1 - __unnamed_3)
__unnamed_3:
        /* <DEDUP_REMOVED lines=24> */
        /*049f*/ 	.byte	0x5d, 0x00
	.type		__unnamed_1,@object
	.size		__unnamed_1,(.L_0 - __unnamed_1)
__unnamed_1:
        /* <DEDUP_REMOVED lines=28> */
        /*0661*/ 	.byte	0x3a, 0x43, 0x3c, 0x30, 0x3e, 0x3e, 0x3e, 0x3e, 0x3e, 0x20, 0x26, 0x5d, 0x00
.L_0:


//--------------------- .nv.shared._ZN7cutlass13device_kernelIN5flash11enable_sm90INS1_16FlashAttnBwdSm90INS1_25CollectiveMainloopBwdSm90ILi2ELi1ELi1EN4cute5tupleIJNS5_1CILi1EEES8_S8_EEENS6_IJNS7_ILi64EEENS7_ILi96EEENS7_ILi192EEEEEENS_10bfloat16_tEfNS_4arch4Sm90ELb0ELb0ELb1ELb0ELb0ELb0ELb1ELb0ELi3ELi1ELi1ELi1ELb0EEENS1_21CollectiveEpilogueBwdISD_SE_SG_Li384ELb0ELb1ELi3EEENS1_19SingleTileSchedulerILb0ELb0ELb0ELi96EEEEEEEEEvNT_6ParamsE --------------------------
	.section	.nv.shared._ZN7cutlass13device_kernelIN5flash11enable_sm90INS1_16FlashAttnBwdSm90INS1_25CollectiveMainloopBwdSm90ILi2ELi1ELi1EN4cute5tupleIJNS5_1CILi1EEES8_S8_EEENS6_IJNS7_ILi64EEENS7_ILi96EEENS7_ILi192EEEEEENS_10bfloat16_tEfNS_4arch4Sm90ELb0ELb0ELb1ELb0ELb0ELb0ELb1ELb0ELi3ELi1ELi1ELi1ELb0EEENS1_21CollectiveEpilogueBwdISD_SE_SG_Li384ELb0ELb1ELi3EEENS1_19SingleTileSchedulerILb0ELb0ELb0ELi96EEEEEEEEEvNT_6ParamsE,"aw",@nobits
	.sectionflags	@""
	.align	16
	.zero		1024


//--------------------- .nv.shared.reserved.0     --------------------------
	.section	.nv.shared.reserved.0,"aw",@nobits
	.weak		__nv_reservedSMEM_offset_0_alias
	.size		__nv_reservedSMEM_offset_0_alias, 0, 0
	.other		__nv_reservedSMEM_offset_0_alias,@"STO_CUDA_RESERVED_SHARED STV_DEFAULT"
__nv_reservedSMEM_offset_0_alias:
	.zero		0


//--------------------- .nv.global                --------------------------
	.section	.nv.global,"aw",@nobits
.nv.global:
	.type		_ZN74_INTERNAL_be9e3223_38_flash_bwd_hdim192_bf16_softcap_sm90_cu_ceb34e2a_28854cute1_E,@object
	.size		_ZN74_INTERNAL_be9e3223_38_flash_bwd_hdim192_bf16_softcap_sm90_cu_ceb34e2a_28854cute1_E,(_ZN74_INTERNAL_be9e3223_38_flash_bwd_hdim192_bf16_softcap_sm90_cu_ceb34e2a_28854cuda3std3__45__cpo6cbeginE - _ZN74_INTERNAL_be9e3223_38_flash_bwd_hdim192_bf16_softcap_sm90_cu_ceb34e2a_28854cute1_E)
_ZN74_INTERNAL_be9e3223_38_flash_bwd_hdim192_bf16_softcap_sm90_cu_ceb34e2a_28854cute1_E:
	.zero		1
	.type		_ZN74_INTERNAL_be9e3223_38_flash_bwd_hdim192_bf16_softcap_sm90_cu_ceb34e2a_28854cuda3std3__45__cpo6cbeginE,@object
	.size		_ZN74_INTERNAL_be9e3223_38_flash_bwd_hdim192_bf16_softcap_sm90_cu_ceb34e2a_28854cuda3std3__45__cpo6cbeginE,(_ZN74_INTERNAL_be9e3223_38_flash_bwd_hdim192_bf16_softcap_sm90_cu_ceb34e2a_28854cuda3std3__48in_placeE - _ZN74_INTERNAL_be9e3223_38_flash_bwd_hdim192_bf16_softcap_sm90_cu_ceb34e2a_28854cuda3std3__45__cpo6cbeginE)
_ZN74_INTERNAL_be9e3223_38_flash_bwd_hdim192_bf16_softcap_sm90_cu_ceb34e2a_28854cuda3std3__45__cpo6cbeginE:
	.zero		1
	.type		_ZN74_INTERNAL_be9e3223_38_flash_bwd_hdim192_bf16_softcap_sm90_cu_ceb34e2a_28854cuda3std3__48in_placeE,@object
	.size		_ZN74_INTERNAL_be9e3223_38_flash_bwd_hdim192_bf16_softcap_sm90_cu_ceb34e2a_28854cuda3std3__48in_placeE,(_ZN74_INTERNAL_be9e3223_38_flash_bwd_hdim192_bf16_softcap_sm90_cu_ceb34e2a_28854cuda3std6ranges3__45__cpo9iter_moveE - _ZN74_INTERNAL_be9e3223_38_flash_bwd_hdim192_bf16_softcap_sm90_cu_ceb34e2a_28854cuda3std3__48in_placeE)
_ZN74_INTERNAL_be9e3223_38_flash_bwd_hdim192_bf16_softcap_sm90_cu_ceb34e2a_28854cuda3std3__48in_placeE:
	.zero		1
	.type		_ZN74_INTERNAL_be9e3223_38_flash_bwd_hdim192_bf16_softcap_sm90_cu_ceb34e2a_28854cuda3std6ranges3__45__cpo9iter_moveE,@object
	.size		_ZN74_INTERNAL_be9e3223_38_flash_bwd_hdim192_bf16_softcap_sm90_cu_ceb34e2a_28854cuda3std6ranges3__45__cpo9iter_moveE,(_ZN74_INTERNAL_be9e3223_38_flash_bwd_hdim192_bf16_softcap_sm90_cu_ceb34e2a_28854cuda3std3__45__cpo5beginE - _ZN74_INTERNAL_be9e3223_38_flash_bwd_hdim192_bf16_softcap_sm90_cu_ceb34e2a_28854cuda3std6ranges3__45__cpo9iter_moveE)
_ZN74_INTERNAL_be9e3223_38_flash_bwd_hdim192_bf16_softcap_sm90_cu_ceb34e2a_28854cuda3std6ranges3__45__cpo9iter_moveE:
	.zero		1
	.type		_ZN74_INTERNAL_be9e3223_38_flash_bwd_hdim192_bf16_softcap_sm90_cu_ceb34e2a_28854cuda3std3__45__cpo5beginE,@object
	.size		_ZN74_INTERNAL_be9e3223_38_flash_bwd_hdim192_bf16_softcap_sm90_cu_ceb34e2a_28854cuda3std3__45__cpo5beginE,(_ZN74_INTERNAL_be9e3223_38_flash_bwd_hdim192_bf16_softcap_sm90_cu_ceb34e2a_28854cuda3std3__476_GLOBAL__N__be9e3223_38_flash_bwd_hdim192_bf16_softcap_sm90_cu_ceb34e2a_28856ignoreE - _ZN74_INTERNAL_be9e3223_38_flash_bwd_hdim192_bf16_softcap_sm90_cu_ceb34e2a_28854cuda3std3__45__cpo5beginE)
_ZN74_INTERNAL_be9e3223_38_flash_bwd_hdim192_bf16_softcap_sm90_cu_ceb34e2a_28854cuda3std3__45__cpo5beginE:
	.zero		1
	.type		_ZN74_INTERNAL_be9e3223_38_flash_bwd_hdim192_bf16_softcap_sm90_cu_ceb34e2a_28854cuda3std3__476_GLOBAL__N__be9e3223_38_flash_bwd_hdim192_bf16_softcap_sm90_cu_ceb34e2a_28856ignoreE,@object
	.size		_ZN74_INTERNAL_be9e3223_38_flash_bwd_hdim192_bf16_softcap_sm90_cu_ceb34e2a_28854cuda3std3__476_GLOBAL__N__be9e3223_38_flash_bwd_hdim192_bf16_softcap_sm90_cu_ceb34e2a_28856ignoreE,(_ZN74_INTERNAL_be9e3223_38_flash_bwd_hdim192_bf16_softcap_sm90_cu_ceb34e2a_28854cute7productE - _ZN74_INTERNAL_be9e3223_38_flash_bwd_hdim192_bf16_softcap_sm90_cu_ceb34e2a_28854cuda3std3__476_GLOBAL__N__be9e3223_38_flash_bwd_hdim192_bf16_softcap_sm90_cu_ceb34e2a_28856ignoreE)
_ZN74_INTERNAL_be9e3223_38_flash_bwd_hdim192_bf16_softcap_sm90_cu_ceb34e2a_28854cuda3std3__476_GLOBAL__N__be9e3223_38_flash_bwd_hdim192_bf16_softcap_sm90_cu_ceb34e2a_28856ignoreE:
	.zero		1
	.type		_ZN74_INTERNAL_be9e3223_38_flash_bwd_hdim192_bf16_softcap_sm90_cu_ceb34e2a_28854cute7productE,@object
	.size		_ZN74_INTERNAL_be9e3223_38_flash_bwd_hdim192_bf16_softcap_sm90_cu_ceb34e2a_28854cute7productE,(_ZN74_INTERNAL_be9e3223_38_flash_bwd_hdim192_bf16_softcap_sm90_cu_ceb34e2a_28854cuda3std3__45__cpo3endE - _ZN74_INTERNAL_be9e3223_38_flash_bwd_hdim192_bf16_softcap_sm90_cu_ceb34e2a_28854cute7productE)
_ZN74_INTERNAL_be9e3223_38_flash_bwd_hdim192_bf16_softcap_sm90_cu_ceb34e2a_28854cute7productE:
	.zero		1
	.type		_ZN74_INTERNAL_be9e3223_38_flash_bwd_hdim192_bf16_softcap_sm90_cu_ceb34e2a_28854cuda3std3__45__cpo3endE,@object
	.size		_ZN74_INTERNAL_be9e3223_38_flash_bwd_hdim192_bf16_softcap_sm90_cu_ceb34e2a_28854cuda3std3__45__cpo3endE,(_ZN74_INTERNAL_be9e3223_38_flash_bwd_hdim192_bf16_softcap_sm90_cu_ceb34e2a_28854cuda3std3__419piecewise_constructE - _ZN74_INTERNAL_be9e3223_38_flash_bwd_hdim192_bf16_softcap_sm90_cu_ceb34e2a_28854cuda3std3__45__cpo3endE)
_ZN74_INTERNAL_be9e3223_38_flash_bwd_hdim192_bf16_softcap_sm90_cu_ceb34e2a_28854cuda3std3__45__cpo3endE:
	.zero		1
	.type		_ZN74_INTERNAL_be9e3223_38_flash_bwd_hdim192_bf16_softcap_sm90_cu_ceb34e2a_28854cuda3std3__419piecewise_constructE,@object
	.size		_ZN74_INTERNAL_be9e3223_38_flash_bwd_hdim192_bf16_softcap_sm90_cu_ceb34e2a_28854cuda3std3__419piecewise_constructE,(_ZN74_INTERNAL_be9e3223_38_flash_bwd_hdim192_bf16_softcap_sm90_cu_ceb34e2a_28854cuda3std3__45__cpo4cendE - _ZN74_INTERNAL_be9e3223_38_flash_bwd_hdim192_bf16_softcap_sm90_cu_ceb34e2a_28854cuda3std3__419piecewise_constructE)
_ZN74_INTERNAL_be9e3223_38_flash_bwd_hdim192_bf16_softcap_sm90_cu_ceb34e2a_28854cuda3std3__419piecewise_constructE:
	.zero		1
	.type		_ZN74_INTERNAL_be9e3223_38_flash_bwd_hdim192_bf16_softcap_sm90_cu_ceb34e2a_28854cuda3std3__45__cpo4cendE,@object
	.size		_ZN74_INTERNAL_be9e3223_38_flash_bwd_hdim192_bf16_softcap_sm90_cu_ceb34e2a_28854cuda3std3__45__cpo4cendE,(_ZN74_INTERNAL_be9e3223_38_flash_bwd_hdim192_bf16_softcap_sm90_cu_ceb34e2a_28854cuda3std6ranges3__45__cpo4swapE - _ZN74_INTERNAL_be9e3223_38_flash_bwd_hdim192_bf16_softcap_sm90_cu_ceb34e2a_28854cuda3std3__45__cpo4cendE)
_ZN74_INTERNAL_be9e3223_38_flash_bwd_hdim192_bf16_softcap_sm90_cu_ceb34e2a_28854cuda3std3__45__cpo4cendE:
	.zero		1
	.type		_ZN74_INTERNAL_be9e3223_38_flash_bwd_hdim192_bf16_softcap_sm90_cu_ceb34e2a_28854cuda3std6ranges3__45__cpo4swapE,@object
	.size		_ZN74_INTERNAL_be9e3223_38_flash_bwd_hdim192_bf16_softcap_sm90_cu_ceb34e2a_28854cuda3std6ranges3__45__cpo4swapE,(.L_11 - _ZN74_INTERNAL_be9e3223_38_flash_bwd_hdim192_bf16_softcap_sm90_cu_ceb34e2a_28854cuda3std6ranges3__45__cpo4swapE)
_ZN74_INTERNAL_be9e3223_38_flash_bwd_hdim192_bf16_softcap_sm90_cu_ceb34e2a_28854cuda3std6ranges3__45__cpo4swapE:
	.zero		1
.L_11:


//--------------------- .nv.shared._ZN7cutlass13device_kernelIN5flash11enable_sm90INS1_16FlashAttnBwdSm90INS1_25CollectiveMainloopBwdSm90ILi2ELi1ELi1EN4cute5tupleIJNS5_1CILi1EEES8_S8_EEENS6_IJNS7_ILi64EEENS7_ILi96EEENS7_ILi192EEEEEENS_10bfloat16_tEfNS_4arch4Sm90ELb0ELb0ELb1ELb0ELb1ELb0ELb1ELb0ELi3ELi1ELi1ELi1ELb0EEENS1_21CollectiveEpilogueBwdISD_SE_SG_Li384ELb0ELb1ELi3EEENS1_19SingleTileSchedulerILb0ELb0ELb0ELi96EEEEEEEEEvNT_6ParamsE --------------------------
	.section	.nv.shared._ZN7cutlass13device_kernelIN5flash11enable_sm90INS1_16FlashAttnBwdSm90INS1_25CollectiveMainloopBwdSm90ILi2ELi1ELi1EN4cute5tupleIJNS5_1CILi1EEES8_S8_EEENS6_IJNS7_ILi64EEENS7_ILi96EEENS7_ILi192EEEEEENS_10bfloat16_tEfNS_4arch4Sm90ELb0ELb0ELb1ELb0ELb1ELb0ELb1ELb0ELi3ELi1ELi1ELi1ELb0EEENS1_21CollectiveEpilogueBwdISD_SE_SG_Li384ELb0ELb1ELi3EEENS1_19SingleTileSchedulerILb0ELb0ELb0ELi96EEEEEEEEEvNT_6ParamsE,"aw",@nobits
	.sectionflags	@""
	.align	16
	.zero		1024


//--------------------- .nv.shared._ZN7cutlass13device_kernelIN5flash11enable_sm90INS1_16FlashAttnBwdSm90INS1_25CollectiveMainloopBwdSm90ILi2ELi1ELi1EN4cute5tupleIJNS5_1CILi1EEES8_S8_EEENS6_IJNS7_ILi64EEENS7_ILi96EEENS7_ILi192EEEEEENS_10bfloat16_tEfNS_4arch4Sm90ELb0ELb0ELb1ELb0ELb0ELb0ELb1ELb0ELi3ELi1ELi1ELi1ELb0EEENS1_24CollectiveEpilogueBwdGQAISD_fSG_Li384ELb0ELb0EEENS1_19SingleTileSchedulerILb0ELb0ELb0ELi96EEEEEEEEEvNT_6ParamsE --------------------------
	.section	.nv.shared._ZN7cutlass13device_kernelIN5flash11enable_sm90INS1_16FlashAttnBwdSm90INS1_25CollectiveMainloopBwdSm90ILi2ELi1ELi1EN4cute5tupleIJNS5_1CILi1EEES8_S8_EEENS6_IJNS7_ILi64EEENS7_ILi96EEENS7_ILi192EEEEEENS_10bfloat16_tEfNS_4arch4Sm90ELb0ELb0ELb1ELb0ELb0ELb0ELb1ELb0ELi3ELi1ELi1ELi1ELb0EEENS1_24CollectiveEpilogueBwdGQAISD_fSG_Li384ELb0ELb0EEENS1_19SingleTileSchedulerILb0ELb0ELb0ELi96EEEEEEEEEvNT_6ParamsE,"aw",@nobits
	.sectionflags	@""
	.align	16
	.zero		1024


//--------------------- .nv.shared._ZN7cutlass13device_kernelIN5flash11enable_sm90INS1_16FlashAttnBwdSm90INS1_25CollectiveMainloopBwdSm90ILi2ELi1ELi1EN4cute5tupleIJNS5_1CILi1EEES8_S8_EEENS6_IJNS7_ILi64EEENS7_ILi96EEENS7_ILi192EEEEEENS_10bfloat16_tEfNS_4arch4Sm90ELb0ELb0ELb1ELb0ELb1ELb0ELb1ELb0ELi3ELi1ELi1ELi1ELb0EEENS1_24CollectiveEpilogueBwdGQAISD_fSG_Li384ELb0ELb1EEENS1_19SingleTileSchedulerILb0ELb0ELb0ELi96EEEEEEEEEvNT_6ParamsE --------------------------
	.section	.nv.shared._ZN7cutlass13device_kernelIN5flash11enable_sm90INS1_16FlashAttnBwdSm90INS1_25CollectiveMainloopBwdSm90ILi2ELi1ELi1EN4cute5tupleIJNS5_1CILi1EEES8_S8_EEENS6_IJNS7_ILi64EEENS7_ILi96EEENS7_ILi192EEEEEENS_10bfloat16_tEfNS_4arch4Sm90ELb0ELb0ELb1ELb0ELb1ELb0ELb1ELb0ELi3ELi1ELi1ELi1ELb0EEENS1_24CollectiveEpilogueBwdGQAISD_fSG_Li384ELb0ELb1EEENS1_19SingleTileSchedulerILb0ELb0ELb0ELi96EEEEEEEEEvNT_6ParamsE,"aw",@nobits
	.sectionflags	@""
	.align	16
	.zero		1024


//--------------------- .nv.shared._ZN7cutlass13device_kernelIN5flash11enable_sm90INS1_16FlashAttnBwdSm90INS1_25CollectiveMainloopBwdSm90ILi2ELi1ELi1EN4cute5tupleIJNS5_1CILi1EEES8_S8_EEENS6_IJNS7_ILi64EEENS7_ILi96EEENS7_ILi192EEEEEENS_10bfloat16_tEfNS_4arch4Sm90ELb0ELb0ELb1ELb1ELb0ELb0ELb1ELb0ELi3ELi1ELi1ELi1ELb0EEENS1_21CollectiveEpilogueBwdISD_SE_SG_Li384ELb1ELb1ELi3EEENS1_19SingleTileSchedulerILb1ELb0ELb0ELi96EEEEEEEEEvNT_6ParamsE --------------------------
	.section	.nv.shared._ZN7cutlass13device_kernelIN5flash11enable_sm90INS1_16FlashAttnBwdSm90INS1_25CollectiveMainloopBwdSm90ILi2ELi1ELi1EN4cute5tupleIJNS5_1CILi1EEES8_S8_EEENS6_IJNS7_ILi64EEENS7_ILi96EEENS7_ILi192EEEEEENS_10bfloat16_tEfNS_4arch4Sm90ELb0ELb0ELb1ELb1ELb0ELb0ELb1ELb0ELi3ELi1ELi1ELi1ELb0EEENS1_21CollectiveEpilogueBwdISD_SE_SG_Li384ELb1ELb1ELi3EEENS1_19SingleTileSchedulerILb1ELb0ELb0ELi96EEEEEEEEEvNT_6ParamsE,"aw",@nobits
	.sectionflags	@""
	.align	16
	.zero		1024


//--------------------- .nv.shared._ZN7cutlass13device_kernelIN5flash11enable_sm90INS1_16FlashAttnBwdSm90INS1_25CollectiveMainloopBwdSm90ILi2ELi1ELi1EN4cute5tupleIJNS5_1CILi1EEES8_S8_EEENS6_IJNS7_ILi64EEENS7_ILi96EEENS7_ILi192EEEEEENS_10bfloat16_tEfNS_4arch4Sm90ELb0ELb0ELb1ELb1ELb1ELb0ELb1ELb0ELi3ELi1ELi1ELi1ELb0EEENS1_21CollectiveEpilogueBwdISD_SE_SG_Li384ELb1ELb1ELi3EEENS1_19SingleTileSchedulerILb1ELb0ELb0ELi96EEEEEEEEEvNT_6ParamsE --------------------------
	.section	.nv.shared._ZN7cutlass13device_kernelIN5flash11enable_sm90INS1_16FlashAttnBwdSm90INS1_25CollectiveMainloopBwdSm90ILi2ELi1ELi1EN4cute5tupleIJNS5_1CILi1EEES8_S8_EEENS6_IJNS7_ILi64EEENS7_ILi96EEENS7_ILi192EEEEEENS_10bfloat16_tEfNS_4arch4Sm90ELb0ELb0ELb1ELb1ELb1ELb0ELb1ELb0ELi3ELi1ELi1ELi1ELb0EEENS1_21CollectiveEpilogueBwdISD_SE_SG_Li384ELb1ELb1ELi3EEENS1_19SingleTileSchedulerILb1ELb0ELb0ELi96EEEEEEEEEvNT_6ParamsE,"aw",@nobits
	.sectionflags	@""
	.align	16
	.zero		1024


//--------------------- .nv.shared._ZN7cutlass13device_kernelIN5flash11enable_sm90INS1_16FlashAttnBwdSm90INS1_25CollectiveMainloopBwdSm90ILi2ELi1ELi1EN4cute5tupleIJNS5_1CILi1EEES8_S8_EEENS6_IJNS7_ILi64EEENS7_ILi96EEENS7_ILi192EEEEEENS_10bfloat16_tEfNS_4arch4Sm90ELb0ELb0ELb1ELb1ELb0ELb0ELb1ELb0ELi3ELi1ELi1ELi1ELb0EEENS1_24CollectiveEpilogueBwdGQAISD_fSG_Li384ELb1ELb0EEENS1_19SingleTileSchedulerILb1ELb0ELb0ELi96EEEEEEEEEvNT_6ParamsE --------------------------
	.section	.nv.shared._ZN7cutlass13device_kernelIN5flash11enable_sm90INS1_16FlashAttnBwdSm90INS1_25CollectiveMainloopBwdSm90ILi2ELi1ELi1EN4cute5tupleIJNS5_1CILi1EEES8_S8_EEENS6_IJNS7_ILi64EEENS7_ILi96EEENS7_ILi192EEEEEENS_10bfloat16_tEfNS_4arch4Sm90ELb0ELb0ELb1ELb1ELb0ELb0ELb1ELb0ELi3ELi1ELi1ELi1ELb0EEENS1_24CollectiveEpilogueBwdGQAISD_fSG_Li384ELb1ELb0EEENS1_19SingleTileSchedulerILb1ELb0ELb0ELi96EEEEEEEEEvNT_6ParamsE,"aw",@nobits
	.sectionflags	@""
	.align	16
	.zero		1024


//--------------------- .nv.shared._ZN7cutlass13device_kernelIN5flash11enable_sm90INS1_16FlashAttnBwdSm90INS1_25CollectiveMainloopBwdSm90ILi2ELi1ELi1EN4cute5tupleIJNS5_1CILi1EEES8_S8_EEENS6_IJNS7_ILi64EEENS7_ILi96EEENS7_ILi192EEEEEENS_10bfloat16_tEfNS_4arch4Sm90ELb0ELb0ELb1ELb1ELb1ELb0ELb1ELb0ELi3ELi1ELi1ELi1ELb0EEENS1_24CollectiveEpilogueBwdGQAISD_fSG_Li384ELb1ELb1EEENS1_19SingleTileSchedulerILb1ELb0ELb0ELi96EEEEEEEEEvNT_6ParamsE --------------------------
	.section	.nv.shared._ZN7cutlass13device_kernelIN5flash11enable_sm90INS1_16FlashAttnBwdSm90INS1_25CollectiveMainloopBwdSm90ILi2ELi1ELi1EN4cute5tupleIJNS5_1CILi1EEES8_S8_EEENS6_IJNS7_ILi64EEENS7_ILi96EEENS7_ILi192EEEEEENS_10bfloat16_tEfNS_4arch4Sm90ELb0ELb0ELb1ELb1ELb1ELb0ELb1ELb0ELi3ELi1ELi1ELi1ELb0EEENS1_24CollectiveEpilogueBwdGQAISD_fSG_Li384ELb1ELb1EEENS1_19SingleTileSchedulerILb1ELb0ELb0ELi96EEEEEEEEEvNT_6ParamsE,"aw",@nobits
	.sectionflags	@""
	.align	16
	.zero		1024


//--------------------- .nv.shared._ZN7cutlass13device_kernelIN5flash11enable_sm90INS1_16FlashAttnBwdSm90INS1_25CollectiveMainloopBwdSm90ILi2ELi1ELi1EN4cute5tupleIJNS5_1CILi1EEES8_S8_EEENS6_IJNS7_ILi64EEENS7_ILi96EEENS7_ILi192EEEEEENS_10bfloat16_tEfNS_4arch4Sm90ELb0ELb1ELb1ELb0ELb0ELb0ELb1ELb0ELi3ELi1ELi1ELi1ELb0EEENS1_21CollectiveEpilogueBwdISD_SE_SG_Li384ELb0ELb1ELi3EEENS1_19SingleTileSchedulerILb0ELb0ELb0ELi96EEEEEEEEEvNT_6ParamsE --------------------------
	.section	.nv.shared._ZN7cutlass13device_kernelIN5flash11enable_sm90INS1_16FlashAttnBwdSm90INS1_25CollectiveMainloopBwdSm90ILi2ELi1ELi1EN4cute5tupleIJNS5_1CILi1EEES8_S8_EEENS6_IJNS7_ILi64EEENS7_ILi96EEENS7_ILi192EEEEEENS_10bfloat16_tEfNS_4arch4Sm90ELb0ELb1ELb1ELb0ELb0ELb0ELb1ELb0ELi3ELi1ELi1ELi1ELb0EEENS1_21CollectiveEpilogueBwdISD_SE_SG_Li384ELb0ELb1ELi3EEENS1_19SingleTileSchedulerILb0ELb0ELb0ELi96EEEEEEEEEvNT_6ParamsE,"aw",@nobits
	.sectionflags	@""
	.align	16
	.zero		1024


//--------------------- .nv.shared._ZN7cutlass13device_kernelIN5flash11enable_sm90INS1_16FlashAttnBwdSm90INS1_25CollectiveMainloopBwdSm90ILi2ELi1ELi1EN4cute5tupleIJNS5_1CILi1EEES8_S8_EEENS6_IJNS7_ILi64EEENS7_ILi96EEENS7_ILi192EEEEEENS_10bfloat16_tEfNS_4arch4Sm90ELb0ELb1ELb1ELb0ELb1ELb0ELb1ELb0ELi3ELi1ELi1ELi1ELb0EEENS1_21CollectiveEpilogueBwdISD_SE_SG_Li384ELb0ELb1ELi3EEENS1_19SingleTileSchedulerILb0ELb0ELb0ELi96EEEEEEEEEvNT_6ParamsE --------------------------
	.section	.nv.shared._ZN7cutlass13device_kernelIN5flash11enable_sm90INS1_16FlashAttnBwdSm90INS1_25CollectiveMainloopBwdSm90ILi2ELi1ELi1EN4cute5tupleIJNS5_1CILi1EEES8_S8_EEENS6_IJNS7_ILi64EEENS7_ILi96EEENS7_ILi192EEEEEENS_10bfloat16_tEfNS_4arch4Sm90ELb0ELb1ELb1ELb0ELb1ELb0ELb1ELb0ELi3ELi1ELi1ELi1ELb0EEENS1_21CollectiveEpilogueBwdISD_SE_SG_Li384ELb0ELb1ELi3EEENS1_19SingleTileSchedulerILb0ELb0ELb0ELi96EEEEEEEEEvNT_6ParamsE,"aw",@nobits
	.sectionflags	@""
	.align	16
	.zero		1024


//--------------------- .nv.shared._ZN7cutlass13device_kernelIN5flash11enable_sm90INS1_16FlashAttnBwdSm90INS1_25CollectiveMainloopBwdSm90ILi2ELi1ELi1EN4cute5tupleIJNS5_1CILi1EEES8_S8_EEENS6_IJNS7_ILi64EEENS7_ILi96EEENS7_ILi192EEEEEENS_10bfloat16_tEfNS_4arch4Sm90ELb0ELb1ELb1ELb0ELb0ELb0ELb1ELb0ELi3ELi1ELi1ELi1ELb0EEENS1_24CollectiveEpilogueBwdGQAISD_fSG_Li384ELb0ELb0EEENS1_19SingleTileSchedulerILb0ELb0ELb0ELi96EEEEEEEEEvNT_6ParamsE --------------------------
	.section	.nv.shared._ZN7cutlass13device_kernelIN5flash11enable_sm90INS1_16FlashAttnBwdSm90INS1_25CollectiveMainloopBwdSm90ILi2ELi1ELi1EN4cute5tupleIJNS5_1CILi1EEES8_S8_EEENS6_IJNS7_ILi64EEENS7_ILi96EEENS7_ILi192EEEEEENS_10bfloat16_tEfNS_4arch4Sm90ELb0ELb1ELb1ELb0ELb0ELb0ELb1ELb0ELi3ELi1ELi1ELi1ELb0EEENS1_24CollectiveEpilogueBwdGQAISD_fSG_Li384ELb0ELb0EEENS1_19SingleTileSchedulerILb0ELb0ELb0ELi96EEEEEEEEEvNT_6ParamsE,"aw",@nobits
	.sectionflags	@""
	.align	16
	.zero		1024


//--------------------- .nv.shared._ZN7cutlass13device_kernelIN5flash11enable_sm90INS1_16FlashAttnBwdSm90INS1_25CollectiveMainloopBwdSm90ILi2ELi1ELi1EN4cute5tupleIJNS5_1CILi1EEES8_S8_EEENS6_IJNS7_ILi64EEENS7_ILi96EEENS7_ILi192EEEEEENS_10bfloat16_tEfNS_4arch4Sm90ELb0ELb1ELb1ELb0ELb1ELb0ELb1ELb0ELi3ELi1ELi1ELi1ELb0EEENS1_24CollectiveEpilogueBwdGQAISD_fSG_Li384ELb0ELb1EEENS1_19SingleTileSchedulerILb0ELb0ELb0ELi96EEEEEEEEEvNT_6ParamsE --------------------------
	.section	.nv.shared._ZN7cutlass13device_kernelIN5flash11enable_sm90INS1_16FlashAttnBwdSm90INS1_25CollectiveMainloopBwdSm90ILi2ELi1ELi1EN4cute5tupleIJNS5_1CILi1EEES8_S8_EEENS6_IJNS7_ILi64EEENS7_ILi96EEENS7_ILi192EEEEEENS_10bfloat16_tEfNS_4arch4Sm90ELb0ELb1ELb1ELb0ELb1ELb0ELb1ELb0ELi3ELi1ELi1ELi1ELb0EEENS1_24CollectiveEpilogueBwdGQAISD_fSG_Li384ELb0ELb1EEENS1_19SingleTileSchedulerILb0ELb0ELb0ELi96EEEEEEEEEvNT_6ParamsE,"aw",@nobits
	.sectionflags	@""
	.align	16
	.zero		1024


//--------------------- .nv.shared._ZN7cutlass13device_kernelIN5flash11enable_sm90INS1_16FlashAttnBwdSm90INS1_25CollectiveMainloopBwdSm90ILi2ELi1ELi1EN4cute5tupleIJNS5_1CILi1EEES8_S8_EEENS6_IJNS7_ILi64EEENS7_ILi96EEENS7_ILi192EEEEEENS_10bfloat16_tEfNS_4arch4Sm90ELb0ELb1ELb1ELb1ELb0ELb0ELb1ELb0ELi3ELi1ELi1ELi1ELb0EEENS1_21CollectiveEpilogueBwdISD_SE_SG_Li384ELb1ELb1ELi3EEENS1_19SingleTileSchedulerILb1ELb0ELb0ELi96EEEEEEEEEvNT_6ParamsE --------------------------
	.section	.nv.shared._ZN7cutlass13device_kernelIN5flash11enable_sm90INS1_16FlashAttnBwdSm90INS1_25CollectiveMainloopBwdSm90ILi2ELi1ELi1EN4cute5tupleIJNS5_1CILi1EEES8_S8_EEENS6_IJNS7_ILi64EEENS7_ILi96EEENS7_ILi192EEEEEENS_10bfloat16_tEfNS_4arch4Sm90ELb0ELb1ELb1ELb1ELb0ELb0ELb1ELb0ELi3ELi1ELi1ELi1ELb0EEENS1_21CollectiveEpilogueBwdISD_SE_SG_Li384ELb1ELb1ELi3EEENS1_19SingleTileSchedulerILb1ELb0ELb0ELi96EEEEEEEEEvNT_6ParamsE,"aw",@nobits
	.sectionflags	@""
	.align	16
	.zero		1024


//--------------------- .nv.shared._ZN7cutlass13device_kernelIN5flash11enable_sm90INS1_16FlashAttnBwdSm90INS1_25CollectiveMainloopBwdSm90ILi2ELi1ELi1EN4cute5tupleIJNS5_1CILi1EEES8_S8_EEENS6_IJNS7_ILi64EEENS7_ILi96EEENS7_ILi192EEEEEENS_10bfloat16_tEfNS_4arch4Sm90ELb0ELb1ELb1ELb1ELb1ELb0ELb1ELb0ELi3ELi1ELi1ELi1ELb0EEENS1_21CollectiveEpilogueBwdISD_SE_SG_Li384ELb1ELb1ELi3EEENS1_19SingleTileSchedulerILb1ELb0ELb0ELi96EEEEEEEEEvNT_6ParamsE --------------------------
	.section	.nv.shared._ZN7cutlass13device_kernelIN5flash11enable_sm90INS1_16FlashAttnBwdSm90INS1_25CollectiveMainloopBwdSm90ILi2ELi1ELi1EN4cute5tupleIJNS5_1CILi1EEES8_S8_EEENS6_IJNS7_ILi64EEENS7_ILi96EEENS7_ILi192EEEEEENS_10bfloat16_tEfNS_4arch4Sm90ELb0ELb1ELb1ELb1ELb1ELb0ELb1ELb0ELi3ELi1ELi1ELi1ELb0EEENS1_21CollectiveEpilogueBwdISD_SE_SG_Li384ELb1ELb1ELi3EEENS1_19SingleTileSchedulerILb1ELb0ELb0ELi96EEEEEEEEEvNT_6ParamsE,"aw",@nobits
	.sectionflags	@""
	.align	16
	.zero		1024


//--------------------- .nv.shared._ZN7cutlass13device_kernelIN5flash11enable_sm90INS1_16FlashAttnBwdSm90INS1_25CollectiveMainloopBwdSm90ILi2ELi1ELi1EN4cute5tupleIJNS5_1CILi1EEES8_S8_EEENS6_IJNS7_ILi64EEENS7_ILi96EEENS7_ILi192EEEEEENS_10bfloat16_tEfNS_4arch4Sm90ELb0ELb1ELb1ELb1ELb0ELb0ELb1ELb0ELi3ELi1ELi1ELi1ELb0EEENS1_24CollectiveEpilogueBwdGQAISD_fSG_Li384ELb1ELb0EEENS1_19SingleTileSchedulerILb1ELb0ELb0ELi96EEEEEEEEEvNT_6ParamsE --------------------------
	.section	.nv.shared._ZN7cutlass13device_kernelIN5flash11enable_sm90INS1_16FlashAttnBwdSm90INS1_25CollectiveMainloopBwdSm90ILi2ELi1ELi1EN4cute5tupleIJNS5_1CILi1EEES8_S8_EEENS6_IJNS7_ILi64EEENS7_ILi96EEENS7_ILi192EEEEEENS_10bfloat16_tEfNS_4arch4Sm90ELb0ELb1ELb1ELb1ELb0ELb0ELb1ELb0ELi3ELi1ELi1ELi1ELb0EEENS1_24CollectiveEpilogueBwdGQAISD_fSG_Li384ELb1ELb0EEENS1_19SingleTileSchedulerILb1ELb0ELb0ELi96EEEEEEEEEvNT_6ParamsE,"aw",@nobits
	.sectionflags	@""
	.align	16
	.zero		1024


//--------------------- .nv.shared._ZN7cutlass13device_kernelIN5flash11enable_sm90INS1_16FlashAttnBwdSm90INS1_25CollectiveMainloopBwdSm90ILi2ELi1ELi1EN4cute5tupleIJNS5_1CILi1EEES8_S8_EEENS6_IJNS7_ILi64EEENS7_ILi96EEENS7_ILi192EEEEEENS_10bfloat16_tEfNS_4arch4Sm90ELb0ELb1ELb1ELb1ELb1ELb0ELb1ELb0ELi3ELi1ELi1ELi1ELb0EEENS1_24CollectiveEpilogueBwdGQAISD_fSG_Li384ELb1ELb1EEENS1_19SingleTileSchedulerILb1ELb0ELb0ELi96EEEEEEEEEvNT_6ParamsE --------------------------
	.section	.nv.shared._ZN7cutlass13device_kernelIN5flash11enable_sm90INS1_16FlashAttnBwdSm90INS1_25CollectiveMainloopBwdSm90ILi2ELi1ELi1EN4cute5tupleIJNS5_1CILi1EEES8_S8_EEENS6_IJNS7_ILi64EEENS7_ILi96EEENS7_ILi192EEEEEENS_10bfloat16_tEfNS_4arch4Sm90ELb0ELb1ELb1ELb1ELb1ELb0ELb1ELb0ELi3ELi1ELi1ELi1ELb0EEENS1_24CollectiveEpilogueBwdGQAISD_fSG_Li384ELb1ELb1EEENS1_19SingleTileSchedulerILb1ELb0ELb0ELi96EEEEEEEEEvNT_6ParamsE,"aw",@nobits
	.sectionflags	@""
	.align	16
	.zero		1024


//--------------------- .nv.shared._ZN7cutlass13device_kernelIN5flash11enable_sm90INS1_16FlashAttnBwdSm90INS1_25CollectiveMainloopBwdSm90ILi2ELi1ELi1EN4cute5tupleIJNS5_1CILi1EEES8_S8_EEENS6_IJNS7_ILi64EEENS7_ILi96EEENS7_ILi192EEEEEENS_10bfloat16_tEfNS_4arch4Sm90ELb1ELb0ELb1ELb0ELb0ELb0ELb1ELb0ELi3ELi1ELi1ELi1ELb0EEENS1_21CollectiveEpilogueBwdISD_SE_SG_Li384ELb0ELb1ELi3EEENS1_25SingleTileBwdLPTSchedulerILb0ELi96ELb0EEEEEEEEEvNT_6ParamsE --------------------------
	.section	.nv.shared._ZN7cutlass13device_kernelIN5flash11enable_sm90INS1_16FlashAttnBwdSm90INS1_25CollectiveMainloopBwdSm90ILi2ELi1ELi1EN4cute5tupleIJNS5_1CILi1EEES8_S8_EEENS6_IJNS7_ILi64EEENS7_ILi96EEENS7_ILi192EEEEEENS_10bfloat16_tEfNS_4arch4Sm90ELb1ELb0ELb1ELb0ELb0ELb0ELb1ELb0ELi3ELi1ELi1ELi1ELb0EEENS1_21CollectiveEpilogueBwdISD_SE_SG_Li384ELb0ELb1ELi3EEENS1_25SingleTileBwdLPTSchedulerILb0ELi96ELb0EEEEEEEEEvNT_6ParamsE,"aw",@nobits
	.sectionflags	@""
	.align	16
	.zero		1024


//--------------------- .nv.shared._ZN7cutlass13device_kernelIN5flash11enable_sm90INS1_16FlashAttnBwdSm90INS1_25CollectiveMainloopBwdSm90ILi2ELi1ELi1EN4cute5tupleIJNS5_1CILi1EEES8_S8_EEENS6_IJNS7_ILi64EEENS7_ILi96EEENS7_ILi192EEEEEENS_10bfloat16_tEfNS_4arch4Sm90ELb1ELb0ELb1ELb0ELb1ELb0ELb1ELb0ELi3ELi1ELi1ELi1ELb0EEENS1_21CollectiveEpilogueBwdISD_SE_SG_Li384ELb0ELb1ELi3EEENS1_25SingleTileBwdLPTSchedulerILb0ELi96ELb1EEEEEEEEEvNT_6ParamsE --------------------------
	.section	.nv.shared._ZN7cutlass13device_kernelIN5flash11enable_sm90INS1_16FlashAttnBwdSm90INS1_25CollectiveMainloopBwdSm90ILi2ELi1ELi1EN4cute5tupleIJNS5_1CILi1EEES8_S8_EEENS6_IJNS7_ILi64EEENS7_ILi96EEENS7_ILi192EEEEEENS_10bfloat16_tEfNS_4arch4Sm90ELb1ELb0ELb1ELb0ELb1ELb0ELb1ELb0ELi3ELi1ELi1ELi1ELb0EEENS1_21CollectiveEpilogueBwdISD_SE_SG_Li384ELb0ELb1ELi3EEENS1_25SingleTileBwdLPTSchedulerILb0ELi96ELb1EEEEEEEEEvNT_6ParamsE,"aw",@nobits
	.sectionflags	@""
	.align	16
	.zero		1024


//--------------------- .nv.shared._ZN7cutlass13device_kernelIN5flash11enable_sm90INS1_16FlashAttnBwdSm90INS1_25CollectiveMainloopBwdSm90ILi2ELi1ELi1EN4cute5tupleIJNS5_1CILi1EEES8_S8_EEENS6_IJNS7_ILi64EEENS7_ILi96EEENS7_ILi192EEEEEENS_10bfloat16_tEfNS_4arch4Sm90ELb1ELb0ELb1ELb0ELb0ELb0ELb1ELb0ELi3ELi1ELi1ELi1ELb0EEENS1_24CollectiveEpilogueBwdGQAISD_fSG_Li384ELb0ELb0EEENS1_25SingleTileBwdLPTSchedulerILb0ELi96ELb0EEEEEEEEEvNT_6ParamsE --------------------------
	.section	.nv.shared._ZN7cutlass13device_kernelIN5flash11enable_sm90INS1_16FlashAttnBwdSm90INS1_25CollectiveMainloopBwdSm90ILi2ELi1ELi1EN4cute5tupleIJNS5_1CILi1EEES8_S8_EEENS6_IJNS7_ILi64EEENS7_ILi96EEENS7_ILi192EEEEEENS_10bfloat16_tEfNS_4arch4Sm90ELb1ELb0ELb1ELb0ELb0ELb0ELb1ELb0ELi3ELi1ELi1ELi1ELb0EEENS1_24CollectiveEpilogueBwdGQAISD_fSG_Li384ELb0ELb0EEENS1_25SingleTileBwdLPTSchedulerILb0ELi96ELb0EEEEEEEEEvNT_6ParamsE,"aw",@nobits
	.sectionflags	@""
	.align	16
	.zero		1024


//--------------------- .nv.shared._ZN7cutlass13device_kernelIN5flash11enable_sm90INS1_16FlashAttnBwdSm90INS1_25CollectiveMainloopBwdSm90ILi2ELi1ELi1EN4cute5tupleIJNS5_1CILi1EEES8_S8_EEENS6_IJNS7_ILi64EEENS7_ILi96EEENS7_ILi192EEEEEENS_10bfloat16_tEfNS_4arch4Sm90ELb1ELb0ELb1ELb0ELb1ELb0ELb1ELb0ELi3ELi1ELi1ELi1ELb0EEENS1_24CollectiveEpilogueBwdGQAISD_fSG_Li384ELb0ELb1EEENS1_25SingleTileBwdLPTSchedulerILb0ELi96ELb1EEEEEEEEEvNT_6ParamsE --------------------------
	.section	.nv.shared._ZN7cutlass13device_kernelIN5flash11enable_sm90INS1_16FlashAttnBwdSm90INS1_25CollectiveMainloopBwdSm90ILi2ELi1ELi1EN4cute5tupleIJNS5_1CILi1EEES8_S8_EEENS6_IJNS7_ILi64EEENS7_ILi96EEENS7_ILi192EEEEEENS_10bfloat16_tEfNS_4arch4Sm90ELb1ELb0ELb1ELb0ELb1ELb0ELb1ELb0ELi3ELi1ELi1ELi1ELb0EEENS1_24CollectiveEpilogueBwdGQAISD_fSG_Li384ELb0ELb1EEENS1_25SingleTileBwdLPTSchedulerILb0ELi96ELb1EEEEEEEEEvNT_6ParamsE,"aw",@nobits
	.sectionflags	@""
	.align	16
	.zero		1024


//--------------------- .nv.shared._ZN7cutlass13device_kernelIN5flash22FlashAttnBwdPreprocessIN4cute5tupleIJNS3_1CILi64EEENS5_ILi192EEEEEENS_10bfloat16_tEfNS_4arch4Sm90ELb1ELb0EEEEEvNT_6ParamsE --------------------------
	.section	.nv.shared._ZN7cutlass13device_kernelIN5flash22FlashAttnBwdPreprocessIN4cute5tupleIJNS3_1CILi64EEENS5_ILi192EEEEEENS_10bfloat16_tEfNS_4arch4Sm90ELb1ELb0EEEEEvNT_6ParamsE,"aw",@nobits
	.sectionflags	@""
	.align	16
	.zero		1024


//--------------------- .nv.shared._ZN7cutlass13device_kernelIN5flash11enable_sm90INS1_16FlashAttnBwdSm90INS1_25CollectiveMainloopBwdSm90ILi2ELi1ELi1EN4cute5tupleIJNS5_1CILi1EEES8_S8_EEENS6_IJNS7_ILi64EEENS7_ILi96EEENS7_ILi192EEEEEENS_10bfloat16_tEfNS_4arch4Sm90ELb1ELb0ELb1ELb1ELb0ELb0ELb1ELb0ELi3ELi1ELi1ELi1ELb0EEENS1_21CollectiveEpilogueBwdISD_SE_SG_Li384ELb1ELb1ELi3EEENS1_25SingleTileBwdLPTSchedulerILb1ELi96ELb0EEEEEEEEEvNT_6ParamsE --------------------------
	.section	.nv.shared._ZN7cutlass13device_kernelIN5flash11enable_sm90INS1_16FlashAttnBwdSm90INS1_25CollectiveMainloopBwdSm90ILi2ELi1ELi1EN4cute5tupleIJNS5_1CILi1EEES8_S8_EEENS6_IJNS7_ILi64EEENS7_ILi96EEENS7_ILi192EEEEEENS_10bfloat16_tEfNS_4arch4Sm90ELb1ELb0ELb1ELb1ELb0ELb0ELb1ELb0ELi3ELi1ELi1ELi1ELb0EEENS1_21CollectiveEpilogueBwdISD_SE_SG_Li384ELb1ELb1ELi3EEENS1_25SingleTileBwdLPTSchedulerILb1ELi96ELb0EEEEEEEEEvNT_6ParamsE,"aw",@nobits
	.sectionflags	@""
	.align	16
	.zero		1024


//--------------------- .nv.shared._ZN7cutlass13device_kernelIN5flash11enable_sm90INS1_16FlashAttnBwdSm90INS1_25CollectiveMainloopBwdSm90ILi2ELi1ELi1EN4cute5tupleIJNS5_1CILi1EEES8_S8_EEENS6_IJNS7_ILi64EEENS7_ILi96EEENS7_ILi192EEEEEENS_10bfloat16_tEfNS_4arch4Sm90ELb1ELb0ELb1ELb1ELb1ELb0ELb1ELb0ELi3ELi1ELi1ELi1ELb0EEENS1_21CollectiveEpilogueBwdISD_SE_SG_Li384ELb1ELb1ELi3EEENS1_25SingleTileBwdLPTSchedulerILb1ELi96ELb1EEEEEEEEEvNT_6ParamsE --------------------------
	.section	.nv.shared._ZN7cutlass13device_kernelIN5flash11enable_sm90INS1_16FlashAttnBwdSm90INS1_25CollectiveMainloopBwdSm90ILi2ELi1ELi1EN4cute5tupleIJNS5_1CILi1EEES8_S8_EEENS6_IJNS7_ILi64EEENS7_ILi96EEENS7_ILi192EEEEEENS_10bfloat16_tEfNS_4arch4Sm90ELb1ELb0ELb1ELb1ELb1ELb0ELb1ELb0ELi3ELi1ELi1ELi1ELb0EEENS1_21CollectiveEpilogueBwdISD_SE_SG_Li384ELb1ELb1ELi3EEENS1_25SingleTileBwdLPTSchedulerILb1ELi96ELb1EEEEEEEEEvNT_6ParamsE,"aw",@nobits
	.sectionflags	@""
	.align	16
	.zero		1024


//--------------------- .nv.shared._ZN7cutlass13device_kernelIN5flash11enable_sm90INS1_16FlashAttnBwdSm90INS1_25CollectiveMainloopBwdSm90ILi2ELi1ELi1EN4cute5tupleIJNS5_1CILi1EEES8_S8_EEENS6_IJNS7_ILi64EEENS7_ILi96EEENS7_ILi192EEEEEENS_10bfloat16_tEfNS_4arch4Sm90ELb1ELb0ELb1ELb1ELb0ELb0ELb1ELb0ELi3ELi1ELi1ELi1ELb0EEENS1_24CollectiveEpilogueBwdGQAISD_fSG_Li384ELb1ELb0EEENS1_25SingleTileBwdLPTSchedulerILb1ELi96ELb0EEEEEEEEEvNT_6ParamsE --------------------------
	.section	.nv.shared._ZN7cutlass13device_kernelIN5flash11enable_sm90INS1_16FlashAttnBwdSm90INS1_25CollectiveMainloopBwdSm90ILi2ELi1ELi1EN4cute5tupleIJNS5_1CILi1EEES8_S8_EEENS6_IJNS7_ILi64EEENS7_ILi96EEENS7_ILi192EEEEEENS_10bfloat16_tEfNS_4arch4Sm90ELb1ELb0ELb1ELb1ELb0ELb0ELb1ELb0ELi3ELi1ELi1ELi1ELb0EEENS1_24CollectiveEpilogueBwdGQAISD_fSG_Li384ELb1ELb0EEENS1_25SingleTileBwdLPTSchedulerILb1ELi96ELb0EEEEEEEEEvNT_6ParamsE,"aw",@nobits
	.sectionflags	@""
	.align	16
	.zero		1024


//--------------------- .nv.shared._ZN7cutlass13device_kernelIN5flash32FlashAttnBwdPostprocessConvertdQIN4cute5tupleIJNS3_1CILi96EEENS5_ILi192EEEEEENS_10bfloat16_tEfNS_4arch4Sm90ELi384ENS3_8TiledMMAINS3_8MMA_AtomIJNS3_4SM904GMMA27MMA_64x96x16_F32BF16BF16_SSILNSF_5MajorE1ELSH_1ELNSF_7ScaleInE1ELSI_1EEEEEENS3_6LayoutINS4_IJNS5_ILi3EEENS5_ILi1EEESN_EEENS4_IJSN_NS5_ILi0EEESP_EEEEENS4_IJNS3_10UnderscoreESS_SS_EEEEELb1EEEEEvNT_6ParamsE --------------------------
	.section	.nv.shared._ZN7cutlass13device_kernelIN5flash32FlashAttnBwdPostprocessConvertdQIN4cute5tupleIJNS3_1CILi96EEENS5_ILi192EEEEEENS_10bfloat16_tEfNS_4arch4Sm90ELi384ENS3_8TiledMMAINS3_8MMA_AtomIJNS3_4SM904GMMA27MMA_64x96x16_F32BF16BF16_SSILNSF_5MajorE1ELSH_1ELNSF_7ScaleInE1ELSI_1EEEEEENS3_6LayoutINS4_IJNS5_ILi3EEENS5_ILi1EEESN_EEENS4_IJSN_NS5_ILi0EEESP_EEEEENS4_IJNS3_10UnderscoreESS_SS_EEEEELb1EEEEEvNT_6ParamsE,"aw",@nobits
	.sectionflags	@""
	.align	16
	.zero		1024


//--------------------- .nv.shared._ZN7cutlass13device_kernelIN5flash32FlashAttnBwdPostprocessConvertdQIN4cute5tupleIJNS3_1CILi64EEENS5_ILi192EEEEEENS_10bfloat16_tEfNS_4arch4Sm90ELi384ENS3_8TiledMMAINS3_8MMA_AtomIJNS3_4SM904GMMA27MMA_64x64x16_F32BF16BF16_SSILNSF_5MajorE0ELSH_1ELNSF_7ScaleInE1ELSI_1EEEEEENS3_6LayoutINS4_IJNS5_ILi1EEENS5_ILi3EEESM_EEENS4_IJNS5_ILi0EEESM_SP_EEEEENS4_IJNS3_10UnderscoreESS_SS_EEEEELb0EEEEEvNT_6ParamsE --------------------------
	.section	.nv.shared._ZN7cutlass13device_kernelIN5flash32FlashAttnBwdPostprocessConvertdQIN4cute5tupleIJNS3_1CILi64EEENS5_ILi192EEEEEENS_10bfloat16_tEfNS_4arch4Sm90ELi384ENS3_8TiledMMAINS3_8MMA_AtomIJNS3_4SM904GMMA27MMA_64x64x16_F32BF16BF16_SSILNSF_5MajorE0ELSH_1ELNSF_7ScaleInE1ELSI_1EEEEEENS3_6LayoutINS4_IJNS5_ILi1EEENS5_ILi3EEESM_EEENS4_IJNS5_ILi0EEESM_SP_EEEEENS4_IJNS3_10UnderscoreESS_SS_EEEEELb0EEEEEvNT_6ParamsE,"aw",@nobits
	.sectionflags	@""
	.align	16
	.zero		1024


//--------------------- .nv.shared._ZN7cutlass13device_kernelIN5flash11enable_sm90INS1_16FlashAttnBwdSm90INS1_25CollectiveMainloopBwdSm90ILi2ELi1ELi1EN4cute5tupleIJNS5_1CILi1EEES8_S8_EEENS6_IJNS7_ILi64EEENS7_ILi96EEENS7_ILi192EEEEEENS_10bfloat16_tEfNS_4arch4Sm90ELb1ELb0ELb1ELb1ELb1ELb0ELb1ELb0ELi3ELi1ELi1ELi1ELb0EEENS1_24CollectiveEpilogueBwdGQAISD_fSG_Li384ELb1ELb1EEENS1_25SingleTileBwdLPTSchedulerILb1ELi96ELb1EEEEEEEEEvNT_6ParamsE --------------------------
	.section	.nv.shared._ZN7cutlass13device_kernelIN5flash11enable_sm90INS1_16FlashAttnBwdSm90INS1_25CollectiveMainloopBwdSm90ILi2ELi1ELi1EN4cute5tupleIJNS5_1CILi1EEES8_S8_EEENS6_IJNS7_ILi64EEENS7_ILi96EEENS7_ILi192EEEEEENS_10bfloat16_tEfNS_4arch4Sm90ELb1ELb0ELb1ELb1ELb1ELb0ELb1ELb0ELi3ELi1ELi1ELi1ELb0EEENS1_24CollectiveEpilogueBwdGQAISD_fSG_Li384ELb1ELb1EEENS1_25SingleTileBwdLPTSchedulerILb1ELi96ELb1EEEEEEEEEvNT_6ParamsE,"aw",@nobits
	.sectionflags	@""
	.align	16
	.zero		1024


//--------------------- .nv.shared._ZN7cutlass13device_kernelIN5flash22FlashAttnBwdPreprocessIN4cute5tupleIJNS3_1CILi64EEENS5_ILi192EEEEEENS_10bfloat16_tEfNS_4arch4Sm90ELb1ELb1EEEEEvNT_6ParamsE --------------------------
	.section	.nv.shared._ZN7cutlass13device_kernelIN5flash22FlashAttnBwdPreprocessIN4cute5tupleIJNS3_1CILi64EEENS5_ILi192EEEEEENS_10bfloat16_tEfNS_4arch4Sm90ELb1ELb1EEEEEvNT_6ParamsE,"aw",@nobits
	.sectionflags	@""
	.align	16
	.zero		1024


//--------------------- .nv.constant0._ZN7cutlass13device_kernelIN5flash11enable_sm90INS1_16FlashAttnBwdSm90INS1_25CollectiveMainloopBwdSm90ILi2ELi1ELi1EN4cute5tupleIJNS5_1CILi1EEES8_S8_EEENS6_IJNS7_ILi64EEENS7_ILi96EEENS7_ILi192EEEEEENS_10bfloat16_tEfNS_4arch4Sm90ELb0ELb0ELb1ELb0ELb0ELb0ELb1ELb0ELi3ELi1ELi1ELi1ELb0EEENS1_21CollectiveEpilogueBwdISD_SE_SG_Li384ELb0ELb1ELi3EEENS1_19SingleTileSchedulerILb0ELb0ELb0ELi96EEEEEEEEEvNT_6ParamsE --------------------------
	.section	.nv.constant0._ZN7cutlass13device_kernelIN5flash11enable_sm90INS1_16FlashAttnBwdSm90INS1_25CollectiveMainloopBwdSm90ILi2ELi1ELi1EN4cute5tupleIJNS5_1CILi1EEES8_S8_EEENS6_IJNS7_ILi64EEENS7_ILi96EEENS7_ILi192EEEEEENS_10bfloat16_tEfNS_4arch4Sm90ELb0ELb0ELb1ELb0ELb0ELb0ELb1ELb0ELi3ELi1ELi1ELi1ELb0EEENS1_21CollectiveEpilogueBwdISD_SE_SG_Li384ELb0ELb1ELi3EEENS1_19SingleTileSchedulerILb0ELb0ELb0ELi96EEEEEEEEEvNT_6ParamsE,"a",@progbits
	.sectionflags	@""
	.align	4
.nv.constant0._ZN7cutlass13device_kernelIN5flash11enable_sm90INS1_16FlashAttnBwdSm90INS1_25CollectiveMainloopBwdSm90ILi2ELi1ELi1EN4cute5tupleIJNS5_1CILi1EEES8_S8_EEENS6_IJNS7_ILi64EEENS7_ILi96EEENS7_ILi192EEEEEENS_10bfloat16_tEfNS_4arch4Sm90ELb0ELb0ELb1ELb0ELb0ELb0ELb1ELb0ELi3ELi1ELi1ELi1ELb0EEENS1_21CollectiveEpilogueBwdISD_SE_SG_Li384ELb0ELb1ELi3EEENS1_19SingleTileSchedulerILb0ELb0ELb0ELi96EEEEEEEEEvNT_6ParamsE:
	.zero		2944


//--------------------- .nv.constant0._ZN7cutlass13device_kernelIN5flash11enable_sm90INS1_16FlashAttnBwdSm90INS1_25CollectiveMainloopBwdSm90ILi2ELi1ELi1EN4cute5tupleIJNS5_1CILi1EEES8_S8_EEENS6_IJNS7_ILi64EEENS7_ILi96EEENS7_ILi192EEEEEENS_10bfloat16_tEfNS_4arch4Sm90ELb0ELb0ELb1ELb0ELb1ELb0ELb1ELb0ELi3ELi1ELi1ELi1ELb0EEENS1_21CollectiveEpilogueBwdISD_SE_SG_Li384ELb0ELb1ELi3EEENS1_19SingleTileSchedulerILb0ELb0ELb0ELi96EEEEEEEEEvNT_6ParamsE --------------------------
	.section	.nv.constant0._ZN7cutlass13device_kernelIN5flash11enable_sm90INS1_16FlashAttnBwdSm90INS1_25CollectiveMainloopBwdSm90ILi2ELi1ELi1EN4cute5tupleIJNS5_1CILi1EEES8_S8_EEENS6_IJNS7_ILi64EEENS7_ILi96EEENS7_ILi192EEEEEENS_10bfloat16_tEfNS_4arch4Sm90ELb0ELb0ELb1ELb0ELb1ELb0ELb1ELb0ELi3ELi1ELi1ELi1ELb0EEENS1_21CollectiveEpilogueBwdISD_SE_SG_Li384ELb0ELb1ELi3EEENS1_19SingleTileSchedulerILb0ELb0ELb0ELi96EEEEEEEEEvNT_6ParamsE,"a",@progbits
	.sectionflags	@""
	.align	4
.nv.constant0._ZN7cutlass13device_kernelIN5flash11enable_sm90INS1_16FlashAttnBwdSm90INS1_25CollectiveMainloopBwdSm90ILi2ELi1ELi1EN4cute5tupleIJNS5_1CILi1EEES8_S8_EEENS6_IJNS7_ILi64EEENS7_ILi96EEENS7_ILi192EEEEEENS_10bfloat16_tEfNS_4arch4Sm90ELb0ELb0ELb1ELb0ELb1ELb0ELb1ELb0ELi3ELi1ELi1ELi1ELb0EEENS1_21CollectiveEpilogueBwdISD_SE_SG_Li384ELb0ELb1ELi3EEENS1_19SingleTileSchedulerILb0ELb0ELb0ELi96EEEEEEEEEvNT_6ParamsE:
	.zero		2944


//--------------------- .nv.constant0._ZN7cutlass13device_kernelIN5flash11enable_sm90INS1_16FlashAttnBwdSm90INS1_25CollectiveMainloopBwdSm90ILi2ELi1ELi1EN4cute5tupleIJNS5_1CILi1EEES8_S8_EEENS6_IJNS7_ILi64EEENS7_ILi96EEENS7_ILi192EEEEEENS_10bfloat16_tEfNS_4arch4Sm90ELb0ELb0ELb1ELb0ELb0ELb0ELb1ELb0ELi3ELi1ELi1ELi1ELb0EEENS1_24CollectiveEpilogueBwdGQAISD_fSG_Li384ELb0ELb0EEENS1_19SingleTileSchedulerILb0ELb0ELb0ELi96EEEEEEEEEvNT_6ParamsE --------------------------
	.section	.nv.constant0._ZN7cutlass13device_kernelIN5flash11enable_sm90INS1_16FlashAttnBwdSm90INS1_25CollectiveMainloopBwdSm90ILi2ELi1ELi1EN4cute5tupleIJNS5_1CILi1EEES8_S8_EEENS6_IJNS7_ILi64EEENS7_ILi96EEENS7_ILi192EEEEEENS_10bfloat16_tEfNS_4arch4Sm90ELb0ELb0ELb1ELb0ELb0ELb0ELb1ELb0ELi3ELi1ELi1ELi1ELb0EEENS1_24CollectiveEpilogueBwdGQAISD_fSG_Li384ELb0ELb0EEENS1_19SingleTileSchedulerILb0ELb0ELb0ELi96EEEEEEEEEvNT_6ParamsE,"a",@progbits
	.sectionflags	@""
	.align	4
.nv.constant0._ZN7cutlass13device_kernelIN5flash11enable_sm90INS1_16FlashAttnBwdSm90INS1_25CollectiveMainloopBwdSm90ILi2ELi1ELi1EN4cute5tupleIJNS5_1CILi1EEES8_S8_EEENS6_IJNS7_ILi64EEENS7_ILi96EEENS7_ILi192EEEEEENS_10bfloat16_tEfNS_4arch4Sm90ELb0ELb0ELb1ELb0ELb0ELb0ELb1ELb0ELi3ELi1ELi1ELi1ELb0EEENS1_24CollectiveEpilogueBwdGQAISD_fSG_Li384ELb0ELb0EEENS1_19SingleTileSchedulerILb0ELb0ELb0ELi96EEEEEEEEEvNT_6ParamsE:
	.zero		2304


//--------------------- .nv.constant0._ZN7cutlass13device_kernelIN5flash11enable_sm90INS1_16FlashAttnBwdSm90INS1_25CollectiveMainloopBwdSm90ILi2ELi1ELi1EN4cute5tupleIJNS5_1CILi1EEES8_S8_EEENS6_IJNS7_ILi64EEENS7_ILi96EEENS7_ILi192EEEEEENS_10bfloat16_tEfNS_4arch4Sm90ELb0ELb0ELb1ELb0ELb1ELb0ELb1ELb0ELi3ELi1ELi1ELi1ELb0EEENS1_24CollectiveEpilogueBwdGQAISD_fSG_Li384ELb0ELb1EEENS1_19SingleTileSchedulerILb0ELb0ELb0ELi96EEEEEEEEEvNT_6ParamsE --------------------------
	.section	.nv.constant0._ZN7cutlass13device_kernelIN5flash11enable_sm90INS1_16FlashAttnBwdSm90INS1_25CollectiveMainloopBwdSm90ILi2ELi1ELi1EN4cute5tupleIJNS5_1CILi1EEES8_S8_EEENS6_IJNS7_ILi64EEENS7_ILi96EEENS7_ILi192EEEEEENS_10bfloat16_tEfNS_4arch4Sm90ELb0ELb0ELb1ELb0ELb1ELb0ELb1ELb0ELi3ELi1ELi1ELi1ELb0EEENS1_24CollectiveEpilogueBwdGQAISD_fSG_Li384ELb0ELb1EEENS1_19SingleTileSchedulerILb0ELb0ELb0ELi96EEEEEEEEEvNT_6ParamsE,"a",@progbits
	.sectionflags	@""
	.align	4
.nv.constant0._ZN7cutlass13device_kernelIN5flash11enable_sm90INS1_16FlashAttnBwdSm90INS1_25CollectiveMainloopBwdSm90ILi2ELi1ELi1EN4cute5tupleIJNS5_1CILi1EEES8_S8_EEENS6_IJNS7_ILi64EEENS7_ILi96EEENS7_ILi192EEEEEENS_10bfloat16_tEfNS_4arch4Sm90ELb0ELb0ELb1ELb0ELb1ELb0ELb1ELb0ELi3ELi1ELi1ELi1ELb0EEENS1_24CollectiveEpilogueBwdGQAISD_fSG_Li384ELb0ELb1EEENS1_19SingleTileSchedulerILb0ELb0ELb0ELi96EEEEEEEEEvNT_6ParamsE:
	.zero		2304


//--------------------- .nv.constant0._ZN7cutlass13device_kernelIN5flash11enable_sm90INS1_16FlashAttnBwdSm90INS1_25CollectiveMainloopBwdSm90ILi2ELi1ELi1EN4cute5tupleIJNS5_1CILi1EEES8_S8_EEENS6_IJNS7_ILi64EEENS7_ILi96EEENS7_ILi192EEEEEENS_10bfloat16_tEfNS_4arch4Sm90ELb0ELb0ELb1ELb1ELb0ELb0ELb1ELb0ELi3ELi1ELi1ELi1ELb0EEENS1_21CollectiveEpilogueBwdISD_SE_SG_Li384ELb1ELb1ELi3EEENS1_19SingleTileSchedulerILb1ELb0ELb0ELi96EEEEEEEEEvNT_6ParamsE --------------------------
	.section	.nv.constant0._ZN7cutlass13device_kernelIN5flash11enable_sm90INS1_16FlashAttnBwdSm90INS1_25CollectiveMainloopBwdSm90ILi2ELi1ELi1EN4cute5tupleIJNS5_1CILi1EEES8_S8_EEENS6_IJNS7_ILi64EEENS7_ILi96EEENS7_ILi192EEEEEENS_10bfloat16_tEfNS_4arch4Sm90ELb0ELb0ELb1ELb1ELb0ELb0ELb1ELb0ELi3ELi1ELi1ELi1ELb0EEENS1_21CollectiveEpilogueBwdISD_SE_SG_Li384ELb1ELb1ELi3EEENS1_19SingleTileSchedulerILb1ELb0ELb0ELi96EEEEEEEEEvNT_6ParamsE,"a",@progbits
	.sectionflags	@""
	.align	4
.nv.constant0._ZN7cutlass13device_kernelIN5flash11enable_sm90INS1_16FlashAttnBwdSm90INS1_25CollectiveMainloopBwdSm90ILi2ELi1ELi1EN4cute5tupleIJNS5_1CILi1EEES8_S8_EEENS6_IJNS7_ILi64EEENS7_ILi96EEENS7_ILi192EEEEEENS_10bfloat16_tEfNS_4arch4Sm90ELb0ELb0ELb1ELb1ELb0ELb0ELb1ELb0ELi3ELi1ELi1ELi1ELb0EEENS1_21CollectiveEpilogueBwdISD_SE_SG_Li384ELb1ELb1ELi3EEENS1_19SingleTileSchedulerILb1ELb0ELb0ELi96EEEEEEEEEvNT_6ParamsE:
	.zero		2304


//--------------------- .nv.constant0._ZN7cutlass13device_kernelIN5flash11enable_sm90INS1_16FlashAttnBwdSm90INS1_25CollectiveMainloopBwdSm90ILi2ELi1ELi1EN4cute5tupleIJNS5_1CILi1EEES8_S8_EEENS6_IJNS7_ILi64EEENS7_ILi96EEENS7_ILi192EEEEEENS_10bfloat16_tEfNS_4arch4Sm90ELb0ELb0ELb1ELb1ELb1ELb0ELb1ELb0ELi3ELi1ELi1ELi1ELb0EEENS1_21CollectiveEpilogueBwdISD_SE_SG_Li384ELb1ELb1ELi3EEENS1_19SingleTileSchedulerILb1ELb0ELb0ELi96EEEEEEEEEvNT_6ParamsE --------------------------
	.section	.nv.constant0._ZN7cutlass13device_kernelIN5flash11enable_sm90INS1_16FlashAttnBwdSm90INS1_25CollectiveMainloopBwdSm90ILi2ELi1ELi1EN4cute5tupleIJNS5_1CILi1EEES8_S8_EEENS6_IJNS7_ILi64EEENS7_ILi96EEENS7_ILi192EEEEEENS_10bfloat16_tEfNS_4arch4Sm90ELb0ELb0ELb1ELb1ELb1ELb0ELb1ELb0ELi3ELi1ELi1ELi1ELb0EEENS1_21CollectiveEpilogueBwdISD_SE_SG_Li384ELb1ELb1ELi3EEENS1_19SingleTileSchedulerILb1ELb0ELb0ELi96EEEEEEEEEvNT_6ParamsE,"a",@progbits
	.sectionflags	@""
	.align	4
.nv.constant0._ZN7cutlass13device_kernelIN5flash11enable_sm90INS1_16FlashAttnBwdSm90INS1_25CollectiveMainloopBwdSm90ILi2ELi1ELi1EN4cute5tupleIJNS5_1CILi1EEES8_S8_EEENS6_IJNS7_ILi64EEENS7_ILi96EEENS7_ILi192EEEEEENS_10bfloat16_tEfNS_4arch4Sm90ELb0ELb0ELb1ELb1ELb1ELb0ELb1ELb0ELi3ELi1ELi1ELi1ELb0EEENS1_21CollectiveEpilogueBwdISD_SE_SG_Li384ELb1ELb1ELi3EEENS1_19SingleTileSchedulerILb1ELb0ELb0ELi96EEEEEEEEEvNT_6ParamsE:
	.zero		2304


//--------------------- .nv.constant0._ZN7cutlass13device_kernelIN5flash11enable_sm90INS1_16FlashAttnBwdSm90INS1_25CollectiveMainloopBwdSm90ILi2ELi1ELi1EN4cute5tupleIJNS5_1CILi1EEES8_S8_EEENS6_IJNS7_ILi64EEENS7_ILi96EEENS7_ILi192EEEEEENS_10bfloat16_tEfNS_4arch4Sm90ELb0ELb0ELb1ELb1ELb0ELb0ELb1ELb0ELi3ELi1ELi1ELi1ELb0EEENS1_24CollectiveEpilogueBwdGQAISD_fSG_Li384ELb1ELb0EEENS1_19SingleTileSchedulerILb1ELb0ELb0ELi96EEEEEEEEEvNT_6ParamsE --------------------------
	.section	.nv.constant0._ZN7cutlass13device_kernelIN5flash11enable_sm90INS1_16FlashAttnBwdSm90INS1_25CollectiveMainloopBwdSm90ILi2ELi1ELi1EN4cute5tupleIJNS5_1CILi1EEES8_S8_EEENS6_IJNS7_ILi64EEENS7_ILi96EEENS7_ILi192EEEEEENS_10bfloat16_tEfNS_4arch4Sm90ELb0ELb0ELb1ELb1ELb0ELb0ELb1ELb0ELi3ELi1ELi1ELi1ELb0EEENS1_24CollectiveEpilogueBwdGQAISD_fSG_Li384ELb1ELb0EEENS1_19SingleTileSchedulerILb1ELb0ELb0ELi96EEEEEEEEEvNT_6ParamsE,"a",@progbits
	.sectionflags	@""
	.align	4
.nv.constant0._ZN7cutlass13device_kernelIN5flash11enable_sm90INS1_16FlashAttnBwdSm90INS1_25CollectiveMainloopBwdSm90ILi2ELi1ELi1EN4cute5tupleIJNS5_1CILi1EEES8_S8_EEENS6_IJNS7_ILi64EEENS7_ILi96EEENS7_ILi192EEEEEENS_10bfloat16_tEfNS_4arch4Sm90ELb0ELb0ELb1ELb1ELb0ELb0ELb1ELb0ELi3ELi1ELi1ELi1ELb0EEENS1_24CollectiveEpilogueBwdGQAISD_fSG_Li384ELb1ELb0EEENS1_19SingleTileSchedulerILb1ELb0ELb0ELi96EEEEEEEEEvNT_6ParamsE:
	.zero		2304


//--------------------- .nv.constant0._ZN7cutlass13device_kernelIN5flash11enable_sm90INS1_16FlashAttnBwdSm90INS1_25CollectiveMainloopBwdSm90ILi2ELi1ELi1EN4cute5tupleIJNS5_1CILi1EEES8_S8_EEENS6_IJNS7_ILi64EEENS7_ILi96EEENS7_ILi192EEEEEENS_10bfloat16_tEfNS_4arch4Sm90ELb0ELb0ELb1ELb1ELb1ELb0ELb1ELb0ELi3ELi1ELi1ELi1ELb0EEENS1_24CollectiveEpilogueBwdGQAISD_fSG_Li384ELb1ELb1EEENS1_19SingleTileSchedulerILb1ELb0ELb0ELi96EEEEEEEEEvNT_6ParamsE --------------------------
	.section	.nv.constant0._ZN7cutlass13device_kernelIN5flash11enable_sm90INS1_16FlashAttnBwdSm90INS1_25CollectiveMainloopBwdSm90ILi2ELi1ELi1EN4cute5tupleIJNS5_1CILi1EEES8_S8_EEENS6_IJNS7_ILi64EEENS7_ILi96EEENS7_ILi192EEEEEENS_10bfloat16_tEfNS_4arch4Sm90ELb0ELb0ELb1ELb1ELb1ELb0ELb1ELb0ELi3ELi1ELi1ELi1ELb0EEENS1_24CollectiveEpilogueBwdGQAISD_fSG_Li384ELb1ELb1EEENS1_19SingleTileSchedulerILb1ELb0ELb0ELi96EEEEEEEEEvNT_6ParamsE,"a",@progbits
	.sectionflags	@""
	.align	4
.nv.constant0._ZN7cutlass13device_kernelIN5flash11enable_sm90INS1_16FlashAttnBwdSm90INS1_25CollectiveMainloopBwdSm90ILi2ELi1ELi1EN4cute5tupleIJNS5_1CILi1EEES8_S8_EEENS6_IJNS7_ILi64EEENS7_ILi96EEENS7_ILi192EEEEEENS_10bfloat16_tEfNS_4arch4Sm90ELb0ELb0ELb1ELb1ELb1ELb0ELb1ELb0ELi3ELi1ELi1ELi1ELb0EEENS1_24CollectiveEpilogueBwdGQAISD_fSG_Li384ELb1ELb1EEENS1_19SingleTileSchedulerILb1ELb0ELb0ELi96EEEEEEEEEvNT_6ParamsE:
	.zero		2304


//--------------------- .nv.constant0._ZN7cutlass13device_kernelIN5flash11enable_sm90INS1_16FlashAttnBwdSm90INS1_25CollectiveMainloopBwdSm90ILi2ELi1ELi1EN4cute5tupleIJNS5_1CILi1EEES8_S8_EEENS6_IJNS7_ILi64EEENS7_ILi96EEENS7_ILi192EEEEEENS_10bfloat16_tEfNS_4arch4Sm90ELb0ELb1ELb1ELb0ELb0ELb0ELb1ELb0ELi3ELi1ELi1ELi1ELb0EEENS1_21CollectiveEpilogueBwdISD_SE_SG_Li384ELb0ELb1ELi3EEENS1_19SingleTileSchedulerILb0ELb0ELb0ELi96EEEEEEEEEvNT_6ParamsE --------------------------
	.section	.nv.constant0._ZN7cutlass13device_kernelIN5flash11enable_sm90INS1_16FlashAttnBwdSm90INS1_25CollectiveMainloopBwdSm90ILi2ELi1ELi1EN4cute5tupleIJNS5_1CILi1EEES8_S8_EEENS6_IJNS7_ILi64EEENS7_ILi96EEENS7_ILi192EEEEEENS_10bfloat16_tEfNS_4arch4Sm90ELb0ELb1ELb1ELb0ELb0ELb0ELb1ELb0ELi3ELi1ELi1ELi1ELb0EEENS1_21CollectiveEpilogueBwdISD_SE_SG_Li384ELb0ELb1ELi3EEENS1_19SingleTileSchedulerILb0ELb0ELb0ELi96EEEEEEEEEvNT_6ParamsE,"a",@progbits
	.sectionflags	@""
	.align	4
.nv.constant0._ZN7cutlass13device_kernelIN5flash11enable_sm90INS1_16FlashAttnBwdSm90INS1_25CollectiveMainloopBwdSm90ILi2ELi1ELi1EN4cute5tupleIJNS5_1CILi1EEES8_S8_EEENS6_IJNS7_ILi64EEENS7_ILi96EEENS7_ILi192EEEEEENS_10bfloat16_tEfNS_4arch4Sm90ELb0ELb1ELb1ELb0ELb0ELb0ELb1ELb0ELi3ELi1ELi1ELi1ELb0EEENS1_21CollectiveEpilogueBwdISD_SE_SG_Li384ELb0ELb1ELi3EEENS1_19SingleTileSchedulerILb0ELb0ELb0ELi96EEEEEEEEEvNT_6ParamsE:
	.zero		2944


//--------------------- .nv.constant0._ZN7cutlass13device_kernelIN5flash11enable_sm90INS1_16FlashAttnBwdSm90INS1_25CollectiveMainloopBwdSm90ILi2ELi1ELi1EN4cute5tupleIJNS5_1CILi1EEES8_S8_EEENS6_IJNS7_ILi64EEENS7_ILi96EEENS7_ILi192EEEEEENS_10bfloat16_tEfNS_4arch4Sm90ELb0ELb1ELb1ELb0ELb1ELb0ELb1ELb0ELi3ELi1ELi1ELi1ELb0EEENS1_21CollectiveEpilogueBwdISD_SE_SG_Li384ELb0ELb1ELi3EEENS1_19SingleTileSchedulerILb0ELb0ELb0ELi96EEEEEEEEEvNT_6ParamsE --------------------------
	.section	.nv.constant0._ZN7cutlass13device_kernelIN5flash11enable_sm90INS1_16FlashAttnBwdSm90INS1_25CollectiveMainloopBwdSm90ILi2ELi1ELi1EN4cute5tupleIJNS5_1CILi1EEES8_S8_EEENS6_IJNS7_ILi64EEENS7_ILi96EEENS7_ILi192EEEEEENS_10bfloat16_tEfNS_4arch4Sm90ELb0ELb1ELb1ELb0ELb1ELb0ELb1ELb0ELi3ELi1ELi1ELi1ELb0EEENS1_21CollectiveEpilogueBwdISD_SE_SG_Li384ELb0ELb1ELi3EEENS1_19SingleTileSchedulerILb0ELb0ELb0ELi96EEEEEEEEEvNT_6ParamsE,"a",@progbits
	.sectionflags	@""
	.align	4
.nv.constant0._ZN7cutlass13device_kernelIN5flash11enable_sm90INS1_16FlashAttnBwdSm90INS1_25CollectiveMainloopBwdSm90ILi2ELi1ELi1EN4cute5tupleIJNS5_1CILi1EEES8_S8_EEENS6_IJNS7_ILi64EEENS7_ILi96EEENS7_ILi192EEEEEENS_10bfloat16_tEfNS_4arch4Sm90ELb0ELb1ELb1ELb0ELb1ELb0ELb1ELb0ELi3ELi1ELi1ELi1ELb0EEENS1_21CollectiveEpilogueBwdISD_SE_SG_Li384ELb0ELb1ELi3EEENS1_19SingleTileSchedulerILb0ELb0ELb0ELi96EEEEEEEEEvNT_6ParamsE:
	.zero		2944


//--------------------- .nv.constant0._ZN7cutlass13device_kernelIN5flash11enable_sm90INS1_16FlashAttnBwdSm90INS1_25CollectiveMainloopBwdSm90ILi2ELi1ELi1EN4cute5tupleIJNS5_1CILi1EEES8_S8_EEENS6_IJNS7_ILi64EEENS7_ILi96EEENS7_ILi192EEEEEENS_10bfloat16_tEfNS_4arch4Sm90ELb0ELb1ELb1ELb0ELb0ELb0ELb1ELb0ELi3ELi1ELi1ELi1ELb0EEENS1_24CollectiveEpilogueBwdGQAISD_fSG_Li384ELb0ELb0EEENS1_19SingleTileSchedulerILb0ELb0ELb0ELi96EEEEEEEEEvNT_6ParamsE --------------------------
	.section	.nv.constant0._ZN7cutlass13device_kernelIN5flash11enable_sm90INS1_16FlashAttnBwdSm90INS1_25CollectiveMainloopBwdSm90ILi2ELi1ELi1EN4cute5tupleIJNS5_1CILi1EEES8_S8_EEENS6_IJNS7_ILi64EEENS7_ILi96EEENS7_ILi192EEEEEENS_10bfloat16_tEfNS_4arch4Sm90ELb0ELb1ELb1ELb0ELb0ELb0ELb1ELb0ELi3ELi1ELi1ELi1ELb0EEENS1_24CollectiveEpilogueBwdGQAISD_fSG_Li384ELb0ELb0EEENS1_19SingleTileSchedulerILb0ELb0ELb0ELi96EEEEEEEEEvNT_6ParamsE,"a",@progbits
	.sectionflags	@""
	.align	4
.nv.constant0._ZN7cutlass13device_kernelIN5flash11enable_sm90INS1_16FlashAttnBwdSm90INS1_25CollectiveMainloopBwdSm90ILi2ELi1ELi1EN4cute5tupleIJNS5_1CILi1EEES8_S8_EEENS6_IJNS7_ILi64EEENS7_ILi96EEENS7_ILi192EEEEEENS_10bfloat16_tEfNS_4arch4Sm90ELb0ELb1ELb1ELb0ELb0ELb0ELb1ELb0ELi3ELi1ELi1ELi1ELb0EEENS1_24CollectiveEpilogueBwdGQAISD_fSG_Li384ELb0ELb0EEENS1_19SingleTileSchedulerILb0ELb0ELb0ELi96EEEEEEEEEvNT_6ParamsE:
	.zero		2304


//--------------------- .nv.constant0._ZN7cutlass13device_kernelIN5flash11enable_sm90INS1_16FlashAttnBwdSm90INS1_25CollectiveMainloopBwdSm90ILi2ELi1ELi1EN4cute5tupleIJNS5_1CILi1EEES8_S8_EEENS6_IJNS7_ILi64EEENS7_ILi96EEENS7_ILi192EEEEEENS_10bfloat16_tEfNS_4arch4Sm90ELb0ELb1ELb1ELb0ELb1ELb0ELb1ELb0ELi3ELi1ELi1ELi1ELb0EEENS1_24CollectiveEpilogueBwdGQAISD_fSG_Li384ELb0ELb1EEENS1_19SingleTileSchedulerILb0ELb0ELb0ELi96EEEEEEEEEvNT_6ParamsE --------------------------
	.section	.nv.constant0._ZN7cutlass13device_kernelIN5flash11enable_sm90INS1_16FlashAttnBwdSm90INS1_25CollectiveMainloopBwdSm90ILi2ELi1ELi1EN4cute5tupleIJNS5_1CILi1EEES8_S8_EEENS6_IJNS7_ILi64EEENS7_ILi96EEENS7_ILi192EEEEEENS_10bfloat16_tEfNS_4arch4Sm90ELb0ELb1ELb1ELb0ELb1ELb0ELb1ELb0ELi3ELi1ELi1ELi1ELb0EEENS1_24CollectiveEpilogueBwdGQAISD_fSG_Li384ELb0ELb1EEENS1_19SingleTileSchedulerILb0ELb0ELb0ELi96EEEEEEEEEvNT_6ParamsE,"a",@progbits
	.sectionflags	@""
	.align	4
.nv.constant0._ZN7cutlass13device_kernelIN5flash11enable_sm90INS1_16FlashAttnBwdSm90INS1_25CollectiveMainloopBwdSm90ILi2ELi1ELi1EN4cute5tupleIJNS5_1CILi1EEES8_S8_EEENS6_IJNS7_ILi64EEENS7_ILi96EEENS7_ILi192EEEEEENS_10bfloat16_tEfNS_4arch4Sm90ELb0ELb1ELb1ELb0ELb1ELb0ELb1ELb0ELi3ELi1ELi1ELi1ELb0EEENS1_24CollectiveEpilogueBwdGQAISD_fSG_Li384ELb0ELb1EEENS1_19SingleTileSchedulerILb0ELb0ELb0ELi96EEEEEEEEEvNT_6ParamsE:
	.zero		2304


//--------------------- .nv.constant0._ZN7cutlass13device_kernelIN5flash11enable_sm90INS1_16FlashAttnBwdSm90INS1_25CollectiveMainloopBwdSm90ILi2ELi1ELi1EN4cute5tupleIJNS5_1CILi1EEES8_S8_EEENS6_IJNS7_ILi64EEENS7_ILi96EEENS7_ILi192EEEEEENS_10bfloat16_tEfNS_4arch4Sm90ELb0ELb1ELb1ELb1ELb0ELb0ELb1ELb0ELi3ELi1ELi1ELi1ELb0EEENS1_21CollectiveEpilogueBwdISD_SE_SG_Li384ELb1ELb1ELi3EEENS1_19SingleTileSchedulerILb1ELb0ELb0ELi96EEEEEEEEEvNT_6ParamsE --------------------------
	.section	.nv.constant0._ZN7cutlass13device_kernelIN5flash11enable_sm90INS1_16FlashAttnBwdSm90INS1_25CollectiveMainloopBwdSm90ILi2ELi1ELi1EN4cute5tupleIJNS5_1CILi1EEES8_S8_EEENS6_IJNS7_ILi64EEENS7_ILi96EEENS7_ILi192EEEEEENS_10bfloat16_tEfNS_4arch4Sm90ELb0ELb1ELb1ELb1ELb0ELb0ELb1ELb0ELi3ELi1ELi1ELi1ELb0EEENS1_21CollectiveEpilogueBwdISD_SE_SG_Li384ELb1ELb1ELi3EEENS1_19SingleTileSchedulerILb1ELb0ELb0ELi96EEEEEEEEEvNT_6ParamsE,"a",@progbits
	.sectionflags	@""
	.align	4
.nv.constant0._ZN7cutlass13device_kernelIN5flash11enable_sm90INS1_16FlashAttnBwdSm90INS1_25CollectiveMainloopBwdSm90ILi2ELi1ELi1EN4cute5tupleIJNS5_1CILi1EEES8_S8_EEENS6_IJNS7_ILi64EEENS7_ILi96EEENS7_ILi192EEEEEENS_10bfloat16_tEfNS_4arch4Sm90ELb0ELb1ELb1ELb1ELb0ELb0ELb1ELb0ELi3ELi1ELi1ELi1ELb0EEENS1_21CollectiveEpilogueBwdISD_SE_SG_Li384ELb1ELb1ELi3EEENS1_19SingleTileSchedulerILb1ELb0ELb0ELi96EEEEEEEEEvNT_6ParamsE:
	.zero		2304


//--------------------- .nv.constant0._ZN7cutlass13device_kernelIN5flash11enable_sm90INS1_16FlashAttnBwdSm90INS1_25CollectiveMainloopBwdSm90ILi2ELi1ELi1EN4cute5tupleIJNS5_1CILi1EEES8_S8_EEENS6_IJNS7_ILi64EEENS7_ILi96EEENS7_ILi192EEEEEENS_10bfloat16_tEfNS_4arch4Sm90ELb0ELb1ELb1ELb1ELb1ELb0ELb1ELb0ELi3ELi1ELi1ELi1ELb0EEENS1_21CollectiveEpilogueBwdISD_SE_SG_Li384ELb1ELb1ELi3EEENS1_19SingleTileSchedulerILb1ELb0ELb0ELi96EEEEEEEEEvNT_6ParamsE --------------------------
	.section	.nv.constant0._ZN7cutlass13device_kernelIN5flash11enable_sm90INS1_16FlashAttnBwdSm90INS1_25CollectiveMainloopBwdSm90ILi2ELi1ELi1EN4cute5tupleIJNS5_1CILi1EEES8_S8_EEENS6_IJNS7_ILi64EEENS7_ILi96EEENS7_ILi192EEEEEENS_10bfloat16_tEfNS_4arch4Sm90ELb0ELb1ELb1ELb1ELb1ELb0ELb1ELb0ELi3ELi1ELi1ELi1ELb0EEENS1_21CollectiveEpilogueBwdISD_SE_SG_Li384ELb1ELb1ELi3EEENS1_19SingleTileSchedulerILb1ELb0ELb0ELi96EEEEEEEEEvNT_6ParamsE,"a",@progbits
	.sectionflags	@""
	.align	4
.nv.constant0._ZN7cutlass13device_kernelIN5flash11enable_sm90INS1_16FlashAttnBwdSm90INS1_25CollectiveMainloopBwdSm90ILi2ELi1ELi1EN4cute5tupleIJNS5_1CILi1EEES8_S8_EEENS6_IJNS7_ILi64EEENS7_ILi96EEENS7_ILi192EEEEEENS_10bfloat16_tEfNS_4arch4Sm90ELb0ELb1ELb1ELb1ELb1ELb0ELb1ELb0ELi3ELi1ELi1ELi1ELb0EEENS1_21CollectiveEpilogueBwdISD_SE_SG_Li384ELb1ELb1ELi3EEENS1_19SingleTileSchedulerILb1ELb0ELb0ELi96EEEEEEEEEvNT_6ParamsE:
	.zero		2304


//--------------------- .nv.constant0._ZN7cutlass13device_kernelIN5flash11enable_sm90INS1_16FlashAttnBwdSm90INS1_25CollectiveMainloopBwdSm90ILi2ELi1ELi1EN4cute5tupleIJNS5_1CILi1EEES8_S8_EEENS6_IJNS7_ILi64EEENS7_ILi96EEENS7_ILi192EEEEEENS_10bfloat16_tEfNS_4arch4Sm90ELb0ELb1ELb1ELb1ELb0ELb0ELb1ELb0ELi3ELi1ELi1ELi1ELb0EEENS1_24CollectiveEpilogueBwdGQAISD_fSG_Li384ELb1ELb0EEENS1_19SingleTileSchedulerILb1ELb0ELb0ELi96EEEEEEEEEvNT_6ParamsE --------------------------
	.section	.nv.constant0._ZN7cutlass13device_kernelIN5flash11enable_sm90INS1_16FlashAttnBwdSm90INS1_25CollectiveMainloopBwdSm90ILi2ELi1ELi1EN4cute5tupleIJNS5_1CILi1EEES8_S8_EEENS6_IJNS7_ILi64EEENS7_ILi96EEENS7_ILi192EEEEEENS_10bfloat16_tEfNS_4arch4Sm90ELb0ELb1ELb1ELb1ELb0ELb0ELb1ELb0ELi3ELi1ELi1ELi1ELb0EEENS1_24CollectiveEpilogueBwdGQAISD_fSG_Li384ELb1ELb0EEENS1_19SingleTileSchedulerILb1ELb0ELb0ELi96EEEEEEEEEvNT_6ParamsE,"a",@progbits
	.sectionflags	@""
	.align	4
.nv.constant0._ZN7cutlass13device_kernelIN5flash11enable_sm90INS1_16FlashAttnBwdSm90INS1_25CollectiveMainloopBwdSm90ILi2ELi1ELi1EN4cute5tupleIJNS5_1CILi1EEES8_S8_EEENS6_IJNS7_ILi64EEENS7_ILi96EEENS7_ILi192EEEEEENS_10bfloat16_tEfNS_4arch4Sm90ELb0ELb1ELb1ELb1ELb0ELb0ELb1ELb0ELi3ELi1ELi1ELi1ELb0EEENS1_24CollectiveEpilogueBwdGQAISD_fSG_Li384ELb1ELb0EEENS1_19SingleTileSchedulerILb1ELb0ELb0ELi96EEEEEEEEEvNT_6ParamsE:
	.zero		2304


//--------------------- .nv.constant0._ZN7cutlass13device_kernelIN5flash11enable_sm90INS1_16FlashAttnBwdSm90INS1_25CollectiveMainloopBwdSm90ILi2ELi1ELi1EN4cute5tupleIJNS5_1CILi1EEES8_S8_EEENS6_IJNS7_ILi64EEENS7_ILi96EEENS7_ILi192EEEEEENS_10bfloat16_tEfNS_4arch4Sm90ELb0ELb1ELb1ELb1ELb1ELb0ELb1ELb0ELi3ELi1ELi1ELi1ELb0EEENS1_24CollectiveEpilogueBwdGQAISD_fSG_Li384ELb1ELb1EEENS1_19SingleTileSchedulerILb1ELb0ELb0ELi96EEEEEEEEEvNT_6ParamsE --------------------------
	.section	.nv.constant0._ZN7cutlass13device_kernelIN5flash11enable_sm90INS1_16FlashAttnBwdSm90INS1_25CollectiveMainloopBwdSm90ILi2ELi1ELi1EN4cute5tupleIJNS5_1CILi1EEES8_S8_EEENS6_IJNS7_ILi64EEENS7_ILi96EEENS7_ILi192EEEEEENS_10bfloat16_tEfNS_4arch4Sm90ELb0ELb1ELb1ELb1ELb1ELb0ELb1ELb0ELi3ELi1ELi1ELi1ELb0EEENS1_24CollectiveEpilogueBwdGQAISD_fSG_Li384ELb1ELb1EEENS1_19SingleTileSchedulerILb1ELb0ELb0ELi96EEEEEEEEEvNT_6ParamsE,"a",@progbits
	.sectionflags	@""
	.align	4
.nv.constant0._ZN7cutlass13device_kernelIN5flash11enable_sm90INS1_16FlashAttnBwdSm90INS1_25CollectiveMainloopBwdSm90ILi2ELi1ELi1EN4cute5tupleIJNS5_1CILi1EEES8_S8_EEENS6_IJNS7_ILi64EEENS7_ILi96EEENS7_ILi192EEEEEENS_10bfloat16_tEfNS_4arch4Sm90ELb0ELb1ELb1ELb1ELb1ELb0ELb1ELb0ELi3ELi1ELi1ELi1ELb0EEENS1_24CollectiveEpilogueBwdGQAISD_fSG_Li384ELb1ELb1EEENS1_19SingleTileSchedulerILb1ELb0ELb0ELi96EEEEEEEEEvNT_6ParamsE:
	.zero		2304


//--------------------- .nv.constant0._ZN7cutlass13device_kernelIN5flash11enable_sm90INS1_16FlashAttnBwdSm90INS1_25CollectiveMainloopBwdSm90ILi2ELi1ELi1EN4cute5tupleIJNS5_1CILi1EEES8_S8_EEENS6_IJNS7_ILi64EEENS7_ILi96EEENS7_ILi192EEEEEENS_10bfloat16_tEfNS_4arch4Sm90ELb1ELb0ELb1ELb0ELb0ELb0ELb1ELb0ELi3ELi1ELi1ELi1ELb0EEENS1_21CollectiveEpilogueBwdISD_SE_SG_Li384ELb0ELb1ELi3EEENS1_25SingleTileBwdLPTSchedulerILb0ELi96ELb0EEEEEEEEEvNT_6ParamsE --------------------------
	.section	.nv.constant0._ZN7cutlass13device_kernelIN5flash11enable_sm90INS1_16FlashAttnBwdSm90INS1_25CollectiveMainloopBwdSm90ILi2ELi1ELi1EN4cute5tupleIJNS5_1CILi1EEES8_S8_EEENS6_IJNS7_ILi64EEENS7_ILi96EEENS7_ILi192EEEEEENS_10bfloat16_tEfNS_4arch4Sm90ELb1ELb0ELb1ELb0ELb0ELb0ELb1ELb0ELi3ELi1ELi1ELi1ELb0EEENS1_21CollectiveEpilogueBwdISD_SE_SG_Li384ELb0ELb1ELi3EEENS1_25SingleTileBwdLPTSchedulerILb0ELi96ELb0EEEEEEEEEvNT_6ParamsE,"a",@progbits
	.sectionflags	@""
	.align	4
.nv.constant0._ZN7cutlass13device_kernelIN5flash11enable_sm90INS1_16FlashAttnBwdSm90INS1_25CollectiveMainloopBwdSm90ILi2ELi1ELi1EN4cute5tupleIJNS5_1CILi1EEES8_S8_EEENS6_IJNS7_ILi64EEENS7_ILi96EEENS7_ILi192EEEEEENS_10bfloat16_tEfNS_4arch4Sm90ELb1ELb0ELb1ELb0ELb0ELb0ELb1ELb0ELi3ELi1ELi1ELi1ELb0EEENS1_21CollectiveEpilogueBwdISD_SE_SG_Li384ELb0ELb1ELi3EEENS1_25SingleTileBwdLPTSchedulerILb0ELi96ELb0EEEEEEEEEvNT_6ParamsE:
	.zero		2944


//--------------------- .nv.constant0._ZN7cutlass13device_kernelIN5flash11enable_sm90INS1_16FlashAttnBwdSm90INS1_25CollectiveMainloopBwdSm90ILi2ELi1ELi1EN4cute5tupleIJNS5_1CILi1EEES8_S8_EEENS6_IJNS7_ILi64EEENS7_ILi96EEENS7_ILi192EEEEEENS_10bfloat16_tEfNS_4arch4Sm90ELb1ELb0ELb1ELb0ELb1ELb0ELb1ELb0ELi3ELi1ELi1ELi1ELb0EEENS1_21CollectiveEpilogueBwdISD_SE_SG_Li384ELb0ELb1ELi3EEENS1_25SingleTileBwdLPTSchedulerILb0ELi96ELb1EEEEEEEEEvNT_6ParamsE --------------------------
	.section	.nv.constant0._ZN7cutlass13device_kernelIN5flash11enable_sm90INS1_16FlashAttnBwdSm90INS1_25CollectiveMainloopBwdSm90ILi2ELi1ELi1EN4cute5tupleIJNS5_1CILi1EEES8_S8_EEENS6_IJNS7_ILi64EEENS7_ILi96EEENS7_ILi192EEEEEENS_10bfloat16_tEfNS_4arch4Sm90ELb1ELb0ELb1ELb0ELb1ELb0ELb1ELb0ELi3ELi1ELi1ELi1ELb0EEENS1_21CollectiveEpilogueBwdISD_SE_SG_Li384ELb0ELb1ELi3EEENS1_25SingleTileBwdLPTSchedulerILb0ELi96ELb1EEEEEEEEEvNT_6ParamsE,"a",@progbits
	.sectionflags	@""
	.align	4
.nv.constant0._ZN7cutlass13device_kernelIN5flash11enable_sm90INS1_16FlashAttnBwdSm90INS1_25CollectiveMainloopBwdSm90ILi2ELi1ELi1EN4cute5tupleIJNS5_1CILi1EEES8_S8_EEENS6_IJNS7_ILi64EEENS7_ILi96EEENS7_ILi192EEEEEENS_10bfloat16_tEfNS_4arch4Sm90ELb1ELb0ELb1ELb0ELb1ELb0ELb1ELb0ELi3ELi1ELi1ELi1ELb0EEENS1_21CollectiveEpilogueBwdISD_SE_SG_Li384ELb0ELb1ELi3EEENS1_25SingleTileBwdLPTSchedulerILb0ELi96ELb1EEEEEEEEEvNT_6ParamsE:
	.zero		2944


//--------------------- .nv.constant0._ZN7cutlass13device_kernelIN5flash11enable_sm90INS1_16FlashAttnBwdSm90INS1_25CollectiveMainloopBwdSm90ILi2ELi1ELi1EN4cute5tupleIJNS5_1CILi1EEES8_S8_EEENS6_IJNS7_ILi64EEENS7_ILi96EEENS7_ILi192EEEEEENS_10bfloat16_tEfNS_4arch4Sm90ELb1ELb0ELb1ELb0ELb0ELb0ELb1ELb0ELi3ELi1ELi1ELi1ELb0EEENS1_24CollectiveEpilogueBwdGQAISD_fSG_Li384ELb0ELb0EEENS1_25SingleTileBwdLPTSchedulerILb0ELi96ELb0EEEEEEEEEvNT_6ParamsE --------------------------
	.section	.nv.constant0._ZN7cutlass13device_kernelIN5flash11enable_sm90INS1_16FlashAttnBwdSm90INS1_25CollectiveMainloopBwdSm90ILi2ELi1ELi1EN4cute5tupleIJNS5_1CILi1EEES8_S8_EEENS6_IJNS7_ILi64EEENS7_ILi96EEENS7_ILi192EEEEEENS_10bfloat16_tEfNS_4arch4Sm90ELb1ELb0ELb1ELb0ELb0ELb0ELb1ELb0ELi3ELi1ELi1ELi1ELb0EEENS1_24CollectiveEpilogueBwdGQAISD_fSG_Li384ELb0ELb0EEENS1_25SingleTileBwdLPTSchedulerILb0ELi96ELb0EEEEEEEEEvNT_6ParamsE,"a",@progbits
	.sectionflags	@""
	.align	4
.nv.constant0._ZN7cutlass13device_kernelIN5flash11enable_sm90INS1_16FlashAttnBwdSm90INS1_25CollectiveMainloopBwdSm90ILi2ELi1ELi1EN4cute5tupleIJNS5_1CILi1EEES8_S8_EEENS6_IJNS7_ILi64EEENS7_ILi96EEENS7_ILi192EEEEEENS_10bfloat16_tEfNS_4arch4Sm90ELb1ELb0ELb1ELb0ELb0ELb0ELb1ELb0ELi3ELi1ELi1ELi1ELb0EEENS1_24CollectiveEpilogueBwdGQAISD_fSG_Li384ELb0ELb0EEENS1_25SingleTileBwdLPTSchedulerILb0ELi96ELb0EEEEEEEEEvNT_6ParamsE:
	.zero		2432


//--------------------- .nv.constant0._ZN7cutlass13device_kernelIN5flash11enable_sm90INS1_16FlashAttnBwdSm90INS1_25CollectiveMainloopBwdSm90ILi2ELi1ELi1EN4cute5tupleIJNS5_1CILi1EEES8_S8_EEENS6_IJNS7_ILi64EEENS7_ILi96EEENS7_ILi192EEEEEENS_10bfloat16_tEfNS_4arch4Sm90ELb1ELb0ELb1ELb0ELb1ELb0ELb1ELb0ELi3ELi1ELi1ELi1ELb0EEENS1_24CollectiveEpilogueBwdGQAISD_fSG_Li384ELb0ELb1EEENS1_25SingleTileBwdLPTSchedulerILb0ELi96ELb1EEEEEEEEEvNT_6ParamsE --------------------------
	.section	.nv.constant0._ZN7cutlass13device_kernelIN5flash11enable_sm90INS1_16FlashAttnBwdSm90INS1_25CollectiveMainloopBwdSm90ILi2ELi1ELi1EN4cute5tupleIJNS5_1CILi1EEES8_S8_EEENS6_IJNS7_ILi64EEENS7_ILi96EEENS7_ILi192EEEEEENS_10bfloat16_tEfNS_4arch4Sm90ELb1ELb0ELb1ELb0ELb1ELb0ELb1ELb0ELi3ELi1ELi1ELi1ELb0EEENS1_24CollectiveEpilogueBwdGQAISD_fSG_Li384ELb0ELb1EEENS1_25SingleTileBwdLPTSchedulerILb0ELi96ELb1EEEEEEEEEvNT_6ParamsE,"a",@progbits
	.sectionflags	@""
	.align	4
.nv.constant0._ZN7cutlass13device_kernelIN5flash11enable_sm90INS1_16FlashAttnBwdSm90INS1_25CollectiveMainloopBwdSm90ILi2ELi1ELi1EN4cute5tupleIJNS5_1CILi1EEES8_S8_EEENS6_IJNS7_ILi64EEENS7_ILi96EEENS7_ILi192EEEEEENS_10bfloat16_tEfNS_4arch4Sm90ELb1ELb0ELb1ELb0ELb1ELb0ELb1ELb0ELi3ELi1ELi1ELi1ELb0EEENS1_24CollectiveEpilogueBwdGQAISD_fSG_Li384ELb0ELb1EEENS1_25SingleTileBwdLPTSchedulerILb0ELi96ELb1EEEEEEEEEvNT_6ParamsE:
	.zero		2432


//--------------------- .nv.constant0._ZN7cutlass13device_kernelIN5flash22FlashAttnBwdPreprocessIN4cute5tupleIJNS3_1CILi64EEENS5_ILi192EEEEEENS_10bfloat16_tEfNS_4arch4Sm90ELb1ELb0EEEEEvNT_6ParamsE --------------------------
	.section	.nv.constant0._ZN7cutlass13device_kernelIN5flash22FlashAttnBwdPreprocessIN4cute5tupleIJNS3_1CILi64EEENS5_ILi192EEEEEENS_10bfloat16_tEfNS_4arch4Sm90ELb1ELb0EEEEEvNT_6ParamsE,"a",@progbits
	.sectionflags	@""
	.align	4
.nv.constant0._ZN7cutlass13device_kernelIN5flash22FlashAttnBwdPreprocessIN4cute5tupleIJNS3_1CILi64EEENS5_ILi192EEEEEENS_10bfloat16_tEfNS_4arch4Sm90ELb1ELb0EEEEEvNT_6ParamsE:
	.zero		768


//--------------------- .nv.constant0._ZN7cutlass13device_kernelIN5flash11enable_sm90INS1_16FlashAttnBwdSm90INS1_25CollectiveMainloopBwdSm90ILi2ELi1ELi1EN4cute5tupleIJNS5_1CILi1EEES8_S8_EEENS6_IJNS7_ILi64EEENS7_ILi96EEENS7_ILi192EEEEEENS_10bfloat16_tEfNS_4arch4Sm90ELb1ELb0ELb1ELb1ELb0ELb0ELb1ELb0ELi3ELi1ELi1ELi1ELb0EEENS1_21CollectiveEpilogueBwdISD_SE_SG_Li384ELb1ELb1ELi3EEENS1_25SingleTileBwdLPTSchedulerILb1ELi96ELb0EEEEEEEEEvNT_6ParamsE --------------------------
	.section	.nv.constant0._ZN7cutlass13device_kernelIN5flash11enable_sm90INS1_16FlashAttnBwdSm90INS1_25CollectiveMainloopBwdSm90ILi2ELi1ELi1EN4cute5tupleIJNS5_1CILi1EEES8_S8_EEENS6_IJNS7_ILi64EEENS7_ILi96EEENS7_ILi192EEEEEENS_10bfloat16_tEfNS_4arch4Sm90ELb1ELb0ELb1ELb1ELb0ELb0ELb1ELb0ELi3ELi1ELi1ELi1ELb0EEENS1_21CollectiveEpilogueBwdISD_SE_SG_Li384ELb1ELb1ELi3EEENS1_25SingleTileBwdLPTSchedulerILb1ELi96ELb0EEEEEEEEEvNT_6ParamsE,"a",@progbits
	.sectionflags	@""
	.align	4
.nv.constant0._ZN7cutlass13device_kernelIN5flash11enable_sm90INS1_16FlashAttnBwdSm90INS1_25CollectiveMainloopBwdSm90ILi2ELi1ELi1EN4cute5tupleIJNS5_1CILi1EEES8_S8_EEENS6_IJNS7_ILi64EEENS7_ILi96EEENS7_ILi192EEEEEENS_10bfloat16_tEfNS_4arch4Sm90ELb1ELb0ELb1ELb1ELb0ELb0ELb1ELb0ELi3ELi1ELi1ELi1ELb0EEENS1_21CollectiveEpilogueBwdISD_SE_SG_Li384ELb1ELb1ELi3EEENS1_25SingleTileBwdLPTSchedulerILb1ELi96ELb0EEEEEEEEEvNT_6ParamsE:
	.zero		2304


//--------------------- .nv.constant0._ZN7cutlass13device_kernelIN5flash11enable_sm90INS1_16FlashAttnBwdSm90INS1_25CollectiveMainloopBwdSm90ILi2ELi1ELi1EN4cute5tupleIJNS5_1CILi1EEES8_S8_EEENS6_IJNS7_ILi64EEENS7_ILi96EEENS7_ILi192EEEEEENS_10bfloat16_tEfNS_4arch4Sm90ELb1ELb0ELb1ELb1ELb1ELb0ELb1ELb0ELi3ELi1ELi1ELi1ELb0EEENS1_21CollectiveEpilogueBwdISD_SE_SG_Li384ELb1ELb1ELi3EEENS1_25SingleTileBwdLPTSchedulerILb1ELi96ELb1EEEEEEEEEvNT_6ParamsE --------------------------
	.section	.nv.constant0._ZN7cutlass13device_kernelIN5flash11enable_sm90INS1_16FlashAttnBwdSm90INS1_25CollectiveMainloopBwdSm90ILi2ELi1ELi1EN4cute5tupleIJNS5_1CILi1EEES8_S8_EEENS6_IJNS7_ILi64EEENS7_ILi96EEENS7_ILi192EEEEEENS_10bfloat16_tEfNS_4arch4Sm90ELb1ELb0ELb1ELb1ELb1ELb0ELb1ELb0ELi3ELi1ELi1ELi1ELb0EEENS1_21CollectiveEpilogueBwdISD_SE_SG_Li384ELb1ELb1ELi3EEENS1_25SingleTileBwdLPTSchedulerILb1ELi96ELb1EEEEEEEEEvNT_6ParamsE,"a",@progbits
	.sectionflags	@""
	.align	4
.nv.constant0._ZN7cutlass13device_kernelIN5flash11enable_sm90INS1_16FlashAttnBwdSm90INS1_25CollectiveMainloopBwdSm90ILi2ELi1ELi1EN4cute5tupleIJNS5_1CILi1EEES8_S8_EEENS6_IJNS7_ILi64EEENS7_ILi96EEENS7_ILi192EEEEEENS_10bfloat16_tEfNS_4arch4Sm90ELb1ELb0ELb1ELb1ELb1ELb0ELb1ELb0ELi3ELi1ELi1ELi1ELb0EEENS1_21CollectiveEpilogueBwdISD_SE_SG_Li384ELb1ELb1ELi3EEENS1_25SingleTileBwdLPTSchedulerILb1ELi96ELb1EEEEEEEEEvNT_6ParamsE:
	.zero		2304


//--------------------- .nv.constant0._ZN7cutlass13device_kernelIN5flash11enable_sm90INS1_16FlashAttnBwdSm90INS1_25CollectiveMainloopBwdSm90ILi2ELi1ELi1EN4cute5tupleIJNS5_1CILi1EEES8_S8_EEENS6_IJNS7_ILi64EEENS7_ILi96EEENS7_ILi192EEEEEENS_10bfloat16_tEfNS_4arch4Sm90ELb1ELb0ELb1ELb1ELb0ELb0ELb1ELb0ELi3ELi1ELi1ELi1ELb0EEENS1_24CollectiveEpilogueBwdGQAISD_fSG_Li384ELb1ELb0EEENS1_25SingleTileBwdLPTSchedulerILb1ELi96ELb0EEEEEEEEEvNT_6ParamsE --------------------------
	.section	.nv.constant0._ZN7cutlass13device_kernelIN5flash11enable_sm90INS1_16FlashAttnBwdSm90INS1_25CollectiveMainloopBwdSm90ILi2ELi1ELi1EN4cute5tupleIJNS5_1CILi1EEES8_S8_EEENS6_IJNS7_ILi64EEENS7_ILi96EEENS7_ILi192EEEEEENS_10bfloat16_tEfNS_4arch4Sm90ELb1ELb0ELb1ELb1ELb0ELb0ELb1ELb0ELi3ELi1ELi1ELi1ELb0EEENS1_24CollectiveEpilogueBwdGQAISD_fSG_Li384ELb1ELb0EEENS1_25SingleTileBwdLPTSchedulerILb1ELi96ELb0EEEEEEEEEvNT_6ParamsE,"a",@progbits
	.sectionflags	@""
	.align	4
.nv.constant0._ZN7cutlass13device_kernelIN5flash11enable_sm90INS1_16FlashAttnBwdSm90INS1_25CollectiveMainloopBwdSm90ILi2ELi1ELi1EN4cute5tupleIJNS5_1CILi1EEES8_S8_EEENS6_IJNS7_ILi64EEENS7_ILi96EEENS7_ILi192EEEEEENS_10bfloat16_tEfNS_4arch4Sm90ELb1ELb0ELb1ELb1ELb0ELb0ELb1ELb0ELi3ELi1ELi1ELi1ELb0EEENS1_24CollectiveEpilogueBwdGQAISD_fSG_Li384ELb1ELb0EEENS1_25SingleTileBwdLPTSchedulerILb1ELi96ELb0EEEEEEEEEvNT_6ParamsE:
	.zero		2432


//--------------------- .nv.constant0._ZN7cutlass13device_kernelIN5flash32FlashAttnBwdPostprocessConvertdQIN4cute5tupleIJNS3_1CILi96EEENS5_ILi192EEEEEENS_10bfloat16_tEfNS_4arch4Sm90ELi384ENS3_8TiledMMAINS3_8MMA_AtomIJNS3_4SM904GMMA27MMA_64x96x16_F32BF16BF16_SSILNSF_5MajorE1ELSH_1ELNSF_7ScaleInE1ELSI_1EEEEEENS3_6LayoutINS4_IJNS5_ILi3EEENS5_ILi1EEESN_EEENS4_IJSN_NS5_ILi0EEESP_EEEEENS4_IJNS3_10UnderscoreESS_SS_EEEEELb1EEEEEvNT_6ParamsE --------------------------
	.section	.nv.constant0._ZN7cutlass13device_kernelIN5flash32FlashAttnBwdPostprocessConvertdQIN4cute5tupleIJNS3_1CILi96EEENS5_ILi192EEEEEENS_10bfloat16_tEfNS_4arch4Sm90ELi384ENS3_8TiledMMAINS3_8MMA_AtomIJNS3_4SM904GMMA27MMA_64x96x16_F32BF16BF16_SSILNSF_5MajorE1ELSH_1ELNSF_7ScaleInE1ELSI_1EEEEEENS3_6LayoutINS4_IJNS5_ILi3EEENS5_ILi1EEESN_EEENS4_IJSN_NS5_ILi0EEESP_EEEEENS4_IJNS3_10UnderscoreESS_SS_EEEEELb1EEEEEvNT_6ParamsE,"a",@progbits
	.sectionflags	@""
	.align	4
.nv.constant0._ZN7cutlass13device_kernelIN5flash32FlashAttnBwdPostprocessConvertdQIN4cute5tupleIJNS3_1CILi96EEENS5_ILi192EEEEEENS_10bfloat16_tEfNS_4arch4Sm90ELi384ENS3_8TiledMMAINS3_8MMA_AtomIJNS3_4SM904GMMA27MMA_64x96x16_F32BF16BF16_SSILNSF_5MajorE1ELSH_1ELNSF_7ScaleInE1ELSI_1EEEEEENS3_6LayoutINS4_IJNS5_ILi3EEENS5_ILi1EEESN_EEENS4_IJSN_NS5_ILi0EEESP_EEEEENS4_IJNS3_10UnderscoreESS_SS_EEEEELb1EEEEEvNT_6ParamsE:
	.zero		640


//--------------------- .nv.constant0._ZN7cutlass13device_kernelIN5flash32FlashAttnBwdPostprocessConvertdQIN4cute5tupleIJNS3_1CILi64EEENS5_ILi192EEEEEENS_10bfloat16_tEfNS_4arch4Sm90ELi384ENS3_8TiledMMAINS3_8MMA_AtomIJNS3_4SM904GMMA27MMA_64x64x16_F32BF16BF16_SSILNSF_5MajorE0ELSH_1ELNSF_7ScaleInE1ELSI_1EEEEEENS3_6LayoutINS4_IJNS5_ILi1EEENS5_ILi3EEESM_EEENS4_IJNS5_ILi0EEESM_SP_EEEEENS4_IJNS3_10UnderscoreESS_SS_EEEEELb0EEEEEvNT_6ParamsE --------------------------
	.section	.nv.constant0._ZN7cutlass13device_kernelIN5flash32FlashAttnBwdPostprocessConvertdQIN4cute5tupleIJNS3_1CILi64EEENS5_ILi192EEEEEENS_10bfloat16_tEfNS_4arch4Sm90ELi384ENS3_8TiledMMAINS3_8MMA_AtomIJNS3_4SM904GMMA27MMA_64x64x16_F32BF16BF16_SSILNSF_5MajorE0ELSH_1ELNSF_7ScaleInE1ELSI_1EEEEEENS3_6LayoutINS4_IJNS5_ILi1EEENS5_ILi3EEESM_EEENS4_IJNS5_ILi0EEESM_SP_EEEEENS4_IJNS3_10UnderscoreESS_SS_EEEEELb0EEEEEvNT_6ParamsE,"a",@progbits
	.sectionflags	@""
	.align	4
.nv.constant0._ZN7cutlass13device_kernelIN5flash32FlashAttnBwdPostprocessConvertdQIN4cute5tupleIJNS3_1CILi64EEENS5_ILi192EEEEEENS_10bfloat16_tEfNS_4arch4Sm90ELi384ENS3_8TiledMMAINS3_8MMA_AtomIJNS3_4SM904GMMA27MMA_64x64x16_F32BF16BF16_SSILNSF_5MajorE0ELSH_1ELNSF_7ScaleInE1ELSI_1EEEEEENS3_6LayoutINS4_IJNS5_ILi1EEENS5_ILi3EEESM_EEENS4_IJNS5_ILi0EEESM_SP_EEEEENS4_IJNS3_10UnderscoreESS_SS_EEEEELb0EEEEEvNT_6ParamsE:
	.zero		640


//--------------------- .nv.constant0._ZN7cutlass13device_kernelIN5flash11enable_sm90INS1_16FlashAttnBwdSm90INS1_25CollectiveMainloopBwdSm90ILi2ELi1ELi1EN4cute5tupleIJNS5_1CILi1EEES8_S8_EEENS6_IJNS7_ILi64EEENS7_ILi96EEENS7_ILi192EEEEEENS_10bfloat16_tEfNS_4arch4Sm90ELb1ELb0ELb1ELb1ELb1ELb0ELb1ELb0ELi3ELi1ELi1ELi1ELb0EEENS1_24CollectiveEpilogueBwdGQAISD_fSG_Li384ELb1ELb1EEENS1_25SingleTileBwdLPTSchedulerILb1ELi96ELb1EEEEEEEEEvNT_6ParamsE --------------------------
	.section	.nv.constant0._ZN7cutlass13device_kernelIN5flash11enable_sm90INS1_16FlashAttnBwdSm90INS1_25CollectiveMainloopBwdSm90ILi2ELi1ELi1EN4cute5tupleIJNS5_1CILi1EEES8_S8_EEENS6_IJNS7_ILi64EEENS7_ILi96EEENS7_ILi192EEEEEENS_10bfloat16_tEfNS_4arch4Sm90ELb1ELb0ELb1ELb1ELb1ELb0ELb1ELb0ELi3ELi1ELi1ELi1ELb0EEENS1_24CollectiveEpilogueBwdGQAISD_fSG_Li384ELb1ELb1EEENS1_25SingleTileBwdLPTSchedulerILb1ELi96ELb1EEEEEEEEEvNT_6ParamsE,"a",@progbits
	.sectionflags	@""
	.align	4
.nv.constant0._ZN7cutlass13device_kernelIN5flash11enable_sm90INS1_16FlashAttnBwdSm90INS1_25CollectiveMainloopBwdSm90ILi2ELi1ELi1EN4cute5tupleIJNS5_1CILi1EEES8_S8_EEENS6_IJNS7_ILi64EEENS7_ILi96EEENS7_ILi192EEEEEENS_10bfloat16_tEfNS_4arch4Sm90ELb1ELb0ELb1ELb1ELb1ELb0ELb1ELb0ELi3ELi1ELi1ELi1ELb0EEENS1_24CollectiveEpilogueBwdGQAISD_fSG_Li384ELb1ELb1EEENS1_25SingleTileBwdLPTSchedulerILb1ELi96ELb1EEEEEEEEEvNT_6ParamsE:
	.zero		2432


//--------------------- .nv.constant0._ZN7cutlass13device_kernelIN5flash22FlashAttnBwdPreprocessIN4cute5tupleIJNS3_1CILi64EEENS5_ILi192EEEEEENS_10bfloat16_tEfNS_4arch4Sm90ELb1ELb1EEEEEvNT_6ParamsE --------------------------
	.section	.nv.constant0._ZN7cutlass13device_kernelIN5flash22FlashAttnBwdPreprocessIN4cute5tupleIJNS3_1CILi64EEENS5_ILi192EEEEEENS_10bfloat16_tEfNS_4arch4Sm90ELb1ELb1EEEEEvNT_6ParamsE,"a",@progbits
	.sectionflags	@""
	.align	4
.nv.constant0._ZN7cutlass13device_kernelIN5flash22FlashAttnBwdPreprocessIN4cute5tupleIJNS3_1CILi64EEENS5_ILi192EEEEEENS_10bfloat16_tEfNS_4arch4Sm90ELb1ELb1EEEEEvNT_6ParamsE:
	.zero		768


//--------------------- SYMBOLS --------------------------

	.type		.nv.reservedSmem.offset0,@object
	.size		.nv.reservedSmem.offset0,0x4
	.type		__assertfail,@function
